//
// Generated by NVIDIA NVVM Compiler
//
// Compiler Build ID: CL-36424714
// Cuda compilation tools, release 13.0, V13.0.88
// Based on NVVM 20.0.0
//

.version 9.0
.target sm_100
.address_size 64

	// .globl	main_kernel0
// _ZZ12main_kernel0E15PadInput_shared has been demoted
// _ZZ12main_kernel0E13weight_shared has been demoted

.visible .entry main_kernel0(
	.param .u64 .ptr .align 1 main_kernel0_param_0,
	.param .u64 .ptr .align 1 main_kernel0_param_1,
	.param .u64 .ptr .align 1 main_kernel0_param_2
)
.maxntid 32
{
	.reg .pred 	%p<2>;
	.reg .b32 	%r<298>;
	.reg .b32 	%f<2896>;
	.reg .b64 	%rd<284>;
	// demoted variable
	.shared .align 4 .b8 _ZZ12main_kernel0E15PadInput_shared[9984];
	// demoted variable
	.shared .align 4 .b8 _ZZ12main_kernel0E13weight_shared[24576];
	ld.param.u64 	%rd172, [main_kernel0_param_0];
	ld.param.u64 	%rd173, [main_kernel0_param_1];
	mov.u32 	%r1, %tid.x;
	mov.u32 	%r173, %ctaid.x;
	shl.b32 	%r174, %r173, 7;
	and.b32  	%r175, %r174, 2147481600;
	or.b32  	%r176, %r175, %r1;
	mul.wide.u32 	%rd174, %r1, 4;
	mov.u32 	%r177, _ZZ12main_kernel0E15PadInput_shared;
	cvt.u64.u32 	%rd175, %r177;
	cvta.shared.u64 	%rd176, %rd175;
	add.s64 	%rd4, %rd176, %rd174;
	// begin inline asm
	{ .reg .u64 addr; cvta.to.shared.u64 addr, %rd4; cvt.u32.u64 %r4, addr; }

	// end inline asm
	mul.wide.u32 	%rd177, %r176, 4;
	add.s64 	%rd5, %rd172, %rd177;
	// begin inline asm
	cp.async.ca.shared.global [%r4], [%rd5], 4;
	// end inline asm
	add.s64 	%rd6, %rd4, 128;
	// begin inline asm
	{ .reg .u64 addr; cvta.to.shared.u64 addr, %rd6; cvt.u32.u64 %r6, addr; }

	// end inline asm
	add.s64 	%rd7, %rd5, 128;
	// begin inline asm
	cp.async.ca.shared.global [%r6], [%rd7], 4;
	// end inline asm
	add.s64 	%rd8, %rd4, 256;
	// begin inline asm
	{ .reg .u64 addr; cvta.to.shared.u64 addr, %rd8; cvt.u32.u64 %r8, addr; }

	// end inline asm
	add.s64 	%rd9, %rd5, 57344;
	// begin inline asm
	cp.async.ca.shared.global [%r8], [%rd9], 4;
	// end inline asm
	add.s64 	%rd10, %rd4, 384;
	// begin inline asm
	{ .reg .u64 addr; cvta.to.shared.u64 addr, %rd10; cvt.u32.u64 %r10, addr; }

	// end inline asm
	add.s64 	%rd11, %rd5, 57472;
	// begin inline asm
	cp.async.ca.shared.global [%r10], [%rd11], 4;
	// end inline asm
	add.s64 	%rd12, %rd4, 512;
	// begin inline asm
	{ .reg .u64 addr; cvta.to.shared.u64 addr, %rd12; cvt.u32.u64 %r12, addr; }

	// end inline asm
	add.s64 	%rd13, %rd5, 114688;
	// begin inline asm
	cp.async.ca.shared.global [%r12], [%rd13], 4;
	// end inline asm
	add.s64 	%rd14, %rd4, 640;
	// begin inline asm
	{ .reg .u64 addr; cvta.to.shared.u64 addr, %rd14; cvt.u32.u64 %r14, addr; }

	// end inline asm
	add.s64 	%rd15, %rd5, 114816;
	// begin inline asm
	cp.async.ca.shared.global [%r14], [%rd15], 4;
	// end inline asm
	add.s64 	%rd16, %rd4, 768;
	// begin inline asm
	{ .reg .u64 addr; cvta.to.shared.u64 addr, %rd16; cvt.u32.u64 %r16, addr; }

	// end inline asm
	add.s64 	%rd17, %rd5, 172032;
	// begin inline asm
	cp.async.ca.shared.global [%r16], [%rd17], 4;
	// end inline asm
	add.s64 	%rd18, %rd4, 896;
	// begin inline asm
	{ .reg .u64 addr; cvta.to.shared.u64 addr, %rd18; cvt.u32.u64 %r18, addr; }

	// end inline asm
	add.s64 	%rd19, %rd5, 172160;
	// begin inline asm
	cp.async.ca.shared.global [%r18], [%rd19], 4;
	// end inline asm
	add.s64 	%rd20, %rd4, 1024;
	// begin inline asm
	{ .reg .u64 addr; cvta.to.shared.u64 addr, %rd20; cvt.u32.u64 %r20, addr; }

	// end inline asm
	add.s64 	%rd21, %rd5, 229376;
	// begin inline asm
	cp.async.ca.shared.global [%r20], [%rd21], 4;
	// end inline asm
	add.s64 	%rd22, %rd4, 1152;
	// begin inline asm
	{ .reg .u64 addr; cvta.to.shared.u64 addr, %rd22; cvt.u32.u64 %r22, addr; }

	// end inline asm
	add.s64 	%rd23, %rd5, 229504;
	// begin inline asm
	cp.async.ca.shared.global [%r22], [%rd23], 4;
	// end inline asm
	add.s64 	%rd24, %rd4, 1280;
	// begin inline asm
	{ .reg .u64 addr; cvta.to.shared.u64 addr, %rd24; cvt.u32.u64 %r24, addr; }

	// end inline asm
	add.s64 	%rd25, %rd5, 286720;
	// begin inline asm
	cp.async.ca.shared.global [%r24], [%rd25], 4;
	// end inline asm
	add.s64 	%rd26, %rd4, 1408;
	// begin inline asm
	{ .reg .u64 addr; cvta.to.shared.u64 addr, %rd26; cvt.u32.u64 %r26, addr; }

	// end inline asm
	add.s64 	%rd27, %rd5, 286848;
	// begin inline asm
	cp.async.ca.shared.global [%r26], [%rd27], 4;
	// end inline asm
	add.s64 	%rd28, %rd4, 1536;
	// begin inline asm
	{ .reg .u64 addr; cvta.to.shared.u64 addr, %rd28; cvt.u32.u64 %r28, addr; }

	// end inline asm
	add.s64 	%rd29, %rd5, 344064;
	// begin inline asm
	cp.async.ca.shared.global [%r28], [%rd29], 4;
	// end inline asm
	add.s64 	%rd30, %rd4, 1664;
	// begin inline asm
	{ .reg .u64 addr; cvta.to.shared.u64 addr, %rd30; cvt.u32.u64 %r30, addr; }

	// end inline asm
	add.s64 	%rd31, %rd5, 344192;
	// begin inline asm
	cp.async.ca.shared.global [%r30], [%rd31], 4;
	// end inline asm
	add.s64 	%rd32, %rd4, 1792;
	// begin inline asm
	{ .reg .u64 addr; cvta.to.shared.u64 addr, %rd32; cvt.u32.u64 %r32, addr; }

	// end inline asm
	add.s64 	%rd33, %rd5, 401408;
	// begin inline asm
	cp.async.ca.shared.global [%r32], [%rd33], 4;
	// end inline asm
	add.s64 	%rd34, %rd4, 1920;
	// begin inline asm
	{ .reg .u64 addr; cvta.to.shared.u64 addr, %rd34; cvt.u32.u64 %r34, addr; }

	// end inline asm
	add.s64 	%rd35, %rd5, 401536;
	// begin inline asm
	cp.async.ca.shared.global [%r34], [%rd35], 4;
	// end inline asm
	add.s64 	%rd36, %rd4, 2048;
	// begin inline asm
	{ .reg .u64 addr; cvta.to.shared.u64 addr, %rd36; cvt.u32.u64 %r36, addr; }

	// end inline asm
	add.s64 	%rd37, %rd5, 458752;
	// begin inline asm
	cp.async.ca.shared.global [%r36], [%rd37], 4;
	// end inline asm
	add.s64 	%rd38, %rd4, 2176;
	// begin inline asm
	{ .reg .u64 addr; cvta.to.shared.u64 addr, %rd38; cvt.u32.u64 %r38, addr; }

	// end inline asm
	add.s64 	%rd39, %rd5, 458880;
	// begin inline asm
	cp.async.ca.shared.global [%r38], [%rd39], 4;
	// end inline asm
	add.s64 	%rd40, %rd4, 2304;
	// begin inline asm
	{ .reg .u64 addr; cvta.to.shared.u64 addr, %rd40; cvt.u32.u64 %r40, addr; }

	// end inline asm
	add.s64 	%rd41, %rd5, 516096;
	// begin inline asm
	cp.async.ca.shared.global [%r40], [%rd41], 4;
	// end inline asm
	add.s64 	%rd42, %rd4, 2432;
	// begin inline asm
	{ .reg .u64 addr; cvta.to.shared.u64 addr, %rd42; cvt.u32.u64 %r42, addr; }

	// end inline asm
	add.s64 	%rd43, %rd5, 516224;
	// begin inline asm
	cp.async.ca.shared.global [%r42], [%rd43], 4;
	// end inline asm
	add.s64 	%rd44, %rd4, 2560;
	// begin inline asm
	{ .reg .u64 addr; cvta.to.shared.u64 addr, %rd44; cvt.u32.u64 %r44, addr; }

	// end inline asm
	add.s64 	%rd45, %rd5, 573440;
	// begin inline asm
	cp.async.ca.shared.global [%r44], [%rd45], 4;
	// end inline asm
	add.s64 	%rd46, %rd4, 2688;
	// begin inline asm
	{ .reg .u64 addr; cvta.to.shared.u64 addr, %rd46; cvt.u32.u64 %r46, addr; }

	// end inline asm
	add.s64 	%rd47, %rd5, 573568;
	// begin inline asm
	cp.async.ca.shared.global [%r46], [%rd47], 4;
	// end inline asm
	add.s64 	%rd48, %rd4, 2816;
	// begin inline asm
	{ .reg .u64 addr; cvta.to.shared.u64 addr, %rd48; cvt.u32.u64 %r48, addr; }

	// end inline asm
	add.s64 	%rd49, %rd5, 630784;
	// begin inline asm
	cp.async.ca.shared.global [%r48], [%rd49], 4;
	// end inline asm
	add.s64 	%rd50, %rd4, 2944;
	// begin inline asm
	{ .reg .u64 addr; cvta.to.shared.u64 addr, %rd50; cvt.u32.u64 %r50, addr; }

	// end inline asm
	add.s64 	%rd51, %rd5, 630912;
	// begin inline asm
	cp.async.ca.shared.global [%r50], [%rd51], 4;
	// end inline asm
	add.s64 	%rd52, %rd4, 3072;
	// begin inline asm
	{ .reg .u64 addr; cvta.to.shared.u64 addr, %rd52; cvt.u32.u64 %r52, addr; }

	// end inline asm
	add.s64 	%rd53, %rd5, 688128;
	// begin inline asm
	cp.async.ca.shared.global [%r52], [%rd53], 4;
	// end inline asm
	add.s64 	%rd54, %rd4, 3200;
	// begin inline asm
	{ .reg .u64 addr; cvta.to.shared.u64 addr, %rd54; cvt.u32.u64 %r54, addr; }

	// end inline asm
	add.s64 	%rd55, %rd5, 688256;
	// begin inline asm
	cp.async.ca.shared.global [%r54], [%rd55], 4;
	// end inline asm
	shl.b32 	%r178, %r1, 2;
	mul.wide.u32 	%rd178, %r178, 4;
	mov.u32 	%r179, _ZZ12main_kernel0E13weight_shared;
	cvt.u64.u32 	%rd179, %r179;
	cvta.shared.u64 	%rd180, %rd179;
	add.s64 	%rd56, %rd180, %rd178;
	// begin inline asm
	{ .reg .u64 addr; cvta.to.shared.u64 addr, %rd56; cvt.u32.u64 %r56, addr; }

	// end inline asm
	shl.b32 	%r180, %r1, 6;
	and.b32  	%r181, %r180, 1536;
	shl.b32 	%r182, %r173, 5;
	and.b32  	%r183, %r182, 480;
	or.b32  	%r184, %r181, %r183;
	and.b32  	%r185, %r178, 28;
	or.b32  	%r186, %r184, %r185;
	mul.wide.u32 	%rd181, %r186, 4;
	add.s64 	%rd57, %rd173, %rd181;
	// begin inline asm
	cp.async.cg.shared.global [%r56], [%rd57], 16;
	// end inline asm
	add.s64 	%rd58, %rd56, 512;
	// begin inline asm
	{ .reg .u64 addr; cvta.to.shared.u64 addr, %rd58; cvt.u32.u64 %r58, addr; }

	// end inline asm
	add.s64 	%rd59, %rd57, 8192;
	// begin inline asm
	cp.async.cg.shared.global [%r58], [%rd59], 16;
	// end inline asm
	add.s64 	%rd60, %rd56, 1024;
	// begin inline asm
	{ .reg .u64 addr; cvta.to.shared.u64 addr, %rd60; cvt.u32.u64 %r60, addr; }

	// end inline asm
	add.s64 	%rd61, %rd57, 16384;
	// begin inline asm
	cp.async.cg.shared.global [%r60], [%rd61], 16;
	// end inline asm
	add.s64 	%rd62, %rd56, 1536;
	// begin inline asm
	{ .reg .u64 addr; cvta.to.shared.u64 addr, %rd62; cvt.u32.u64 %r62, addr; }

	// end inline asm
	add.s64 	%rd63, %rd57, 24576;
	// begin inline asm
	cp.async.cg.shared.global [%r62], [%rd63], 16;
	// end inline asm
	add.s64 	%rd64, %rd56, 2048;
	// begin inline asm
	{ .reg .u64 addr; cvta.to.shared.u64 addr, %rd64; cvt.u32.u64 %r64, addr; }

	// end inline asm
	add.s64 	%rd65, %rd57, 32768;
	// begin inline asm
	cp.async.cg.shared.global [%r64], [%rd65], 16;
	// end inline asm
	add.s64 	%rd66, %rd56, 2560;
	// begin inline asm
	{ .reg .u64 addr; cvta.to.shared.u64 addr, %rd66; cvt.u32.u64 %r66, addr; }

	// end inline asm
	add.s64 	%rd67, %rd57, 40960;
	// begin inline asm
	cp.async.cg.shared.global [%r66], [%rd67], 16;
	// end inline asm
	add.s64 	%rd68, %rd56, 3072;
	// begin inline asm
	{ .reg .u64 addr; cvta.to.shared.u64 addr, %rd68; cvt.u32.u64 %r68, addr; }

	// end inline asm
	add.s64 	%rd69, %rd57, 49152;
	// begin inline asm
	cp.async.cg.shared.global [%r68], [%rd69], 16;
	// end inline asm
	add.s64 	%rd70, %rd56, 3584;
	// begin inline asm
	{ .reg .u64 addr; cvta.to.shared.u64 addr, %rd70; cvt.u32.u64 %r70, addr; }

	// end inline asm
	add.s64 	%rd71, %rd57, 57344;
	// begin inline asm
	cp.async.cg.shared.global [%r70], [%rd71], 16;
	// end inline asm
	add.s64 	%rd72, %rd56, 4096;
	// begin inline asm
	{ .reg .u64 addr; cvta.to.shared.u64 addr, %rd72; cvt.u32.u64 %r72, addr; }

	// end inline asm
	add.s64 	%rd73, %rd57, 65536;
	// begin inline asm
	cp.async.cg.shared.global [%r72], [%rd73], 16;
	// end inline asm
	add.s64 	%rd74, %rd56, 4608;
	// begin inline asm
	{ .reg .u64 addr; cvta.to.shared.u64 addr, %rd74; cvt.u32.u64 %r74, addr; }

	// end inline asm
	add.s64 	%rd75, %rd57, 73728;
	// begin inline asm
	cp.async.cg.shared.global [%r74], [%rd75], 16;
	// end inline asm
	add.s64 	%rd76, %rd56, 5120;
	// begin inline asm
	{ .reg .u64 addr; cvta.to.shared.u64 addr, %rd76; cvt.u32.u64 %r76, addr; }

	// end inline asm
	add.s64 	%rd77, %rd57, 81920;
	// begin inline asm
	cp.async.cg.shared.global [%r76], [%rd77], 16;
	// end inline asm
	add.s64 	%rd78, %rd56, 5632;
	// begin inline asm
	{ .reg .u64 addr; cvta.to.shared.u64 addr, %rd78; cvt.u32.u64 %r78, addr; }

	// end inline asm
	add.s64 	%rd79, %rd57, 90112;
	// begin inline asm
	cp.async.cg.shared.global [%r78], [%rd79], 16;
	// end inline asm
	add.s64 	%rd80, %rd56, 6144;
	// begin inline asm
	{ .reg .u64 addr; cvta.to.shared.u64 addr, %rd80; cvt.u32.u64 %r80, addr; }

	// end inline asm
	add.s64 	%rd81, %rd57, 98304;
	// begin inline asm
	cp.async.cg.shared.global [%r80], [%rd81], 16;
	// end inline asm
	add.s64 	%rd82, %rd56, 6656;
	// begin inline asm
	{ .reg .u64 addr; cvta.to.shared.u64 addr, %rd82; cvt.u32.u64 %r82, addr; }

	// end inline asm
	add.s64 	%rd83, %rd57, 106496;
	// begin inline asm
	cp.async.cg.shared.global [%r82], [%rd83], 16;
	// end inline asm
	add.s64 	%rd84, %rd56, 7168;
	// begin inline asm
	{ .reg .u64 addr; cvta.to.shared.u64 addr, %rd84; cvt.u32.u64 %r84, addr; }

	// end inline asm
	add.s64 	%rd85, %rd57, 114688;
	// begin inline asm
	cp.async.cg.shared.global [%r84], [%rd85], 16;
	// end inline asm
	add.s64 	%rd86, %rd56, 7680;
	// begin inline asm
	{ .reg .u64 addr; cvta.to.shared.u64 addr, %rd86; cvt.u32.u64 %r86, addr; }

	// end inline asm
	add.s64 	%rd87, %rd57, 122880;
	// begin inline asm
	cp.async.cg.shared.global [%r86], [%rd87], 16;
	// end inline asm
	// begin inline asm
	cp.async.commit_group;
	// end inline asm
	add.s64 	%rd88, %rd4, 3328;
	// begin inline asm
	{ .reg .u64 addr; cvta.to.shared.u64 addr, %rd88; cvt.u32.u64 %r88, addr; }

	// end inline asm
	add.s64 	%rd89, %rd5, 256;
	// begin inline asm
	cp.async.ca.shared.global [%r88], [%rd89], 4;
	// end inline asm
	add.s64 	%rd90, %rd4, 3456;
	// begin inline asm
	{ .reg .u64 addr; cvta.to.shared.u64 addr, %rd90; cvt.u32.u64 %r90, addr; }

	// end inline asm
	add.s64 	%rd91, %rd5, 384;
	// begin inline asm
	cp.async.ca.shared.global [%r90], [%rd91], 4;
	// end inline asm
	add.s64 	%rd92, %rd4, 3584;
	// begin inline asm
	{ .reg .u64 addr; cvta.to.shared.u64 addr, %rd92; cvt.u32.u64 %r92, addr; }

	// end inline asm
	add.s64 	%rd93, %rd5, 57600;
	// begin inline asm
	cp.async.ca.shared.global [%r92], [%rd93], 4;
	// end inline asm
	add.s64 	%rd94, %rd4, 3712;
	// begin inline asm
	{ .reg .u64 addr; cvta.to.shared.u64 addr, %rd94; cvt.u32.u64 %r94, addr; }

	// end inline asm
	add.s64 	%rd95, %rd5, 57728;
	// begin inline asm
	cp.async.ca.shared.global [%r94], [%rd95], 4;
	// end inline asm
	add.s64 	%rd96, %rd4, 3840;
	// begin inline asm
	{ .reg .u64 addr; cvta.to.shared.u64 addr, %rd96; cvt.u32.u64 %r96, addr; }

	// end inline asm
	add.s64 	%rd97, %rd5, 114944;
	// begin inline asm
	cp.async.ca.shared.global [%r96], [%rd97], 4;
	// end inline asm
	add.s64 	%rd98, %rd4, 3968;
	// begin inline asm
	{ .reg .u64 addr; cvta.to.shared.u64 addr, %rd98; cvt.u32.u64 %r98, addr; }

	// end inline asm
	add.s64 	%rd99, %rd5, 115072;
	// begin inline asm
	cp.async.ca.shared.global [%r98], [%rd99], 4;
	// end inline asm
	add.s64 	%rd100, %rd4, 4096;
	// begin inline asm
	{ .reg .u64 addr; cvta.to.shared.u64 addr, %rd100; cvt.u32.u64 %r100, addr; }

	// end inline asm
	add.s64 	%rd101, %rd5, 172288;
	// begin inline asm
	cp.async.ca.shared.global [%r100], [%rd101], 4;
	// end inline asm
	add.s64 	%rd102, %rd4, 4224;
	// begin inline asm
	{ .reg .u64 addr; cvta.to.shared.u64 addr, %rd102; cvt.u32.u64 %r102, addr; }

	// end inline asm
	add.s64 	%rd103, %rd5, 172416;
	// begin inline asm
	cp.async.ca.shared.global [%r102], [%rd103], 4;
	// end inline asm
	add.s64 	%rd104, %rd4, 4352;
	// begin inline asm
	{ .reg .u64 addr; cvta.to.shared.u64 addr, %rd104; cvt.u32.u64 %r104, addr; }

	// end inline asm
	add.s64 	%rd105, %rd5, 229632;
	// begin inline asm
	cp.async.ca.shared.global [%r104], [%rd105], 4;
	// end inline asm
	add.s64 	%rd106, %rd4, 4480;
	// begin inline asm
	{ .reg .u64 addr; cvta.to.shared.u64 addr, %rd106; cvt.u32.u64 %r106, addr; }

	// end inline asm
	add.s64 	%rd107, %rd5, 229760;
	// begin inline asm
	cp.async.ca.shared.global [%r106], [%rd107], 4;
	// end inline asm
	add.s64 	%rd108, %rd4, 4608;
	// begin inline asm
	{ .reg .u64 addr; cvta.to.shared.u64 addr, %rd108; cvt.u32.u64 %r108, addr; }

	// end inline asm
	add.s64 	%rd109, %rd5, 286976;
	// begin inline asm
	cp.async.ca.shared.global [%r108], [%rd109], 4;
	// end inline asm
	add.s64 	%rd110, %rd4, 4736;
	// begin inline asm
	{ .reg .u64 addr; cvta.to.shared.u64 addr, %rd110; cvt.u32.u64 %r110, addr; }

	// end inline asm
	add.s64 	%rd111, %rd5, 287104;
	// begin inline asm
	cp.async.ca.shared.global [%r110], [%rd111], 4;
	// end inline asm
	add.s64 	%rd112, %rd4, 4864;
	// begin inline asm
	{ .reg .u64 addr; cvta.to.shared.u64 addr, %rd112; cvt.u32.u64 %r112, addr; }

	// end inline asm
	add.s64 	%rd113, %rd5, 344320;
	// begin inline asm
	cp.async.ca.shared.global [%r112], [%rd113], 4;
	// end inline asm
	add.s64 	%rd114, %rd4, 4992;
	// begin inline asm
	{ .reg .u64 addr; cvta.to.shared.u64 addr, %rd114; cvt.u32.u64 %r114, addr; }

	// end inline asm
	add.s64 	%rd115, %rd5, 344448;
	// begin inline asm
	cp.async.ca.shared.global [%r114], [%rd115], 4;
	// end inline asm
	add.s64 	%rd116, %rd4, 5120;
	// begin inline asm
	{ .reg .u64 addr; cvta.to.shared.u64 addr, %rd116; cvt.u32.u64 %r116, addr; }

	// end inline asm
	add.s64 	%rd117, %rd5, 401664;
	// begin inline asm
	cp.async.ca.shared.global [%r116], [%rd117], 4;
	// end inline asm
	add.s64 	%rd118, %rd4, 5248;
	// begin inline asm
	{ .reg .u64 addr; cvta.to.shared.u64 addr, %rd118; cvt.u32.u64 %r118, addr; }

	// end inline asm
	add.s64 	%rd119, %rd5, 401792;
	// begin inline asm
	cp.async.ca.shared.global [%r118], [%rd119], 4;
	// end inline asm
	add.s64 	%rd120, %rd4, 5376;
	// begin inline asm
	{ .reg .u64 addr; cvta.to.shared.u64 addr, %rd120; cvt.u32.u64 %r120, addr; }

	// end inline asm
	add.s64 	%rd121, %rd5, 459008;
	// begin inline asm
	cp.async.ca.shared.global [%r120], [%rd121], 4;
	// end inline asm
	add.s64 	%rd122, %rd4, 5504;
	// begin inline asm
	{ .reg .u64 addr; cvta.to.shared.u64 addr, %rd122; cvt.u32.u64 %r122, addr; }

	// end inline asm
	add.s64 	%rd123, %rd5, 459136;
	// begin inline asm
	cp.async.ca.shared.global [%r122], [%rd123], 4;
	// end inline asm
	add.s64 	%rd124, %rd4, 5632;
	// begin inline asm
	{ .reg .u64 addr; cvta.to.shared.u64 addr, %rd124; cvt.u32.u64 %r124, addr; }

	// end inline asm
	add.s64 	%rd125, %rd5, 516352;
	// begin inline asm
	cp.async.ca.shared.global [%r124], [%rd125], 4;
	// end inline asm
	add.s64 	%rd126, %rd4, 5760;
	// begin inline asm
	{ .reg .u64 addr; cvta.to.shared.u64 addr, %rd126; cvt.u32.u64 %r126, addr; }

	// end inline asm
	add.s64 	%rd127, %rd5, 516480;
	// begin inline asm
	cp.async.ca.shared.global [%r126], [%rd127], 4;
	// end inline asm
	add.s64 	%rd128, %rd4, 5888;
	// begin inline asm
	{ .reg .u64 addr; cvta.to.shared.u64 addr, %rd128; cvt.u32.u64 %r128, addr; }

	// end inline asm
	add.s64 	%rd129, %rd5, 573696;
	// begin inline asm
	cp.async.ca.shared.global [%r128], [%rd129], 4;
	// end inline asm
	add.s64 	%rd130, %rd4, 6016;
	// begin inline asm
	{ .reg .u64 addr; cvta.to.shared.u64 addr, %rd130; cvt.u32.u64 %r130, addr; }

	// end inline asm
	add.s64 	%rd131, %rd5, 573824;
	// begin inline asm
	cp.async.ca.shared.global [%r130], [%rd131], 4;
	// end inline asm
	add.s64 	%rd132, %rd4, 6144;
	// begin inline asm
	{ .reg .u64 addr; cvta.to.shared.u64 addr, %rd132; cvt.u32.u64 %r132, addr; }

	// end inline asm
	add.s64 	%rd133, %rd5, 631040;
	// begin inline asm
	cp.async.ca.shared.global [%r132], [%rd133], 4;
	// end inline asm
	add.s64 	%rd134, %rd4, 6272;
	// begin inline asm
	{ .reg .u64 addr; cvta.to.shared.u64 addr, %rd134; cvt.u32.u64 %r134, addr; }

	// end inline asm
	add.s64 	%rd135, %rd5, 631168;
	// begin inline asm
	cp.async.ca.shared.global [%r134], [%rd135], 4;
	// end inline asm
	add.s64 	%rd136, %rd4, 6400;
	// begin inline asm
	{ .reg .u64 addr; cvta.to.shared.u64 addr, %rd136; cvt.u32.u64 %r136, addr; }

	// end inline asm
	add.s64 	%rd137, %rd5, 688384;
	// begin inline asm
	cp.async.ca.shared.global [%r136], [%rd137], 4;
	// end inline asm
	add.s64 	%rd138, %rd4, 6528;
	// begin inline asm
	{ .reg .u64 addr; cvta.to.shared.u64 addr, %rd138; cvt.u32.u64 %r138, addr; }

	// end inline asm
	add.s64 	%rd139, %rd5, 688512;
	// begin inline asm
	cp.async.ca.shared.global [%r138], [%rd139], 4;
	// end inline asm
	add.s64 	%rd140, %rd56, 8192;
	// begin inline asm
	{ .reg .u64 addr; cvta.to.shared.u64 addr, %rd140; cvt.u32.u64 %r140, addr; }

	// end inline asm
	add.s64 	%rd141, %rd57, 131072;
	// begin inline asm
	cp.async.cg.shared.global [%r140], [%rd141], 16;
	// end inline asm
	add.s64 	%rd142, %rd56, 8704;
	// begin inline asm
	{ .reg .u64 addr; cvta.to.shared.u64 addr, %rd142; cvt.u32.u64 %r142, addr; }

	// end inline asm
	add.s64 	%rd143, %rd57, 139264;
	// begin inline asm
	cp.async.cg.shared.global [%r142], [%rd143], 16;
	// end inline asm
	add.s64 	%rd144, %rd56, 9216;
	// begin inline asm
	{ .reg .u64 addr; cvta.to.shared.u64 addr, %rd144; cvt.u32.u64 %r144, addr; }

	// end inline asm
	add.s64 	%rd145, %rd57, 147456;
	// begin inline asm
	cp.async.cg.shared.global [%r144], [%rd145], 16;
	// end inline asm
	add.s64 	%rd146, %rd56, 9728;
	// begin inline asm
	{ .reg .u64 addr; cvta.to.shared.u64 addr, %rd146; cvt.u32.u64 %r146, addr; }

	// end inline asm
	add.s64 	%rd147, %rd57, 155648;
	// begin inline asm
	cp.async.cg.shared.global [%r146], [%rd147], 16;
	// end inline asm
	add.s64 	%rd148, %rd56, 10240;
	// begin inline asm
	{ .reg .u64 addr; cvta.to.shared.u64 addr, %rd148; cvt.u32.u64 %r148, addr; }

	// end inline asm
	add.s64 	%rd149, %rd57, 163840;
	// begin inline asm
	cp.async.cg.shared.global [%r148], [%rd149], 16;
	// end inline asm
	add.s64 	%rd150, %rd56, 10752;
	// begin inline asm
	{ .reg .u64 addr; cvta.to.shared.u64 addr, %rd150; cvt.u32.u64 %r150, addr; }

	// end inline asm
	add.s64 	%rd151, %rd57, 172032;
	// begin inline asm
	cp.async.cg.shared.global [%r150], [%rd151], 16;
	// end inline asm
	add.s64 	%rd152, %rd56, 11264;
	// begin inline asm
	{ .reg .u64 addr; cvta.to.shared.u64 addr, %rd152; cvt.u32.u64 %r152, addr; }

	// end inline asm
	add.s64 	%rd153, %rd57, 180224;
	// begin inline asm
	cp.async.cg.shared.global [%r152], [%rd153], 16;
	// end inline asm
	add.s64 	%rd154, %rd56, 11776;
	// begin inline asm
	{ .reg .u64 addr; cvta.to.shared.u64 addr, %rd154; cvt.u32.u64 %r154, addr; }

	// end inline asm
	add.s64 	%rd155, %rd57, 188416;
	// begin inline asm
	cp.async.cg.shared.global [%r154], [%rd155], 16;
	// end inline asm
	add.s64 	%rd156, %rd56, 12288;
	// begin inline asm
	{ .reg .u64 addr; cvta.to.shared.u64 addr, %rd156; cvt.u32.u64 %r156, addr; }

	// end inline asm
	add.s64 	%rd157, %rd57, 196608;
	// begin inline asm
	cp.async.cg.shared.global [%r156], [%rd157], 16;
	// end inline asm
	add.s64 	%rd158, %rd56, 12800;
	// begin inline asm
	{ .reg .u64 addr; cvta.to.shared.u64 addr, %rd158; cvt.u32.u64 %r158, addr; }

	// end inline asm
	add.s64 	%rd159, %rd57, 204800;
	// begin inline asm
	cp.async.cg.shared.global [%r158], [%rd159], 16;
	// end inline asm
	add.s64 	%rd160, %rd56, 13312;
	// begin inline asm
	{ .reg .u64 addr; cvta.to.shared.u64 addr, %rd160; cvt.u32.u64 %r160, addr; }

	// end inline asm
	add.s64 	%rd161, %rd57, 212992;
	// begin inline asm
	cp.async.cg.shared.global [%r160], [%rd161], 16;
	// end inline asm
	add.s64 	%rd162, %rd56, 13824;
	// begin inline asm
	{ .reg .u64 addr; cvta.to.shared.u64 addr, %rd162; cvt.u32.u64 %r162, addr; }

	// end inline asm
	add.s64 	%rd163, %rd57, 221184;
	// begin inline asm
	cp.async.cg.shared.global [%r162], [%rd163], 16;
	// end inline asm
	add.s64 	%rd164, %rd56, 14336;
	// begin inline asm
	{ .reg .u64 addr; cvta.to.shared.u64 addr, %rd164; cvt.u32.u64 %r164, addr; }

	// end inline asm
	add.s64 	%rd165, %rd57, 229376;
	// begin inline asm
	cp.async.cg.shared.global [%r164], [%rd165], 16;
	// end inline asm
	add.s64 	%rd166, %rd56, 14848;
	// begin inline asm
	{ .reg .u64 addr; cvta.to.shared.u64 addr, %rd166; cvt.u32.u64 %r166, addr; }

	// end inline asm
	add.s64 	%rd167, %rd57, 237568;
	// begin inline asm
	cp.async.cg.shared.global [%r166], [%rd167], 16;
	// end inline asm
	add.s64 	%rd168, %rd56, 15360;
	// begin inline asm
	{ .reg .u64 addr; cvta.to.shared.u64 addr, %rd168; cvt.u32.u64 %r168, addr; }

	// end inline asm
	add.s64 	%rd169, %rd57, 245760;
	// begin inline asm
	cp.async.cg.shared.global [%r168], [%rd169], 16;
	// end inline asm
	add.s64 	%rd170, %rd56, 15872;
	// begin inline asm
	{ .reg .u64 addr; cvta.to.shared.u64 addr, %rd170; cvt.u32.u64 %r170, addr; }

	// end inline asm
	add.s64 	%rd171, %rd57, 253952;
	// begin inline asm
	cp.async.cg.shared.global [%r170], [%rd171], 16;
	// end inline asm
	// begin inline asm
	cp.async.commit_group;
	// end inline asm
	mov.b32 	%r297, 0;
	mov.f32 	%f2889, 0f00000000;
	mov.f32 	%f2890, %f2889;
	mov.f32 	%f2891, %f2889;
	mov.f32 	%f2892, %f2889;
	mov.f32 	%f2893, %f2889;
	mov.f32 	%f2894, %f2889;
	mov.f32 	%f2895, %f2889;
$L__BB0_1:
	bar.sync 	0;
	add.s32 	%r271, %r297, 2;
	mul.hi.u32 	%r272, %r271, -1431655765;
	shr.u32 	%r273, %r272, 1;
	mul.lo.s32 	%r274, %r273, 3;
	sub.s32 	%r275, %r271, %r274;
	mul.lo.s32 	%r276, %r275, 832;
	shl.b32 	%r277, %r297, 6;
	cvta.shared.u64 	%rd268, %rd175;
	add.s64 	%rd269, %rd268, %rd174;
	mul.wide.u32 	%rd270, %r276, 4;
	add.s64 	%rd182, %rd269, %rd270;
	// begin inline asm
	{ .reg .u64 addr; cvta.to.shared.u64 addr, %rd182; cvt.u32.u64 %r187, addr; }

	// end inline asm
	mul.wide.u32 	%rd271, %r277, 4;
	add.s64 	%rd272, %rd5, %rd271;
	add.s64 	%rd183, %rd272, 512;
	// begin inline asm
	cp.async.ca.shared.global [%r187], [%rd183], 4;
	// end inline asm
	add.s64 	%rd184, %rd182, 128;
	// begin inline asm
	{ .reg .u64 addr; cvta.to.shared.u64 addr, %rd184; cvt.u32.u64 %r189, addr; }

	// end inline asm
	add.s64 	%rd185, %rd272, 640;
	// begin inline asm
	cp.async.ca.shared.global [%r189], [%rd185], 4;
	// end inline asm
	add.s64 	%rd186, %rd182, 256;
	// begin inline asm
	{ .reg .u64 addr; cvta.to.shared.u64 addr, %rd186; cvt.u32.u64 %r191, addr; }

	// end inline asm
	add.s64 	%rd187, %rd272, 57856;
	// begin inline asm
	cp.async.ca.shared.global [%r191], [%rd187], 4;
	// end inline asm
	add.s64 	%rd188, %rd182, 384;
	// begin inline asm
	{ .reg .u64 addr; cvta.to.shared.u64 addr, %rd188; cvt.u32.u64 %r193, addr; }

	// end inline asm
	add.s64 	%rd189, %rd272, 57984;
	// begin inline asm
	cp.async.ca.shared.global [%r193], [%rd189], 4;
	// end inline asm
	add.s64 	%rd190, %rd182, 512;
	// begin inline asm
	{ .reg .u64 addr; cvta.to.shared.u64 addr, %rd190; cvt.u32.u64 %r195, addr; }

	// end inline asm
	add.s64 	%rd191, %rd272, 115200;
	// begin inline asm
	cp.async.ca.shared.global [%r195], [%rd191], 4;
	// end inline asm
	add.s64 	%rd192, %rd182, 640;
	// begin inline asm
	{ .reg .u64 addr; cvta.to.shared.u64 addr, %rd192; cvt.u32.u64 %r197, addr; }

	// end inline asm
	add.s64 	%rd193, %rd272, 115328;
	// begin inline asm
	cp.async.ca.shared.global [%r197], [%rd193], 4;
	// end inline asm
	add.s64 	%rd194, %rd182, 768;
	// begin inline asm
	{ .reg .u64 addr; cvta.to.shared.u64 addr, %rd194; cvt.u32.u64 %r199, addr; }

	// end inline asm
	add.s64 	%rd195, %rd272, 172544;
	// begin inline asm
	cp.async.ca.shared.global [%r199], [%rd195], 4;
	// end inline asm
	add.s64 	%rd196, %rd182, 896;
	// begin inline asm
	{ .reg .u64 addr; cvta.to.shared.u64 addr, %rd196; cvt.u32.u64 %r201, addr; }

	// end inline asm
	add.s64 	%rd197, %rd272, 172672;
	// begin inline asm
	cp.async.ca.shared.global [%r201], [%rd197], 4;
	// end inline asm
	add.s64 	%rd198, %rd182, 1024;
	// begin inline asm
	{ .reg .u64 addr; cvta.to.shared.u64 addr, %rd198; cvt.u32.u64 %r203, addr; }

	// end inline asm
	add.s64 	%rd199, %rd272, 229888;
	// begin inline asm
	cp.async.ca.shared.global [%r203], [%rd199], 4;
	// end inline asm
	add.s64 	%rd200, %rd182, 1152;
	// begin inline asm
	{ .reg .u64 addr; cvta.to.shared.u64 addr, %rd200; cvt.u32.u64 %r205, addr; }

	// end inline asm
	add.s64 	%rd201, %rd272, 230016;
	// begin inline asm
	cp.async.ca.shared.global [%r205], [%rd201], 4;
	// end inline asm
	add.s64 	%rd202, %rd182, 1280;
	// begin inline asm
	{ .reg .u64 addr; cvta.to.shared.u64 addr, %rd202; cvt.u32.u64 %r207, addr; }

	// end inline asm
	add.s64 	%rd203, %rd272, 287232;
	// begin inline asm
	cp.async.ca.shared.global [%r207], [%rd203], 4;
	// end inline asm
	add.s64 	%rd204, %rd182, 1408;
	// begin inline asm
	{ .reg .u64 addr; cvta.to.shared.u64 addr, %rd204; cvt.u32.u64 %r209, addr; }

	// end inline asm
	add.s64 	%rd205, %rd272, 287360;
	// begin inline asm
	cp.async.ca.shared.global [%r209], [%rd205], 4;
	// end inline asm
	add.s64 	%rd206, %rd182, 1536;
	// begin inline asm
	{ .reg .u64 addr; cvta.to.shared.u64 addr, %rd206; cvt.u32.u64 %r211, addr; }

	// end inline asm
	add.s64 	%rd207, %rd272, 344576;
	// begin inline asm
	cp.async.ca.shared.global [%r211], [%rd207], 4;
	// end inline asm
	add.s64 	%rd208, %rd182, 1664;
	// begin inline asm
	{ .reg .u64 addr; cvta.to.shared.u64 addr, %rd208; cvt.u32.u64 %r213, addr; }

	// end inline asm
	add.s64 	%rd209, %rd272, 344704;
	// begin inline asm
	cp.async.ca.shared.global [%r213], [%rd209], 4;
	// end inline asm
	add.s64 	%rd210, %rd182, 1792;
	// begin inline asm
	{ .reg .u64 addr; cvta.to.shared.u64 addr, %rd210; cvt.u32.u64 %r215, addr; }

	// end inline asm
	add.s64 	%rd211, %rd272, 401920;
	// begin inline asm
	cp.async.ca.shared.global [%r215], [%rd211], 4;
	// end inline asm
	add.s64 	%rd212, %rd182, 1920;
	// begin inline asm
	{ .reg .u64 addr; cvta.to.shared.u64 addr, %rd212; cvt.u32.u64 %r217, addr; }

	// end inline asm
	add.s64 	%rd213, %rd272, 402048;
	// begin inline asm
	cp.async.ca.shared.global [%r217], [%rd213], 4;
	// end inline asm
	add.s64 	%rd214, %rd182, 2048;
	// begin inline asm
	{ .reg .u64 addr; cvta.to.shared.u64 addr, %rd214; cvt.u32.u64 %r219, addr; }

	// end inline asm
	add.s64 	%rd215, %rd272, 459264;
	// begin inline asm
	cp.async.ca.shared.global [%r219], [%rd215], 4;
	// end inline asm
	add.s64 	%rd216, %rd182, 2176;
	// begin inline asm
	{ .reg .u64 addr; cvta.to.shared.u64 addr, %rd216; cvt.u32.u64 %r221, addr; }

	// end inline asm
	add.s64 	%rd217, %rd272, 459392;
	// begin inline asm
	cp.async.ca.shared.global [%r221], [%rd217], 4;
	// end inline asm
	add.s64 	%rd218, %rd182, 2304;
	// begin inline asm
	{ .reg .u64 addr; cvta.to.shared.u64 addr, %rd218; cvt.u32.u64 %r223, addr; }

	// end inline asm
	add.s64 	%rd219, %rd272, 516608;
	// begin inline asm
	cp.async.ca.shared.global [%r223], [%rd219], 4;
	// end inline asm
	add.s64 	%rd220, %rd182, 2432;
	// begin inline asm
	{ .reg .u64 addr; cvta.to.shared.u64 addr, %rd220; cvt.u32.u64 %r225, addr; }

	// end inline asm
	add.s64 	%rd221, %rd272, 516736;
	// begin inline asm
	cp.async.ca.shared.global [%r225], [%rd221], 4;
	// end inline asm
	add.s64 	%rd222, %rd182, 2560;
	// begin inline asm
	{ .reg .u64 addr; cvta.to.shared.u64 addr, %rd222; cvt.u32.u64 %r227, addr; }

	// end inline asm
	add.s64 	%rd223, %rd272, 573952;
	// begin inline asm
	cp.async.ca.shared.global [%r227], [%rd223], 4;
	// end inline asm
	add.s64 	%rd224, %rd182, 2688;
	// begin inline asm
	{ .reg .u64 addr; cvta.to.shared.u64 addr, %rd224; cvt.u32.u64 %r229, addr; }

	// end inline asm
	add.s64 	%rd225, %rd272, 574080;
	// begin inline asm
	cp.async.ca.shared.global [%r229], [%rd225], 4;
	// end inline asm
	add.s64 	%rd226, %rd182, 2816;
	// begin inline asm
	{ .reg .u64 addr; cvta.to.shared.u64 addr, %rd226; cvt.u32.u64 %r231, addr; }

	// end inline asm
	add.s64 	%rd227, %rd272, 631296;
	// begin inline asm
	cp.async.ca.shared.global [%r231], [%rd227], 4;
	// end inline asm
	add.s64 	%rd228, %rd182, 2944;
	// begin inline asm
	{ .reg .u64 addr; cvta.to.shared.u64 addr, %rd228; cvt.u32.u64 %r233, addr; }

	// end inline asm
	add.s64 	%rd229, %rd272, 631424;
	// begin inline asm
	cp.async.ca.shared.global [%r233], [%rd229], 4;
	// end inline asm
	add.s64 	%rd230, %rd182, 3072;
	// begin inline asm
	{ .reg .u64 addr; cvta.to.shared.u64 addr, %rd230; cvt.u32.u64 %r235, addr; }

	// end inline asm
	add.s64 	%rd231, %rd272, 688640;
	// begin inline asm
	cp.async.ca.shared.global [%r235], [%rd231], 4;
	// end inline asm
	add.s64 	%rd232, %rd182, 3200;
	// begin inline asm
	{ .reg .u64 addr; cvta.to.shared.u64 addr, %rd232; cvt.u32.u64 %r237, addr; }

	// end inline asm
	add.s64 	%rd233, %rd272, 688768;
	// begin inline asm
	cp.async.ca.shared.global [%r237], [%rd233], 4;
	// end inline asm
	shl.b32 	%r279, %r275, 11;
	cvta.shared.u64 	%rd275, %rd179;
	add.s64 	%rd276, %rd275, %rd178;
	mul.wide.u32 	%rd277, %r279, 4;
	add.s64 	%rd234, %rd276, %rd277;
	// begin inline asm
	{ .reg .u64 addr; cvta.to.shared.u64 addr, %rd234; cvt.u32.u64 %r239, addr; }

	// end inline asm
	shl.b32 	%r282, %r297, 15;
	mul.wide.s32 	%rd278, %r282, 4;
	add.s64 	%rd279, %rd57, %rd278;
	add.s64 	%rd235, %rd279, 262144;
	// begin inline asm
	cp.async.cg.shared.global [%r239], [%rd235], 16;
	// end inline asm
	add.s64 	%rd236, %rd234, 512;
	// begin inline asm
	{ .reg .u64 addr; cvta.to.shared.u64 addr, %rd236; cvt.u32.u64 %r241, addr; }

	// end inline asm
	add.s64 	%rd237, %rd279, 270336;
	// begin inline asm
	cp.async.cg.shared.global [%r241], [%rd237], 16;
	// end inline asm
	add.s64 	%rd238, %rd234, 1024;
	// begin inline asm
	{ .reg .u64 addr; cvta.to.shared.u64 addr, %rd238; cvt.u32.u64 %r243, addr; }

	// end inline asm
	add.s64 	%rd239, %rd279, 278528;
	// begin inline asm
	cp.async.cg.shared.global [%r243], [%rd239], 16;
	// end inline asm
	add.s64 	%rd240, %rd234, 1536;
	// begin inline asm
	{ .reg .u64 addr; cvta.to.shared.u64 addr, %rd240; cvt.u32.u64 %r245, addr; }

	// end inline asm
	add.s64 	%rd241, %rd279, 286720;
	// begin inline asm
	cp.async.cg.shared.global [%r245], [%rd241], 16;
	// end inline asm
	add.s64 	%rd242, %rd234, 2048;
	// begin inline asm
	{ .reg .u64 addr; cvta.to.shared.u64 addr, %rd242; cvt.u32.u64 %r247, addr; }

	// end inline asm
	add.s64 	%rd243, %rd279, 294912;
	// begin inline asm
	cp.async.cg.shared.global [%r247], [%rd243], 16;
	// end inline asm
	add.s64 	%rd244, %rd234, 2560;
	// begin inline asm
	{ .reg .u64 addr; cvta.to.shared.u64 addr, %rd244; cvt.u32.u64 %r249, addr; }

	// end inline asm
	add.s64 	%rd245, %rd279, 303104;
	// begin inline asm
	cp.async.cg.shared.global [%r249], [%rd245], 16;
	// end inline asm
	add.s64 	%rd246, %rd234, 3072;
	// begin inline asm
	{ .reg .u64 addr; cvta.to.shared.u64 addr, %rd246; cvt.u32.u64 %r251, addr; }

	// end inline asm
	add.s64 	%rd247, %rd279, 311296;
	// begin inline asm
	cp.async.cg.shared.global [%r251], [%rd247], 16;
	// end inline asm
	add.s64 	%rd248, %rd234, 3584;
	// begin inline asm
	{ .reg .u64 addr; cvta.to.shared.u64 addr, %rd248; cvt.u32.u64 %r253, addr; }

	// end inline asm
	add.s64 	%rd249, %rd279, 319488;
	// begin inline asm
	cp.async.cg.shared.global [%r253], [%rd249], 16;
	// end inline asm
	add.s64 	%rd250, %rd234, 4096;
	// begin inline asm
	{ .reg .u64 addr; cvta.to.shared.u64 addr, %rd250; cvt.u32.u64 %r255, addr; }

	// end inline asm
	add.s64 	%rd251, %rd279, 327680;
	// begin inline asm
	cp.async.cg.shared.global [%r255], [%rd251], 16;
	// end inline asm
	add.s64 	%rd252, %rd234, 4608;
	// begin inline asm
	{ .reg .u64 addr; cvta.to.shared.u64 addr, %rd252; cvt.u32.u64 %r257, addr; }

	// end inline asm
	add.s64 	%rd253, %rd279, 335872;
	// begin inline asm
	cp.async.cg.shared.global [%r257], [%rd253], 16;
	// end inline asm
	add.s64 	%rd254, %rd234, 5120;
	// begin inline asm
	{ .reg .u64 addr; cvta.to.shared.u64 addr, %rd254; cvt.u32.u64 %r259, addr; }

	// end inline asm
	add.s64 	%rd255, %rd279, 344064;
	// begin inline asm
	cp.async.cg.shared.global [%r259], [%rd255], 16;
	// end inline asm
	add.s64 	%rd256, %rd234, 5632;
	// begin inline asm
	{ .reg .u64 addr; cvta.to.shared.u64 addr, %rd256; cvt.u32.u64 %r261, addr; }

	// end inline asm
	add.s64 	%rd257, %rd279, 352256;
	// begin inline asm
	cp.async.cg.shared.global [%r261], [%rd257], 16;
	// end inline asm
	add.s64 	%rd258, %rd234, 6144;
	// begin inline asm
	{ .reg .u64 addr; cvta.to.shared.u64 addr, %rd258; cvt.u32.u64 %r263, addr; }

	// end inline asm
	add.s64 	%rd259, %rd279, 360448;
	// begin inline asm
	cp.async.cg.shared.global [%r263], [%rd259], 16;
	// end inline asm
	add.s64 	%rd260, %rd234, 6656;
	// begin inline asm
	{ .reg .u64 addr; cvta.to.shared.u64 addr, %rd260; cvt.u32.u64 %r265, addr; }

	// end inline asm
	add.s64 	%rd261, %rd279, 368640;
	// begin inline asm
	cp.async.cg.shared.global [%r265], [%rd261], 16;
	// end inline asm
	add.s64 	%rd262, %rd234, 7168;
	// begin inline asm
	{ .reg .u64 addr; cvta.to.shared.u64 addr, %rd262; cvt.u32.u64 %r267, addr; }

	// end inline asm
	add.s64 	%rd263, %rd279, 376832;
	// begin inline asm
	cp.async.cg.shared.global [%r267], [%rd263], 16;
	// end inline asm
	add.s64 	%rd264, %rd234, 7680;
	// begin inline asm
	{ .reg .u64 addr; cvta.to.shared.u64 addr, %rd264; cvt.u32.u64 %r269, addr; }

	// end inline asm
	add.s64 	%rd265, %rd279, 385024;
	// begin inline asm
	cp.async.cg.shared.global [%r269], [%rd265], 16;
	// end inline asm
	// begin inline asm
	cp.async.commit_group;
	// end inline asm
	// begin inline asm
	cp.async.wait_group 2;
	// end inline asm
	bar.sync 	0;
	mul.hi.u32 	%r283, %r297, -1431655765;
	shr.u32 	%r284, %r283, 1;
	mul.lo.s32 	%r285, %r284, 3;
	sub.s32 	%r286, %r297, %r285;
	mad.lo.s32 	%r287, %r286, 3328, %r177;
	ld.shared.f32 	%f16, [%r287];
	shl.b32 	%r288, %r286, 13;
	or.b32  	%r289, %r288, %r178;
	add.s32 	%r290, %r179, %r289;
	ld.shared.f32 	%f17, [%r290];
	fma.rn.f32 	%f18, %f16, %f17, %f2895;
	ld.shared.f32 	%f19, [%r287+4];
	ld.shared.f32 	%f20, [%r290+128];
	fma.rn.f32 	%f21, %f19, %f20, %f18;
	ld.shared.f32 	%f22, [%r287+8];
	ld.shared.f32 	%f23, [%r290+256];
	fma.rn.f32 	%f24, %f22, %f23, %f21;
	ld.shared.f32 	%f25, [%r287+12];
	ld.shared.f32 	%f26, [%r290+384];
	fma.rn.f32 	%f27, %f25, %f26, %f24;
	ld.shared.f32 	%f28, [%r287+16];
	ld.shared.f32 	%f29, [%r290+512];
	fma.rn.f32 	%f30, %f28, %f29, %f27;
	ld.shared.f32 	%f31, [%r287+20];
	ld.shared.f32 	%f32, [%r290+640];
	fma.rn.f32 	%f33, %f31, %f32, %f30;
	ld.shared.f32 	%f34, [%r287+24];
	ld.shared.f32 	%f35, [%r290+768];
	fma.rn.f32 	%f36, %f34, %f35, %f33;
	ld.shared.f32 	%f37, [%r287+28];
	ld.shared.f32 	%f38, [%r290+896];
	fma.rn.f32 	%f39, %f37, %f38, %f36;
	ld.shared.f32 	%f40, [%r287+32];
	ld.shared.f32 	%f41, [%r290+1024];
	fma.rn.f32 	%f42, %f40, %f41, %f39;
	ld.shared.f32 	%f43, [%r287+36];
	ld.shared.f32 	%f44, [%r290+1152];
	fma.rn.f32 	%f45, %f43, %f44, %f42;
	ld.shared.f32 	%f46, [%r287+40];
	ld.shared.f32 	%f47, [%r290+1280];
	fma.rn.f32 	%f48, %f46, %f47, %f45;
	ld.shared.f32 	%f49, [%r287+44];
	ld.shared.f32 	%f50, [%r290+1408];
	fma.rn.f32 	%f51, %f49, %f50, %f48;
	ld.shared.f32 	%f52, [%r287+48];
	ld.shared.f32 	%f53, [%r290+1536];
	fma.rn.f32 	%f54, %f52, %f53, %f51;
	ld.shared.f32 	%f55, [%r287+52];
	ld.shared.f32 	%f56, [%r290+1664];
	fma.rn.f32 	%f57, %f55, %f56, %f54;
	ld.shared.f32 	%f58, [%r287+56];
	ld.shared.f32 	%f59, [%r290+1792];
	fma.rn.f32 	%f60, %f58, %f59, %f57;
	ld.shared.f32 	%f61, [%r287+60];
	ld.shared.f32 	%f62, [%r290+1920];
	fma.rn.f32 	%f63, %f61, %f62, %f60;
	ld.shared.f32 	%f64, [%r287+64];
	ld.shared.f32 	%f65, [%r290+2048];
	fma.rn.f32 	%f66, %f64, %f65, %f63;
	ld.shared.f32 	%f67, [%r287+68];
	ld.shared.f32 	%f68, [%r290+2176];
	fma.rn.f32 	%f69, %f67, %f68, %f66;
	ld.shared.f32 	%f70, [%r287+72];
	ld.shared.f32 	%f71, [%r290+2304];
	fma.rn.f32 	%f72, %f70, %f71, %f69;
	ld.shared.f32 	%f73, [%r287+76];
	ld.shared.f32 	%f74, [%r290+2432];
	fma.rn.f32 	%f75, %f73, %f74, %f72;
	ld.shared.f32 	%f76, [%r287+80];
	ld.shared.f32 	%f77, [%r290+2560];
	fma.rn.f32 	%f78, %f76, %f77, %f75;
	ld.shared.f32 	%f79, [%r287+84];
	ld.shared.f32 	%f80, [%r290+2688];
	fma.rn.f32 	%f81, %f79, %f80, %f78;
	ld.shared.f32 	%f82, [%r287+88];
	ld.shared.f32 	%f83, [%r290+2816];
	fma.rn.f32 	%f84, %f82, %f83, %f81;
	ld.shared.f32 	%f85, [%r287+92];
	ld.shared.f32 	%f86, [%r290+2944];
	fma.rn.f32 	%f87, %f85, %f86, %f84;
	ld.shared.f32 	%f88, [%r287+96];
	ld.shared.f32 	%f89, [%r290+3072];
	fma.rn.f32 	%f90, %f88, %f89, %f87;
	ld.shared.f32 	%f91, [%r287+100];
	ld.shared.f32 	%f92, [%r290+3200];
	fma.rn.f32 	%f93, %f91, %f92, %f90;
	ld.shared.f32 	%f94, [%r287+104];
	ld.shared.f32 	%f95, [%r290+3328];
	fma.rn.f32 	%f96, %f94, %f95, %f93;
	ld.shared.f32 	%f97, [%r287+108];
	ld.shared.f32 	%f98, [%r290+3456];
	fma.rn.f32 	%f99, %f97, %f98, %f96;
	ld.shared.f32 	%f100, [%r287+112];
	ld.shared.f32 	%f101, [%r290+3584];
	fma.rn.f32 	%f102, %f100, %f101, %f99;
	ld.shared.f32 	%f103, [%r287+116];
	ld.shared.f32 	%f104, [%r290+3712];
	fma.rn.f32 	%f105, %f103, %f104, %f102;
	ld.shared.f32 	%f106, [%r287+120];
	ld.shared.f32 	%f107, [%r290+3840];
	fma.rn.f32 	%f108, %f106, %f107, %f105;
	ld.shared.f32 	%f109, [%r287+124];
	ld.shared.f32 	%f110, [%r290+3968];
	fma.rn.f32 	%f111, %f109, %f110, %f108;
	ld.shared.f32 	%f112, [%r287+128];
	ld.shared.f32 	%f113, [%r290+4096];
	fma.rn.f32 	%f114, %f112, %f113, %f111;
	ld.shared.f32 	%f115, [%r287+132];
	ld.shared.f32 	%f116, [%r290+4224];
	fma.rn.f32 	%f117, %f115, %f116, %f114;
	ld.shared.f32 	%f118, [%r287+136];
	ld.shared.f32 	%f119, [%r290+4352];
	fma.rn.f32 	%f120, %f118, %f119, %f117;
	ld.shared.f32 	%f121, [%r287+140];
	ld.shared.f32 	%f122, [%r290+4480];
	fma.rn.f32 	%f123, %f121, %f122, %f120;
	ld.shared.f32 	%f124, [%r287+144];
	ld.shared.f32 	%f125, [%r290+4608];
	fma.rn.f32 	%f126, %f124, %f125, %f123;
	ld.shared.f32 	%f127, [%r287+148];
	ld.shared.f32 	%f128, [%r290+4736];
	fma.rn.f32 	%f129, %f127, %f128, %f126;
	ld.shared.f32 	%f130, [%r287+152];
	ld.shared.f32 	%f131, [%r290+4864];
	fma.rn.f32 	%f132, %f130, %f131, %f129;
	ld.shared.f32 	%f133, [%r287+156];
	ld.shared.f32 	%f134, [%r290+4992];
	fma.rn.f32 	%f135, %f133, %f134, %f132;
	ld.shared.f32 	%f136, [%r287+160];
	ld.shared.f32 	%f137, [%r290+5120];
	fma.rn.f32 	%f138, %f136, %f137, %f135;
	ld.shared.f32 	%f139, [%r287+164];
	ld.shared.f32 	%f140, [%r290+5248];
	fma.rn.f32 	%f141, %f139, %f140, %f138;
	ld.shared.f32 	%f142, [%r287+168];
	ld.shared.f32 	%f143, [%r290+5376];
	fma.rn.f32 	%f144, %f142, %f143, %f141;
	ld.shared.f32 	%f145, [%r287+172];
	ld.shared.f32 	%f146, [%r290+5504];
	fma.rn.f32 	%f147, %f145, %f146, %f144;
	ld.shared.f32 	%f148, [%r287+176];
	ld.shared.f32 	%f149, [%r290+5632];
	fma.rn.f32 	%f150, %f148, %f149, %f147;
	ld.shared.f32 	%f151, [%r287+180];
	ld.shared.f32 	%f152, [%r290+5760];
	fma.rn.f32 	%f153, %f151, %f152, %f150;
	ld.shared.f32 	%f154, [%r287+184];
	ld.shared.f32 	%f155, [%r290+5888];
	fma.rn.f32 	%f156, %f154, %f155, %f153;
	ld.shared.f32 	%f157, [%r287+188];
	ld.shared.f32 	%f158, [%r290+6016];
	fma.rn.f32 	%f159, %f157, %f158, %f156;
	ld.shared.f32 	%f160, [%r287+192];
	ld.shared.f32 	%f161, [%r290+6144];
	fma.rn.f32 	%f162, %f160, %f161, %f159;
	ld.shared.f32 	%f163, [%r287+196];
	ld.shared.f32 	%f164, [%r290+6272];
	fma.rn.f32 	%f165, %f163, %f164, %f162;
	ld.shared.f32 	%f166, [%r287+200];
	ld.shared.f32 	%f167, [%r290+6400];
	fma.rn.f32 	%f168, %f166, %f167, %f165;
	ld.shared.f32 	%f169, [%r287+204];
	ld.shared.f32 	%f170, [%r290+6528];
	fma.rn.f32 	%f171, %f169, %f170, %f168;
	ld.shared.f32 	%f172, [%r287+208];
	ld.shared.f32 	%f173, [%r290+6656];
	fma.rn.f32 	%f174, %f172, %f173, %f171;
	ld.shared.f32 	%f175, [%r287+212];
	ld.shared.f32 	%f176, [%r290+6784];
	fma.rn.f32 	%f177, %f175, %f176, %f174;
	ld.shared.f32 	%f178, [%r287+216];
	ld.shared.f32 	%f179, [%r290+6912];
	fma.rn.f32 	%f180, %f178, %f179, %f177;
	ld.shared.f32 	%f181, [%r287+220];
	ld.shared.f32 	%f182, [%r290+7040];
	fma.rn.f32 	%f183, %f181, %f182, %f180;
	ld.shared.f32 	%f184, [%r287+224];
	ld.shared.f32 	%f185, [%r290+7168];
	fma.rn.f32 	%f186, %f184, %f185, %f183;
	ld.shared.f32 	%f187, [%r287+228];
	ld.shared.f32 	%f188, [%r290+7296];
	fma.rn.f32 	%f189, %f187, %f188, %f186;
	ld.shared.f32 	%f190, [%r287+232];
	ld.shared.f32 	%f191, [%r290+7424];
	fma.rn.f32 	%f192, %f190, %f191, %f189;
	ld.shared.f32 	%f193, [%r287+236];
	ld.shared.f32 	%f194, [%r290+7552];
	fma.rn.f32 	%f195, %f193, %f194, %f192;
	ld.shared.f32 	%f196, [%r287+240];
	ld.shared.f32 	%f197, [%r290+7680];
	fma.rn.f32 	%f198, %f196, %f197, %f195;
	ld.shared.f32 	%f199, [%r287+244];
	ld.shared.f32 	%f200, [%r290+7808];
	fma.rn.f32 	%f201, %f199, %f200, %f198;
	ld.shared.f32 	%f202, [%r287+248];
	ld.shared.f32 	%f203, [%r290+7936];
	fma.rn.f32 	%f204, %f202, %f203, %f201;
	ld.shared.f32 	%f205, [%r287+252];
	ld.shared.f32 	%f206, [%r290+8064];
	fma.rn.f32 	%f2895, %f205, %f206, %f204;
	ld.shared.f32 	%f207, [%r287+512];
	fma.rn.f32 	%f208, %f207, %f17, %f2894;
	ld.shared.f32 	%f209, [%r287+516];
	fma.rn.f32 	%f210, %f209, %f20, %f208;
	ld.shared.f32 	%f211, [%r287+520];
	fma.rn.f32 	%f212, %f211, %f23, %f210;
	ld.shared.f32 	%f213, [%r287+524];
	fma.rn.f32 	%f214, %f213, %f26, %f212;
	ld.shared.f32 	%f215, [%r287+528];
	fma.rn.f32 	%f216, %f215, %f29, %f214;
	ld.shared.f32 	%f217, [%r287+532];
	fma.rn.f32 	%f218, %f217, %f32, %f216;
	ld.shared.f32 	%f219, [%r287+536];
	fma.rn.f32 	%f220, %f219, %f35, %f218;
	ld.shared.f32 	%f221, [%r287+540];
	fma.rn.f32 	%f222, %f221, %f38, %f220;
	ld.shared.f32 	%f223, [%r287+544];
	fma.rn.f32 	%f224, %f223, %f41, %f222;
	ld.shared.f32 	%f225, [%r287+548];
	fma.rn.f32 	%f226, %f225, %f44, %f224;
	ld.shared.f32 	%f227, [%r287+552];
	fma.rn.f32 	%f228, %f227, %f47, %f226;
	ld.shared.f32 	%f229, [%r287+556];
	fma.rn.f32 	%f230, %f229, %f50, %f228;
	ld.shared.f32 	%f231, [%r287+560];
	fma.rn.f32 	%f232, %f231, %f53, %f230;
	ld.shared.f32 	%f233, [%r287+564];
	fma.rn.f32 	%f234, %f233, %f56, %f232;
	ld.shared.f32 	%f235, [%r287+568];
	fma.rn.f32 	%f236, %f235, %f59, %f234;
	ld.shared.f32 	%f237, [%r287+572];
	fma.rn.f32 	%f238, %f237, %f62, %f236;
	ld.shared.f32 	%f239, [%r287+576];
	fma.rn.f32 	%f240, %f239, %f65, %f238;
	ld.shared.f32 	%f241, [%r287+580];
	fma.rn.f32 	%f242, %f241, %f68, %f240;
	ld.shared.f32 	%f243, [%r287+584];
	fma.rn.f32 	%f244, %f243, %f71, %f242;
	ld.shared.f32 	%f245, [%r287+588];
	fma.rn.f32 	%f246, %f245, %f74, %f244;
	ld.shared.f32 	%f247, [%r287+592];
	fma.rn.f32 	%f248, %f247, %f77, %f246;
	ld.shared.f32 	%f249, [%r287+596];
	fma.rn.f32 	%f250, %f249, %f80, %f248;
	ld.shared.f32 	%f251, [%r287+600];
	fma.rn.f32 	%f252, %f251, %f83, %f250;
	ld.shared.f32 	%f253, [%r287+604];
	fma.rn.f32 	%f254, %f253, %f86, %f252;
	ld.shared.f32 	%f255, [%r287+608];
	fma.rn.f32 	%f256, %f255, %f89, %f254;
	ld.shared.f32 	%f257, [%r287+612];
	fma.rn.f32 	%f258, %f257, %f92, %f256;
	ld.shared.f32 	%f259, [%r287+616];
	fma.rn.f32 	%f260, %f259, %f95, %f258;
	ld.shared.f32 	%f261, [%r287+620];
	fma.rn.f32 	%f262, %f261, %f98, %f260;
	ld.shared.f32 	%f263, [%r287+624];
	fma.rn.f32 	%f264, %f263, %f101, %f262;
	ld.shared.f32 	%f265, [%r287+628];
	fma.rn.f32 	%f266, %f265, %f104, %f264;
	ld.shared.f32 	%f267, [%r287+632];
	fma.rn.f32 	%f268, %f267, %f107, %f266;
	ld.shared.f32 	%f269, [%r287+636];
	fma.rn.f32 	%f270, %f269, %f110, %f268;
	ld.shared.f32 	%f271, [%r287+640];
	fma.rn.f32 	%f272, %f271, %f113, %f270;
	ld.shared.f32 	%f273, [%r287+644];
	fma.rn.f32 	%f274, %f273, %f116, %f272;
	ld.shared.f32 	%f275, [%r287+648];
	fma.rn.f32 	%f276, %f275, %f119, %f274;
	ld.shared.f32 	%f277, [%r287+652];
	fma.rn.f32 	%f278, %f277, %f122, %f276;
	ld.shared.f32 	%f279, [%r287+656];
	fma.rn.f32 	%f280, %f279, %f125, %f278;
	ld.shared.f32 	%f281, [%r287+660];
	fma.rn.f32 	%f282, %f281, %f128, %f280;
	ld.shared.f32 	%f283, [%r287+664];
	fma.rn.f32 	%f284, %f283, %f131, %f282;
	ld.shared.f32 	%f285, [%r287+668];
	fma.rn.f32 	%f286, %f285, %f134, %f284;
	ld.shared.f32 	%f287, [%r287+672];
	fma.rn.f32 	%f288, %f287, %f137, %f286;
	ld.shared.f32 	%f289, [%r287+676];
	fma.rn.f32 	%f290, %f289, %f140, %f288;
	ld.shared.f32 	%f291, [%r287+680];
	fma.rn.f32 	%f292, %f291, %f143, %f290;
	ld.shared.f32 	%f293, [%r287+684];
	fma.rn.f32 	%f294, %f293, %f146, %f292;
	ld.shared.f32 	%f295, [%r287+688];
	fma.rn.f32 	%f296, %f295, %f149, %f294;
	ld.shared.f32 	%f297, [%r287+692];
	fma.rn.f32 	%f298, %f297, %f152, %f296;
	ld.shared.f32 	%f299, [%r287+696];
	fma.rn.f32 	%f300, %f299, %f155, %f298;
	ld.shared.f32 	%f301, [%r287+700];
	fma.rn.f32 	%f302, %f301, %f158, %f300;
	ld.shared.f32 	%f303, [%r287+704];
	fma.rn.f32 	%f304, %f303, %f161, %f302;
	ld.shared.f32 	%f305, [%r287+708];
	fma.rn.f32 	%f306, %f305, %f164, %f304;
	ld.shared.f32 	%f307, [%r287+712];
	fma.rn.f32 	%f308, %f307, %f167, %f306;
	ld.shared.f32 	%f309, [%r287+716];
	fma.rn.f32 	%f310, %f309, %f170, %f308;
	ld.shared.f32 	%f311, [%r287+720];
	fma.rn.f32 	%f312, %f311, %f173, %f310;
	ld.shared.f32 	%f313, [%r287+724];
	fma.rn.f32 	%f314, %f313, %f176, %f312;
	ld.shared.f32 	%f315, [%r287+728];
	fma.rn.f32 	%f316, %f315, %f179, %f314;
	ld.shared.f32 	%f317, [%r287+732];
	fma.rn.f32 	%f318, %f317, %f182, %f316;
	ld.shared.f32 	%f319, [%r287+736];
	fma.rn.f32 	%f320, %f319, %f185, %f318;
	ld.shared.f32 	%f321, [%r287+740];
	fma.rn.f32 	%f322, %f321, %f188, %f320;
	ld.shared.f32 	%f323, [%r287+744];
	fma.rn.f32 	%f324, %f323, %f191, %f322;
	ld.shared.f32 	%f325, [%r287+748];
	fma.rn.f32 	%f326, %f325, %f194, %f324;
	ld.shared.f32 	%f327, [%r287+752];
	fma.rn.f32 	%f328, %f327, %f197, %f326;
	ld.shared.f32 	%f329, [%r287+756];
	fma.rn.f32 	%f330, %f329, %f200, %f328;
	ld.shared.f32 	%f331, [%r287+760];
	fma.rn.f32 	%f332, %f331, %f203, %f330;
	ld.shared.f32 	%f333, [%r287+764];
	fma.rn.f32 	%f2894, %f333, %f206, %f332;
	ld.shared.f32 	%f334, [%r287+1024];
	fma.rn.f32 	%f335, %f334, %f17, %f2893;
	ld.shared.f32 	%f336, [%r287+1028];
	fma.rn.f32 	%f337, %f336, %f20, %f335;
	ld.shared.f32 	%f338, [%r287+1032];
	fma.rn.f32 	%f339, %f338, %f23, %f337;
	ld.shared.f32 	%f340, [%r287+1036];
	fma.rn.f32 	%f341, %f340, %f26, %f339;
	ld.shared.f32 	%f342, [%r287+1040];
	fma.rn.f32 	%f343, %f342, %f29, %f341;
	ld.shared.f32 	%f344, [%r287+1044];
	fma.rn.f32 	%f345, %f344, %f32, %f343;
	ld.shared.f32 	%f346, [%r287+1048];
	fma.rn.f32 	%f347, %f346, %f35, %f345;
	ld.shared.f32 	%f348, [%r287+1052];
	fma.rn.f32 	%f349, %f348, %f38, %f347;
	ld.shared.f32 	%f350, [%r287+1056];
	fma.rn.f32 	%f351, %f350, %f41, %f349;
	ld.shared.f32 	%f352, [%r287+1060];
	fma.rn.f32 	%f353, %f352, %f44, %f351;
	ld.shared.f32 	%f354, [%r287+1064];
	fma.rn.f32 	%f355, %f354, %f47, %f353;
	ld.shared.f32 	%f356, [%r287+1068];
	fma.rn.f32 	%f357, %f356, %f50, %f355;
	ld.shared.f32 	%f358, [%r287+1072];
	fma.rn.f32 	%f359, %f358, %f53, %f357;
	ld.shared.f32 	%f360, [%r287+1076];
	fma.rn.f32 	%f361, %f360, %f56, %f359;
	ld.shared.f32 	%f362, [%r287+1080];
	fma.rn.f32 	%f363, %f362, %f59, %f361;
	ld.shared.f32 	%f364, [%r287+1084];
	fma.rn.f32 	%f365, %f364, %f62, %f363;
	ld.shared.f32 	%f366, [%r287+1088];
	fma.rn.f32 	%f367, %f366, %f65, %f365;
	ld.shared.f32 	%f368, [%r287+1092];
	fma.rn.f32 	%f369, %f368, %f68, %f367;
	ld.shared.f32 	%f370, [%r287+1096];
	fma.rn.f32 	%f371, %f370, %f71, %f369;
	ld.shared.f32 	%f372, [%r287+1100];
	fma.rn.f32 	%f373, %f372, %f74, %f371;
	ld.shared.f32 	%f374, [%r287+1104];
	fma.rn.f32 	%f375, %f374, %f77, %f373;
	ld.shared.f32 	%f376, [%r287+1108];
	fma.rn.f32 	%f377, %f376, %f80, %f375;
	ld.shared.f32 	%f378, [%r287+1112];
	fma.rn.f32 	%f379, %f378, %f83, %f377;
	ld.shared.f32 	%f380, [%r287+1116];
	fma.rn.f32 	%f381, %f380, %f86, %f379;
	ld.shared.f32 	%f382, [%r287+1120];
	fma.rn.f32 	%f383, %f382, %f89, %f381;
	ld.shared.f32 	%f384, [%r287+1124];
	fma.rn.f32 	%f385, %f384, %f92, %f383;
	ld.shared.f32 	%f386, [%r287+1128];
	fma.rn.f32 	%f387, %f386, %f95, %f385;
	ld.shared.f32 	%f388, [%r287+1132];
	fma.rn.f32 	%f389, %f388, %f98, %f387;
	ld.shared.f32 	%f390, [%r287+1136];
	fma.rn.f32 	%f391, %f390, %f101, %f389;
	ld.shared.f32 	%f392, [%r287+1140];
	fma.rn.f32 	%f393, %f392, %f104, %f391;
	ld.shared.f32 	%f394, [%r287+1144];
	fma.rn.f32 	%f395, %f394, %f107, %f393;
	ld.shared.f32 	%f396, [%r287+1148];
	fma.rn.f32 	%f397, %f396, %f110, %f395;
	ld.shared.f32 	%f398, [%r287+1152];
	fma.rn.f32 	%f399, %f398, %f113, %f397;
	ld.shared.f32 	%f400, [%r287+1156];
	fma.rn.f32 	%f401, %f400, %f116, %f399;
	ld.shared.f32 	%f402, [%r287+1160];
	fma.rn.f32 	%f403, %f402, %f119, %f401;
	ld.shared.f32 	%f404, [%r287+1164];
	fma.rn.f32 	%f405, %f404, %f122, %f403;
	ld.shared.f32 	%f406, [%r287+1168];
	fma.rn.f32 	%f407, %f406, %f125, %f405;
	ld.shared.f32 	%f408, [%r287+1172];
	fma.rn.f32 	%f409, %f408, %f128, %f407;
	ld.shared.f32 	%f410, [%r287+1176];
	fma.rn.f32 	%f411, %f410, %f131, %f409;
	ld.shared.f32 	%f412, [%r287+1180];
	fma.rn.f32 	%f413, %f412, %f134, %f411;
	ld.shared.f32 	%f414, [%r287+1184];
	fma.rn.f32 	%f415, %f414, %f137, %f413;
	ld.shared.f32 	%f416, [%r287+1188];
	fma.rn.f32 	%f417, %f416, %f140, %f415;
	ld.shared.f32 	%f418, [%r287+1192];
	fma.rn.f32 	%f419, %f418, %f143, %f417;
	ld.shared.f32 	%f420, [%r287+1196];
	fma.rn.f32 	%f421, %f420, %f146, %f419;
	ld.shared.f32 	%f422, [%r287+1200];
	fma.rn.f32 	%f423, %f422, %f149, %f421;
	ld.shared.f32 	%f424, [%r287+1204];
	fma.rn.f32 	%f425, %f424, %f152, %f423;
	ld.shared.f32 	%f426, [%r287+1208];
	fma.rn.f32 	%f427, %f426, %f155, %f425;
	ld.shared.f32 	%f428, [%r287+1212];
	fma.rn.f32 	%f429, %f428, %f158, %f427;
	ld.shared.f32 	%f430, [%r287+1216];
	fma.rn.f32 	%f431, %f430, %f161, %f429;
	ld.shared.f32 	%f432, [%r287+1220];
	fma.rn.f32 	%f433, %f432, %f164, %f431;
	ld.shared.f32 	%f434, [%r287+1224];
	fma.rn.f32 	%f435, %f434, %f167, %f433;
	ld.shared.f32 	%f436, [%r287+1228];
	fma.rn.f32 	%f437, %f436, %f170, %f435;
	ld.shared.f32 	%f438, [%r287+1232];
	fma.rn.f32 	%f439, %f438, %f173, %f437;
	ld.shared.f32 	%f440, [%r287+1236];
	fma.rn.f32 	%f441, %f440, %f176, %f439;
	ld.shared.f32 	%f442, [%r287+1240];
	fma.rn.f32 	%f443, %f442, %f179, %f441;
	ld.shared.f32 	%f444, [%r287+1244];
	fma.rn.f32 	%f445, %f444, %f182, %f443;
	ld.shared.f32 	%f446, [%r287+1248];
	fma.rn.f32 	%f447, %f446, %f185, %f445;
	ld.shared.f32 	%f448, [%r287+1252];
	fma.rn.f32 	%f449, %f448, %f188, %f447;
	ld.shared.f32 	%f450, [%r287+1256];
	fma.rn.f32 	%f451, %f450, %f191, %f449;
	ld.shared.f32 	%f452, [%r287+1260];
	fma.rn.f32 	%f453, %f452, %f194, %f451;
	ld.shared.f32 	%f454, [%r287+1264];
	fma.rn.f32 	%f455, %f454, %f197, %f453;
	ld.shared.f32 	%f456, [%r287+1268];
	fma.rn.f32 	%f457, %f456, %f200, %f455;
	ld.shared.f32 	%f458, [%r287+1272];
	fma.rn.f32 	%f459, %f458, %f203, %f457;
	ld.shared.f32 	%f460, [%r287+1276];
	fma.rn.f32 	%f2893, %f460, %f206, %f459;
	ld.shared.f32 	%f461, [%r287+1536];
	fma.rn.f32 	%f462, %f461, %f17, %f2892;
	ld.shared.f32 	%f463, [%r287+1540];
	fma.rn.f32 	%f464, %f463, %f20, %f462;
	ld.shared.f32 	%f465, [%r287+1544];
	fma.rn.f32 	%f466, %f465, %f23, %f464;
	ld.shared.f32 	%f467, [%r287+1548];
	fma.rn.f32 	%f468, %f467, %f26, %f466;
	ld.shared.f32 	%f469, [%r287+1552];
	fma.rn.f32 	%f470, %f469, %f29, %f468;
	ld.shared.f32 	%f471, [%r287+1556];
	fma.rn.f32 	%f472, %f471, %f32, %f470;
	ld.shared.f32 	%f473, [%r287+1560];
	fma.rn.f32 	%f474, %f473, %f35, %f472;
	ld.shared.f32 	%f475, [%r287+1564];
	fma.rn.f32 	%f476, %f475, %f38, %f474;
	ld.shared.f32 	%f477, [%r287+1568];
	fma.rn.f32 	%f478, %f477, %f41, %f476;
	ld.shared.f32 	%f479, [%r287+1572];
	fma.rn.f32 	%f480, %f479, %f44, %f478;
	ld.shared.f32 	%f481, [%r287+1576];
	fma.rn.f32 	%f482, %f481, %f47, %f480;
	ld.shared.f32 	%f483, [%r287+1580];
	fma.rn.f32 	%f484, %f483, %f50, %f482;
	ld.shared.f32 	%f485, [%r287+1584];
	fma.rn.f32 	%f486, %f485, %f53, %f484;
	ld.shared.f32 	%f487, [%r287+1588];
	fma.rn.f32 	%f488, %f487, %f56, %f486;
	ld.shared.f32 	%f489, [%r287+1592];
	fma.rn.f32 	%f490, %f489, %f59, %f488;
	ld.shared.f32 	%f491, [%r287+1596];
	fma.rn.f32 	%f492, %f491, %f62, %f490;
	ld.shared.f32 	%f493, [%r287+1600];
	fma.rn.f32 	%f494, %f493, %f65, %f492;
	ld.shared.f32 	%f495, [%r287+1604];
	fma.rn.f32 	%f496, %f495, %f68, %f494;
	ld.shared.f32 	%f497, [%r287+1608];
	fma.rn.f32 	%f498, %f497, %f71, %f496;
	ld.shared.f32 	%f499, [%r287+1612];
	fma.rn.f32 	%f500, %f499, %f74, %f498;
	ld.shared.f32 	%f501, [%r287+1616];
	fma.rn.f32 	%f502, %f501, %f77, %f500;
	ld.shared.f32 	%f503, [%r287+1620];
	fma.rn.f32 	%f504, %f503, %f80, %f502;
	ld.shared.f32 	%f505, [%r287+1624];
	fma.rn.f32 	%f506, %f505, %f83, %f504;
	ld.shared.f32 	%f507, [%r287+1628];
	fma.rn.f32 	%f508, %f507, %f86, %f506;
	ld.shared.f32 	%f509, [%r287+1632];
	fma.rn.f32 	%f510, %f509, %f89, %f508;
	ld.shared.f32 	%f511, [%r287+1636];
	fma.rn.f32 	%f512, %f511, %f92, %f510;
	ld.shared.f32 	%f513, [%r287+1640];
	fma.rn.f32 	%f514, %f513, %f95, %f512;
	ld.shared.f32 	%f515, [%r287+1644];
	fma.rn.f32 	%f516, %f515, %f98, %f514;
	ld.shared.f32 	%f517, [%r287+1648];
	fma.rn.f32 	%f518, %f517, %f101, %f516;
	ld.shared.f32 	%f519, [%r287+1652];
	fma.rn.f32 	%f520, %f519, %f104, %f518;
	ld.shared.f32 	%f521, [%r287+1656];
	fma.rn.f32 	%f522, %f521, %f107, %f520;
	ld.shared.f32 	%f523, [%r287+1660];
	fma.rn.f32 	%f524, %f523, %f110, %f522;
	ld.shared.f32 	%f525, [%r287+1664];
	fma.rn.f32 	%f526, %f525, %f113, %f524;
	ld.shared.f32 	%f527, [%r287+1668];
	fma.rn.f32 	%f528, %f527, %f116, %f526;
	ld.shared.f32 	%f529, [%r287+1672];
	fma.rn.f32 	%f530, %f529, %f119, %f528;
	ld.shared.f32 	%f531, [%r287+1676];
	fma.rn.f32 	%f532, %f531, %f122, %f530;
	ld.shared.f32 	%f533, [%r287+1680];
	fma.rn.f32 	%f534, %f533, %f125, %f532;
	ld.shared.f32 	%f535, [%r287+1684];
	fma.rn.f32 	%f536, %f535, %f128, %f534;
	ld.shared.f32 	%f537, [%r287+1688];
	fma.rn.f32 	%f538, %f537, %f131, %f536;
	ld.shared.f32 	%f539, [%r287+1692];
	fma.rn.f32 	%f540, %f539, %f134, %f538;
	ld.shared.f32 	%f541, [%r287+1696];
	fma.rn.f32 	%f542, %f541, %f137, %f540;
	ld.shared.f32 	%f543, [%r287+1700];
	fma.rn.f32 	%f544, %f543, %f140, %f542;
	ld.shared.f32 	%f545, [%r287+1704];
	fma.rn.f32 	%f546, %f545, %f143, %f544;
	ld.shared.f32 	%f547, [%r287+1708];
	fma.rn.f32 	%f548, %f547, %f146, %f546;
	ld.shared.f32 	%f549, [%r287+1712];
	fma.rn.f32 	%f550, %f549, %f149, %f548;
	ld.shared.f32 	%f551, [%r287+1716];
	fma.rn.f32 	%f552, %f551, %f152, %f550;
	ld.shared.f32 	%f553, [%r287+1720];
	fma.rn.f32 	%f554, %f553, %f155, %f552;
	ld.shared.f32 	%f555, [%r287+1724];
	fma.rn.f32 	%f556, %f555, %f158, %f554;
	ld.shared.f32 	%f557, [%r287+1728];
	fma.rn.f32 	%f558, %f557, %f161, %f556;
	ld.shared.f32 	%f559, [%r287+1732];
	fma.rn.f32 	%f560, %f559, %f164, %f558;
	ld.shared.f32 	%f561, [%r287+1736];
	fma.rn.f32 	%f562, %f561, %f167, %f560;
	ld.shared.f32 	%f563, [%r287+1740];
	fma.rn.f32 	%f564, %f563, %f170, %f562;
	ld.shared.f32 	%f565, [%r287+1744];
	fma.rn.f32 	%f566, %f565, %f173, %f564;
	ld.shared.f32 	%f567, [%r287+1748];
	fma.rn.f32 	%f568, %f567, %f176, %f566;
	ld.shared.f32 	%f569, [%r287+1752];
	fma.rn.f32 	%f570, %f569, %f179, %f568;
	ld.shared.f32 	%f571, [%r287+1756];
	fma.rn.f32 	%f572, %f571, %f182, %f570;
	ld.shared.f32 	%f573, [%r287+1760];
	fma.rn.f32 	%f574, %f573, %f185, %f572;
	ld.shared.f32 	%f575, [%r287+1764];
	fma.rn.f32 	%f576, %f575, %f188, %f574;
	ld.shared.f32 	%f577, [%r287+1768];
	fma.rn.f32 	%f578, %f577, %f191, %f576;
	ld.shared.f32 	%f579, [%r287+1772];
	fma.rn.f32 	%f580, %f579, %f194, %f578;
	ld.shared.f32 	%f581, [%r287+1776];
	fma.rn.f32 	%f582, %f581, %f197, %f580;
	ld.shared.f32 	%f583, [%r287+1780];
	fma.rn.f32 	%f584, %f583, %f200, %f582;
	ld.shared.f32 	%f585, [%r287+1784];
	fma.rn.f32 	%f586, %f585, %f203, %f584;
	ld.shared.f32 	%f587, [%r287+1788];
	fma.rn.f32 	%f2892, %f587, %f206, %f586;
	ld.shared.f32 	%f588, [%r287+2048];
	fma.rn.f32 	%f589, %f588, %f17, %f2891;
	ld.shared.f32 	%f590, [%r287+2052];
	fma.rn.f32 	%f591, %f590, %f20, %f589;
	ld.shared.f32 	%f592, [%r287+2056];
	fma.rn.f32 	%f593, %f592, %f23, %f591;
	ld.shared.f32 	%f594, [%r287+2060];
	fma.rn.f32 	%f595, %f594, %f26, %f593;
	ld.shared.f32 	%f596, [%r287+2064];
	fma.rn.f32 	%f597, %f596, %f29, %f595;
	ld.shared.f32 	%f598, [%r287+2068];
	fma.rn.f32 	%f599, %f598, %f32, %f597;
	ld.shared.f32 	%f600, [%r287+2072];
	fma.rn.f32 	%f601, %f600, %f35, %f599;
	ld.shared.f32 	%f602, [%r287+2076];
	fma.rn.f32 	%f603, %f602, %f38, %f601;
	ld.shared.f32 	%f604, [%r287+2080];
	fma.rn.f32 	%f605, %f604, %f41, %f603;
	ld.shared.f32 	%f606, [%r287+2084];
	fma.rn.f32 	%f607, %f606, %f44, %f605;
	ld.shared.f32 	%f608, [%r287+2088];
	fma.rn.f32 	%f609, %f608, %f47, %f607;
	ld.shared.f32 	%f610, [%r287+2092];
	fma.rn.f32 	%f611, %f610, %f50, %f609;
	ld.shared.f32 	%f612, [%r287+2096];
	fma.rn.f32 	%f613, %f612, %f53, %f611;
	ld.shared.f32 	%f614, [%r287+2100];
	fma.rn.f32 	%f615, %f614, %f56, %f613;
	ld.shared.f32 	%f616, [%r287+2104];
	fma.rn.f32 	%f617, %f616, %f59, %f615;
	ld.shared.f32 	%f618, [%r287+2108];
	fma.rn.f32 	%f619, %f618, %f62, %f617;
	ld.shared.f32 	%f620, [%r287+2112];
	fma.rn.f32 	%f621, %f620, %f65, %f619;
	ld.shared.f32 	%f622, [%r287+2116];
	fma.rn.f32 	%f623, %f622, %f68, %f621;
	ld.shared.f32 	%f624, [%r287+2120];
	fma.rn.f32 	%f625, %f624, %f71, %f623;
	ld.shared.f32 	%f626, [%r287+2124];
	fma.rn.f32 	%f627, %f626, %f74, %f625;
	ld.shared.f32 	%f628, [%r287+2128];
	fma.rn.f32 	%f629, %f628, %f77, %f627;
	ld.shared.f32 	%f630, [%r287+2132];
	fma.rn.f32 	%f631, %f630, %f80, %f629;
	ld.shared.f32 	%f632, [%r287+2136];
	fma.rn.f32 	%f633, %f632, %f83, %f631;
	ld.shared.f32 	%f634, [%r287+2140];
	fma.rn.f32 	%f635, %f634, %f86, %f633;
	ld.shared.f32 	%f636, [%r287+2144];
	fma.rn.f32 	%f637, %f636, %f89, %f635;
	ld.shared.f32 	%f638, [%r287+2148];
	fma.rn.f32 	%f639, %f638, %f92, %f637;
	ld.shared.f32 	%f640, [%r287+2152];
	fma.rn.f32 	%f641, %f640, %f95, %f639;
	ld.shared.f32 	%f642, [%r287+2156];
	fma.rn.f32 	%f643, %f642, %f98, %f641;
	ld.shared.f32 	%f644, [%r287+2160];
	fma.rn.f32 	%f645, %f644, %f101, %f643;
	ld.shared.f32 	%f646, [%r287+2164];
	fma.rn.f32 	%f647, %f646, %f104, %f645;
	ld.shared.f32 	%f648, [%r287+2168];
	fma.rn.f32 	%f649, %f648, %f107, %f647;
	ld.shared.f32 	%f650, [%r287+2172];
	fma.rn.f32 	%f651, %f650, %f110, %f649;
	ld.shared.f32 	%f652, [%r287+2176];
	fma.rn.f32 	%f653, %f652, %f113, %f651;
	ld.shared.f32 	%f654, [%r287+2180];
	fma.rn.f32 	%f655, %f654, %f116, %f653;
	ld.shared.f32 	%f656, [%r287+2184];
	fma.rn.f32 	%f657, %f656, %f119, %f655;
	ld.shared.f32 	%f658, [%r287+2188];
	fma.rn.f32 	%f659, %f658, %f122, %f657;
	ld.shared.f32 	%f660, [%r287+2192];
	fma.rn.f32 	%f661, %f660, %f125, %f659;
	ld.shared.f32 	%f662, [%r287+2196];
	fma.rn.f32 	%f663, %f662, %f128, %f661;
	ld.shared.f32 	%f664, [%r287+2200];
	fma.rn.f32 	%f665, %f664, %f131, %f663;
	ld.shared.f32 	%f666, [%r287+2204];
	fma.rn.f32 	%f667, %f666, %f134, %f665;
	ld.shared.f32 	%f668, [%r287+2208];
	fma.rn.f32 	%f669, %f668, %f137, %f667;
	ld.shared.f32 	%f670, [%r287+2212];
	fma.rn.f32 	%f671, %f670, %f140, %f669;
	ld.shared.f32 	%f672, [%r287+2216];
	fma.rn.f32 	%f673, %f672, %f143, %f671;
	ld.shared.f32 	%f674, [%r287+2220];
	fma.rn.f32 	%f675, %f674, %f146, %f673;
	ld.shared.f32 	%f676, [%r287+2224];
	fma.rn.f32 	%f677, %f676, %f149, %f675;
	ld.shared.f32 	%f678, [%r287+2228];
	fma.rn.f32 	%f679, %f678, %f152, %f677;
	ld.shared.f32 	%f680, [%r287+2232];
	fma.rn.f32 	%f681, %f680, %f155, %f679;
	ld.shared.f32 	%f682, [%r287+2236];
	fma.rn.f32 	%f683, %f682, %f158, %f681;
	ld.shared.f32 	%f684, [%r287+2240];
	fma.rn.f32 	%f685, %f684, %f161, %f683;
	ld.shared.f32 	%f686, [%r287+2244];
	fma.rn.f32 	%f687, %f686, %f164, %f685;
	ld.shared.f32 	%f688, [%r287+2248];
	fma.rn.f32 	%f689, %f688, %f167, %f687;
	ld.shared.f32 	%f690, [%r287+2252];
	fma.rn.f32 	%f691, %f690, %f170, %f689;
	ld.shared.f32 	%f692, [%r287+2256];
	fma.rn.f32 	%f693, %f692, %f173, %f691;
	ld.shared.f32 	%f694, [%r287+2260];
	fma.rn.f32 	%f695, %f694, %f176, %f693;
	ld.shared.f32 	%f696, [%r287+2264];
	fma.rn.f32 	%f697, %f696, %f179, %f695;
	ld.shared.f32 	%f698, [%r287+2268];
	fma.rn.f32 	%f699, %f698, %f182, %f697;
	ld.shared.f32 	%f700, [%r287+2272];
	fma.rn.f32 	%f701, %f700, %f185, %f699;
	ld.shared.f32 	%f702, [%r287+2276];
	fma.rn.f32 	%f703, %f702, %f188, %f701;
	ld.shared.f32 	%f704, [%r287+2280];
	fma.rn.f32 	%f705, %f704, %f191, %f703;
	ld.shared.f32 	%f706, [%r287+2284];
	fma.rn.f32 	%f707, %f706, %f194, %f705;
	ld.shared.f32 	%f708, [%r287+2288];
	fma.rn.f32 	%f709, %f708, %f197, %f707;
	ld.shared.f32 	%f710, [%r287+2292];
	fma.rn.f32 	%f711, %f710, %f200, %f709;
	ld.shared.f32 	%f712, [%r287+2296];
	fma.rn.f32 	%f713, %f712, %f203, %f711;
	ld.shared.f32 	%f714, [%r287+2300];
	fma.rn.f32 	%f2891, %f714, %f206, %f713;
	ld.shared.f32 	%f715, [%r287+2560];
	fma.rn.f32 	%f716, %f715, %f17, %f2890;
	ld.shared.f32 	%f717, [%r287+2564];
	fma.rn.f32 	%f718, %f717, %f20, %f716;
	ld.shared.f32 	%f719, [%r287+2568];
	fma.rn.f32 	%f720, %f719, %f23, %f718;
	ld.shared.f32 	%f721, [%r287+2572];
	fma.rn.f32 	%f722, %f721, %f26, %f720;
	ld.shared.f32 	%f723, [%r287+2576];
	fma.rn.f32 	%f724, %f723, %f29, %f722;
	ld.shared.f32 	%f725, [%r287+2580];
	fma.rn.f32 	%f726, %f725, %f32, %f724;
	ld.shared.f32 	%f727, [%r287+2584];
	fma.rn.f32 	%f728, %f727, %f35, %f726;
	ld.shared.f32 	%f729, [%r287+2588];
	fma.rn.f32 	%f730, %f729, %f38, %f728;
	ld.shared.f32 	%f731, [%r287+2592];
	fma.rn.f32 	%f732, %f731, %f41, %f730;
	ld.shared.f32 	%f733, [%r287+2596];
	fma.rn.f32 	%f734, %f733, %f44, %f732;
	ld.shared.f32 	%f735, [%r287+2600];
	fma.rn.f32 	%f736, %f735, %f47, %f734;
	ld.shared.f32 	%f737, [%r287+2604];
	fma.rn.f32 	%f738, %f737, %f50, %f736;
	ld.shared.f32 	%f739, [%r287+2608];
	fma.rn.f32 	%f740, %f739, %f53, %f738;
	ld.shared.f32 	%f741, [%r287+2612];
	fma.rn.f32 	%f742, %f741, %f56, %f740;
	ld.shared.f32 	%f743, [%r287+2616];
	fma.rn.f32 	%f744, %f743, %f59, %f742;
	ld.shared.f32 	%f745, [%r287+2620];
	fma.rn.f32 	%f746, %f745, %f62, %f744;
	ld.shared.f32 	%f747, [%r287+2624];
	fma.rn.f32 	%f748, %f747, %f65, %f746;
	ld.shared.f32 	%f749, [%r287+2628];
	fma.rn.f32 	%f750, %f749, %f68, %f748;
	ld.shared.f32 	%f751, [%r287+2632];
	fma.rn.f32 	%f752, %f751, %f71, %f750;
	ld.shared.f32 	%f753, [%r287+2636];
	fma.rn.f32 	%f754, %f753, %f74, %f752;
	ld.shared.f32 	%f755, [%r287+2640];
	fma.rn.f32 	%f756, %f755, %f77, %f754;
	ld.shared.f32 	%f757, [%r287+2644];
	fma.rn.f32 	%f758, %f757, %f80, %f756;
	ld.shared.f32 	%f759, [%r287+2648];
	fma.rn.f32 	%f760, %f759, %f83, %f758;
	ld.shared.f32 	%f761, [%r287+2652];
	fma.rn.f32 	%f762, %f761, %f86, %f760;
	ld.shared.f32 	%f763, [%r287+2656];
	fma.rn.f32 	%f764, %f763, %f89, %f762;
	ld.shared.f32 	%f765, [%r287+2660];
	fma.rn.f32 	%f766, %f765, %f92, %f764;
	ld.shared.f32 	%f767, [%r287+2664];
	fma.rn.f32 	%f768, %f767, %f95, %f766;
	ld.shared.f32 	%f769, [%r287+2668];
	fma.rn.f32 	%f770, %f769, %f98, %f768;
	ld.shared.f32 	%f771, [%r287+2672];
	fma.rn.f32 	%f772, %f771, %f101, %f770;
	ld.shared.f32 	%f773, [%r287+2676];
	fma.rn.f32 	%f774, %f773, %f104, %f772;
	ld.shared.f32 	%f775, [%r287+2680];
	fma.rn.f32 	%f776, %f775, %f107, %f774;
	ld.shared.f32 	%f777, [%r287+2684];
	fma.rn.f32 	%f778, %f777, %f110, %f776;
	ld.shared.f32 	%f779, [%r287+2688];
	fma.rn.f32 	%f780, %f779, %f113, %f778;
	ld.shared.f32 	%f781, [%r287+2692];
	fma.rn.f32 	%f782, %f781, %f116, %f780;
	ld.shared.f32 	%f783, [%r287+2696];
	fma.rn.f32 	%f784, %f783, %f119, %f782;
	ld.shared.f32 	%f785, [%r287+2700];
	fma.rn.f32 	%f786, %f785, %f122, %f784;
	ld.shared.f32 	%f787, [%r287+2704];
	fma.rn.f32 	%f788, %f787, %f125, %f786;
	ld.shared.f32 	%f789, [%r287+2708];
	fma.rn.f32 	%f790, %f789, %f128, %f788;
	ld.shared.f32 	%f791, [%r287+2712];
	fma.rn.f32 	%f792, %f791, %f131, %f790;
	ld.shared.f32 	%f793, [%r287+2716];
	fma.rn.f32 	%f794, %f793, %f134, %f792;
	ld.shared.f32 	%f795, [%r287+2720];
	fma.rn.f32 	%f796, %f795, %f137, %f794;
	ld.shared.f32 	%f797, [%r287+2724];
	fma.rn.f32 	%f798, %f797, %f140, %f796;
	ld.shared.f32 	%f799, [%r287+2728];
	fma.rn.f32 	%f800, %f799, %f143, %f798;
	ld.shared.f32 	%f801, [%r287+2732];
	fma.rn.f32 	%f802, %f801, %f146, %f800;
	ld.shared.f32 	%f803, [%r287+2736];
	fma.rn.f32 	%f804, %f803, %f149, %f802;
	ld.shared.f32 	%f805, [%r287+2740];
	fma.rn.f32 	%f806, %f805, %f152, %f804;
	ld.shared.f32 	%f807, [%r287+2744];
	fma.rn.f32 	%f808, %f807, %f155, %f806;
	ld.shared.f32 	%f809, [%r287+2748];
	fma.rn.f32 	%f810, %f809, %f158, %f808;
	ld.shared.f32 	%f811, [%r287+2752];
	fma.rn.f32 	%f812, %f811, %f161, %f810;
	ld.shared.f32 	%f813, [%r287+2756];
	fma.rn.f32 	%f814, %f813, %f164, %f812;
	ld.shared.f32 	%f815, [%r287+2760];
	fma.rn.f32 	%f816, %f815, %f167, %f814;
	ld.shared.f32 	%f817, [%r287+2764];
	fma.rn.f32 	%f818, %f817, %f170, %f816;
	ld.shared.f32 	%f819, [%r287+2768];
	fma.rn.f32 	%f820, %f819, %f173, %f818;
	ld.shared.f32 	%f821, [%r287+2772];
	fma.rn.f32 	%f822, %f821, %f176, %f820;
	ld.shared.f32 	%f823, [%r287+2776];
	fma.rn.f32 	%f824, %f823, %f179, %f822;
	ld.shared.f32 	%f825, [%r287+2780];
	fma.rn.f32 	%f826, %f825, %f182, %f824;
	ld.shared.f32 	%f827, [%r287+2784];
	fma.rn.f32 	%f828, %f827, %f185, %f826;
	ld.shared.f32 	%f829, [%r287+2788];
	fma.rn.f32 	%f830, %f829, %f188, %f828;
	ld.shared.f32 	%f831, [%r287+2792];
	fma.rn.f32 	%f832, %f831, %f191, %f830;
	ld.shared.f32 	%f833, [%r287+2796];
	fma.rn.f32 	%f834, %f833, %f194, %f832;
	ld.shared.f32 	%f835, [%r287+2800];
	fma.rn.f32 	%f836, %f835, %f197, %f834;
	ld.shared.f32 	%f837, [%r287+2804];
	fma.rn.f32 	%f838, %f837, %f200, %f836;
	ld.shared.f32 	%f839, [%r287+2808];
	fma.rn.f32 	%f840, %f839, %f203, %f838;
	ld.shared.f32 	%f841, [%r287+2812];
	fma.rn.f32 	%f2890, %f841, %f206, %f840;
	ld.shared.f32 	%f842, [%r287+3072];
	fma.rn.f32 	%f843, %f842, %f17, %f2889;
	ld.shared.f32 	%f844, [%r287+3076];
	fma.rn.f32 	%f845, %f844, %f20, %f843;
	ld.shared.f32 	%f846, [%r287+3080];
	fma.rn.f32 	%f847, %f846, %f23, %f845;
	ld.shared.f32 	%f848, [%r287+3084];
	fma.rn.f32 	%f849, %f848, %f26, %f847;
	ld.shared.f32 	%f850, [%r287+3088];
	fma.rn.f32 	%f851, %f850, %f29, %f849;
	ld.shared.f32 	%f852, [%r287+3092];
	fma.rn.f32 	%f853, %f852, %f32, %f851;
	ld.shared.f32 	%f854, [%r287+3096];
	fma.rn.f32 	%f855, %f854, %f35, %f853;
	ld.shared.f32 	%f856, [%r287+3100];
	fma.rn.f32 	%f857, %f856, %f38, %f855;
	ld.shared.f32 	%f858, [%r287+3104];
	fma.rn.f32 	%f859, %f858, %f41, %f857;
	ld.shared.f32 	%f860, [%r287+3108];
	fma.rn.f32 	%f861, %f860, %f44, %f859;
	ld.shared.f32 	%f862, [%r287+3112];
	fma.rn.f32 	%f863, %f862, %f47, %f861;
	ld.shared.f32 	%f864, [%r287+3116];
	fma.rn.f32 	%f865, %f864, %f50, %f863;
	ld.shared.f32 	%f866, [%r287+3120];
	fma.rn.f32 	%f867, %f866, %f53, %f865;
	ld.shared.f32 	%f868, [%r287+3124];
	fma.rn.f32 	%f869, %f868, %f56, %f867;
	ld.shared.f32 	%f870, [%r287+3128];
	fma.rn.f32 	%f871, %f870, %f59, %f869;
	ld.shared.f32 	%f872, [%r287+3132];
	fma.rn.f32 	%f873, %f872, %f62, %f871;
	ld.shared.f32 	%f874, [%r287+3136];
	fma.rn.f32 	%f875, %f874, %f65, %f873;
	ld.shared.f32 	%f876, [%r287+3140];
	fma.rn.f32 	%f877, %f876, %f68, %f875;
	ld.shared.f32 	%f878, [%r287+3144];
	fma.rn.f32 	%f879, %f878, %f71, %f877;
	ld.shared.f32 	%f880, [%r287+3148];
	fma.rn.f32 	%f881, %f880, %f74, %f879;
	ld.shared.f32 	%f882, [%r287+3152];
	fma.rn.f32 	%f883, %f882, %f77, %f881;
	ld.shared.f32 	%f884, [%r287+3156];
	fma.rn.f32 	%f885, %f884, %f80, %f883;
	ld.shared.f32 	%f886, [%r287+3160];
	fma.rn.f32 	%f887, %f886, %f83, %f885;
	ld.shared.f32 	%f888, [%r287+3164];
	fma.rn.f32 	%f889, %f888, %f86, %f887;
	ld.shared.f32 	%f890, [%r287+3168];
	fma.rn.f32 	%f891, %f890, %f89, %f889;
	ld.shared.f32 	%f892, [%r287+3172];
	fma.rn.f32 	%f893, %f892, %f92, %f891;
	ld.shared.f32 	%f894, [%r287+3176];
	fma.rn.f32 	%f895, %f894, %f95, %f893;
	ld.shared.f32 	%f896, [%r287+3180];
	fma.rn.f32 	%f897, %f896, %f98, %f895;
	ld.shared.f32 	%f898, [%r287+3184];
	fma.rn.f32 	%f899, %f898, %f101, %f897;
	ld.shared.f32 	%f900, [%r287+3188];
	fma.rn.f32 	%f901, %f900, %f104, %f899;
	ld.shared.f32 	%f902, [%r287+3192];
	fma.rn.f32 	%f903, %f902, %f107, %f901;
	ld.shared.f32 	%f904, [%r287+3196];
	fma.rn.f32 	%f905, %f904, %f110, %f903;
	ld.shared.f32 	%f906, [%r287+3200];
	fma.rn.f32 	%f907, %f906, %f113, %f905;
	ld.shared.f32 	%f908, [%r287+3204];
	fma.rn.f32 	%f909, %f908, %f116, %f907;
	ld.shared.f32 	%f910, [%r287+3208];
	fma.rn.f32 	%f911, %f910, %f119, %f909;
	ld.shared.f32 	%f912, [%r287+3212];
	fma.rn.f32 	%f913, %f912, %f122, %f911;
	ld.shared.f32 	%f914, [%r287+3216];
	fma.rn.f32 	%f915, %f914, %f125, %f913;
	ld.shared.f32 	%f916, [%r287+3220];
	fma.rn.f32 	%f917, %f916, %f128, %f915;
	ld.shared.f32 	%f918, [%r287+3224];
	fma.rn.f32 	%f919, %f918, %f131, %f917;
	ld.shared.f32 	%f920, [%r287+3228];
	fma.rn.f32 	%f921, %f920, %f134, %f919;
	ld.shared.f32 	%f922, [%r287+3232];
	fma.rn.f32 	%f923, %f922, %f137, %f921;
	ld.shared.f32 	%f924, [%r287+3236];
	fma.rn.f32 	%f925, %f924, %f140, %f923;
	ld.shared.f32 	%f926, [%r287+3240];
	fma.rn.f32 	%f927, %f926, %f143, %f925;
	ld.shared.f32 	%f928, [%r287+3244];
	fma.rn.f32 	%f929, %f928, %f146, %f927;
	ld.shared.f32 	%f930, [%r287+3248];
	fma.rn.f32 	%f931, %f930, %f149, %f929;
	ld.shared.f32 	%f932, [%r287+3252];
	fma.rn.f32 	%f933, %f932, %f152, %f931;
	ld.shared.f32 	%f934, [%r287+3256];
	fma.rn.f32 	%f935, %f934, %f155, %f933;
	ld.shared.f32 	%f936, [%r287+3260];
	fma.rn.f32 	%f937, %f936, %f158, %f935;
	ld.shared.f32 	%f938, [%r287+3264];
	fma.rn.f32 	%f939, %f938, %f161, %f937;
	ld.shared.f32 	%f940, [%r287+3268];
	fma.rn.f32 	%f941, %f940, %f164, %f939;
	ld.shared.f32 	%f942, [%r287+3272];
	fma.rn.f32 	%f943, %f942, %f167, %f941;
	ld.shared.f32 	%f944, [%r287+3276];
	fma.rn.f32 	%f945, %f944, %f170, %f943;
	ld.shared.f32 	%f946, [%r287+3280];
	fma.rn.f32 	%f947, %f946, %f173, %f945;
	ld.shared.f32 	%f948, [%r287+3284];
	fma.rn.f32 	%f949, %f948, %f176, %f947;
	ld.shared.f32 	%f950, [%r287+3288];
	fma.rn.f32 	%f951, %f950, %f179, %f949;
	ld.shared.f32 	%f952, [%r287+3292];
	fma.rn.f32 	%f953, %f952, %f182, %f951;
	ld.shared.f32 	%f954, [%r287+3296];
	fma.rn.f32 	%f955, %f954, %f185, %f953;
	ld.shared.f32 	%f956, [%r287+3300];
	fma.rn.f32 	%f957, %f956, %f188, %f955;
	ld.shared.f32 	%f958, [%r287+3304];
	fma.rn.f32 	%f959, %f958, %f191, %f957;
	ld.shared.f32 	%f960, [%r287+3308];
	fma.rn.f32 	%f961, %f960, %f194, %f959;
	ld.shared.f32 	%f962, [%r287+3312];
	fma.rn.f32 	%f963, %f962, %f197, %f961;
	ld.shared.f32 	%f964, [%r287+3316];
	fma.rn.f32 	%f965, %f964, %f200, %f963;
	ld.shared.f32 	%f966, [%r287+3320];
	fma.rn.f32 	%f967, %f966, %f203, %f965;
	ld.shared.f32 	%f968, [%r287+3324];
	fma.rn.f32 	%f2889, %f968, %f206, %f967;
	add.s32 	%r297, %r297, 1;
	setp.ne.s32 	%p1, %r297, 14;
	@%p1 bra 	$L__BB0_1;
	ld.param.u64 	%rd283, [main_kernel0_param_2];
	// begin inline asm
	cp.async.wait_group 1;
	// end inline asm
	bar.sync 	0;
	ld.shared.f32 	%f969, [_ZZ12main_kernel0E15PadInput_shared+6656];
	shl.b32 	%r291, %r1, 2;
	mov.u32 	%r292, _ZZ12main_kernel0E13weight_shared;
	add.s32 	%r293, %r292, %r291;
	ld.shared.f32 	%f970, [%r293+16384];
	fma.rn.f32 	%f971, %f969, %f970, %f2895;
	ld.shared.f32 	%f972, [_ZZ12main_kernel0E15PadInput_shared+6660];
	ld.shared.f32 	%f973, [%r293+16512];
	fma.rn.f32 	%f974, %f972, %f973, %f971;
	ld.shared.f32 	%f975, [_ZZ12main_kernel0E15PadInput_shared+6664];
	ld.shared.f32 	%f976, [%r293+16640];
	fma.rn.f32 	%f977, %f975, %f976, %f974;
	ld.shared.f32 	%f978, [_ZZ12main_kernel0E15PadInput_shared+6668];
	ld.shared.f32 	%f979, [%r293+16768];
	fma.rn.f32 	%f980, %f978, %f979, %f977;
	ld.shared.f32 	%f981, [_ZZ12main_kernel0E15PadInput_shared+6672];
	ld.shared.f32 	%f982, [%r293+16896];
	fma.rn.f32 	%f983, %f981, %f982, %f980;
	ld.shared.f32 	%f984, [_ZZ12main_kernel0E15PadInput_shared+6676];
	ld.shared.f32 	%f985, [%r293+17024];
	fma.rn.f32 	%f986, %f984, %f985, %f983;
	ld.shared.f32 	%f987, [_ZZ12main_kernel0E15PadInput_shared+6680];
	ld.shared.f32 	%f988, [%r293+17152];
	fma.rn.f32 	%f989, %f987, %f988, %f986;
	ld.shared.f32 	%f990, [_ZZ12main_kernel0E15PadInput_shared+6684];
	ld.shared.f32 	%f991, [%r293+17280];
	fma.rn.f32 	%f992, %f990, %f991, %f989;
	ld.shared.f32 	%f993, [_ZZ12main_kernel0E15PadInput_shared+6688];
	ld.shared.f32 	%f994, [%r293+17408];
	fma.rn.f32 	%f995, %f993, %f994, %f992;
	ld.shared.f32 	%f996, [_ZZ12main_kernel0E15PadInput_shared+6692];
	ld.shared.f32 	%f997, [%r293+17536];
	fma.rn.f32 	%f998, %f996, %f997, %f995;
	ld.shared.f32 	%f999, [_ZZ12main_kernel0E15PadInput_shared+6696];
	ld.shared.f32 	%f1000, [%r293+17664];
	fma.rn.f32 	%f1001, %f999, %f1000, %f998;
	ld.shared.f32 	%f1002, [_ZZ12main_kernel0E15PadInput_shared+6700];
	ld.shared.f32 	%f1003, [%r293+17792];
	fma.rn.f32 	%f1004, %f1002, %f1003, %f1001;
	ld.shared.f32 	%f1005, [_ZZ12main_kernel0E15PadInput_shared+6704];
	ld.shared.f32 	%f1006, [%r293+17920];
	fma.rn.f32 	%f1007, %f1005, %f1006, %f1004;
	ld.shared.f32 	%f1008, [_ZZ12main_kernel0E15PadInput_shared+6708];
	ld.shared.f32 	%f1009, [%r293+18048];
	fma.rn.f32 	%f1010, %f1008, %f1009, %f1007;
	ld.shared.f32 	%f1011, [_ZZ12main_kernel0E15PadInput_shared+6712];
	ld.shared.f32 	%f1012, [%r293+18176];
	fma.rn.f32 	%f1013, %f1011, %f1012, %f1010;
	ld.shared.f32 	%f1014, [_ZZ12main_kernel0E15PadInput_shared+6716];
	ld.shared.f32 	%f1015, [%r293+18304];
	fma.rn.f32 	%f1016, %f1014, %f1015, %f1013;
	ld.shared.f32 	%f1017, [_ZZ12main_kernel0E15PadInput_shared+6720];
	ld.shared.f32 	%f1018, [%r293+18432];
	fma.rn.f32 	%f1019, %f1017, %f1018, %f1016;
	ld.shared.f32 	%f1020, [_ZZ12main_kernel0E15PadInput_shared+6724];
	ld.shared.f32 	%f1021, [%r293+18560];
	fma.rn.f32 	%f1022, %f1020, %f1021, %f1019;
	ld.shared.f32 	%f1023, [_ZZ12main_kernel0E15PadInput_shared+6728];
	ld.shared.f32 	%f1024, [%r293+18688];
	fma.rn.f32 	%f1025, %f1023, %f1024, %f1022;
	ld.shared.f32 	%f1026, [_ZZ12main_kernel0E15PadInput_shared+6732];
	ld.shared.f32 	%f1027, [%r293+18816];
	fma.rn.f32 	%f1028, %f1026, %f1027, %f1025;
	ld.shared.f32 	%f1029, [_ZZ12main_kernel0E15PadInput_shared+6736];
	ld.shared.f32 	%f1030, [%r293+18944];
	fma.rn.f32 	%f1031, %f1029, %f1030, %f1028;
	ld.shared.f32 	%f1032, [_ZZ12main_kernel0E15PadInput_shared+6740];
	ld.shared.f32 	%f1033, [%r293+19072];
	fma.rn.f32 	%f1034, %f1032, %f1033, %f1031;
	ld.shared.f32 	%f1035, [_ZZ12main_kernel0E15PadInput_shared+6744];
	ld.shared.f32 	%f1036, [%r293+19200];
	fma.rn.f32 	%f1037, %f1035, %f1036, %f1034;
	ld.shared.f32 	%f1038, [_ZZ12main_kernel0E15PadInput_shared+6748];
	ld.shared.f32 	%f1039, [%r293+19328];
	fma.rn.f32 	%f1040, %f1038, %f1039, %f1037;
	ld.shared.f32 	%f1041, [_ZZ12main_kernel0E15PadInput_shared+6752];
	ld.shared.f32 	%f1042, [%r293+19456];
	fma.rn.f32 	%f1043, %f1041, %f1042, %f1040;
	ld.shared.f32 	%f1044, [_ZZ12main_kernel0E15PadInput_shared+6756];
	ld.shared.f32 	%f1045, [%r293+19584];
	fma.rn.f32 	%f1046, %f1044, %f1045, %f1043;
	ld.shared.f32 	%f1047, [_ZZ12main_kernel0E15PadInput_shared+6760];
	ld.shared.f32 	%f1048, [%r293+19712];
	fma.rn.f32 	%f1049, %f1047, %f1048, %f1046;
	ld.shared.f32 	%f1050, [_ZZ12main_kernel0E15PadInput_shared+6764];
	ld.shared.f32 	%f1051, [%r293+19840];
	fma.rn.f32 	%f1052, %f1050, %f1051, %f1049;
	ld.shared.f32 	%f1053, [_ZZ12main_kernel0E15PadInput_shared+6768];
	ld.shared.f32 	%f1054, [%r293+19968];
	fma.rn.f32 	%f1055, %f1053, %f1054, %f1052;
	ld.shared.f32 	%f1056, [_ZZ12main_kernel0E15PadInput_shared+6772];
	ld.shared.f32 	%f1057, [%r293+20096];
	fma.rn.f32 	%f1058, %f1056, %f1057, %f1055;
	ld.shared.f32 	%f1059, [_ZZ12main_kernel0E15PadInput_shared+6776];
	ld.shared.f32 	%f1060, [%r293+20224];
	fma.rn.f32 	%f1061, %f1059, %f1060, %f1058;
	ld.shared.f32 	%f1062, [_ZZ12main_kernel0E15PadInput_shared+6780];
	ld.shared.f32 	%f1063, [%r293+20352];
	fma.rn.f32 	%f1064, %f1062, %f1063, %f1061;
	ld.shared.f32 	%f1065, [_ZZ12main_kernel0E15PadInput_shared+6784];
	ld.shared.f32 	%f1066, [%r293+20480];
	fma.rn.f32 	%f1067, %f1065, %f1066, %f1064;
	ld.shared.f32 	%f1068, [_ZZ12main_kernel0E15PadInput_shared+6788];
	ld.shared.f32 	%f1069, [%r293+20608];
	fma.rn.f32 	%f1070, %f1068, %f1069, %f1067;
	ld.shared.f32 	%f1071, [_ZZ12main_kernel0E15PadInput_shared+6792];
	ld.shared.f32 	%f1072, [%r293+20736];
	fma.rn.f32 	%f1073, %f1071, %f1072, %f1070;
	ld.shared.f32 	%f1074, [_ZZ12main_kernel0E15PadInput_shared+6796];
	ld.shared.f32 	%f1075, [%r293+20864];
	fma.rn.f32 	%f1076, %f1074, %f1075, %f1073;
	ld.shared.f32 	%f1077, [_ZZ12main_kernel0E15PadInput_shared+6800];
	ld.shared.f32 	%f1078, [%r293+20992];
	fma.rn.f32 	%f1079, %f1077, %f1078, %f1076;
	ld.shared.f32 	%f1080, [_ZZ12main_kernel0E15PadInput_shared+6804];
	ld.shared.f32 	%f1081, [%r293+21120];
	fma.rn.f32 	%f1082, %f1080, %f1081, %f1079;
	ld.shared.f32 	%f1083, [_ZZ12main_kernel0E15PadInput_shared+6808];
	ld.shared.f32 	%f1084, [%r293+21248];
	fma.rn.f32 	%f1085, %f1083, %f1084, %f1082;
	ld.shared.f32 	%f1086, [_ZZ12main_kernel0E15PadInput_shared+6812];
	ld.shared.f32 	%f1087, [%r293+21376];
	fma.rn.f32 	%f1088, %f1086, %f1087, %f1085;
	ld.shared.f32 	%f1089, [_ZZ12main_kernel0E15PadInput_shared+6816];
	ld.shared.f32 	%f1090, [%r293+21504];
	fma.rn.f32 	%f1091, %f1089, %f1090, %f1088;
	ld.shared.f32 	%f1092, [_ZZ12main_kernel0E15PadInput_shared+6820];
	ld.shared.f32 	%f1093, [%r293+21632];
	fma.rn.f32 	%f1094, %f1092, %f1093, %f1091;
	ld.shared.f32 	%f1095, [_ZZ12main_kernel0E15PadInput_shared+6824];
	ld.shared.f32 	%f1096, [%r293+21760];
	fma.rn.f32 	%f1097, %f1095, %f1096, %f1094;
	ld.shared.f32 	%f1098, [_ZZ12main_kernel0E15PadInput_shared+6828];
	ld.shared.f32 	%f1099, [%r293+21888];
	fma.rn.f32 	%f1100, %f1098, %f1099, %f1097;
	ld.shared.f32 	%f1101, [_ZZ12main_kernel0E15PadInput_shared+6832];
	ld.shared.f32 	%f1102, [%r293+22016];
	fma.rn.f32 	%f1103, %f1101, %f1102, %f1100;
	ld.shared.f32 	%f1104, [_ZZ12main_kernel0E15PadInput_shared+6836];
	ld.shared.f32 	%f1105, [%r293+22144];
	fma.rn.f32 	%f1106, %f1104, %f1105, %f1103;
	ld.shared.f32 	%f1107, [_ZZ12main_kernel0E15PadInput_shared+6840];
	ld.shared.f32 	%f1108, [%r293+22272];
	fma.rn.f32 	%f1109, %f1107, %f1108, %f1106;
	ld.shared.f32 	%f1110, [_ZZ12main_kernel0E15PadInput_shared+6844];
	ld.shared.f32 	%f1111, [%r293+22400];
	fma.rn.f32 	%f1112, %f1110, %f1111, %f1109;
	ld.shared.f32 	%f1113, [_ZZ12main_kernel0E15PadInput_shared+6848];
	ld.shared.f32 	%f1114, [%r293+22528];
	fma.rn.f32 	%f1115, %f1113, %f1114, %f1112;
	ld.shared.f32 	%f1116, [_ZZ12main_kernel0E15PadInput_shared+6852];
	ld.shared.f32 	%f1117, [%r293+22656];
	fma.rn.f32 	%f1118, %f1116, %f1117, %f1115;
	ld.shared.f32 	%f1119, [_ZZ12main_kernel0E15PadInput_shared+6856];
	ld.shared.f32 	%f1120, [%r293+22784];
	fma.rn.f32 	%f1121, %f1119, %f1120, %f1118;
	ld.shared.f32 	%f1122, [_ZZ12main_kernel0E15PadInput_shared+6860];
	ld.shared.f32 	%f1123, [%r293+22912];
	fma.rn.f32 	%f1124, %f1122, %f1123, %f1121;
	ld.shared.f32 	%f1125, [_ZZ12main_kernel0E15PadInput_shared+6864];
	ld.shared.f32 	%f1126, [%r293+23040];
	fma.rn.f32 	%f1127, %f1125, %f1126, %f1124;
	ld.shared.f32 	%f1128, [_ZZ12main_kernel0E15PadInput_shared+6868];
	ld.shared.f32 	%f1129, [%r293+23168];
	fma.rn.f32 	%f1130, %f1128, %f1129, %f1127;
	ld.shared.f32 	%f1131, [_ZZ12main_kernel0E15PadInput_shared+6872];
	ld.shared.f32 	%f1132, [%r293+23296];
	fma.rn.f32 	%f1133, %f1131, %f1132, %f1130;
	ld.shared.f32 	%f1134, [_ZZ12main_kernel0E15PadInput_shared+6876];
	ld.shared.f32 	%f1135, [%r293+23424];
	fma.rn.f32 	%f1136, %f1134, %f1135, %f1133;
	ld.shared.f32 	%f1137, [_ZZ12main_kernel0E15PadInput_shared+6880];
	ld.shared.f32 	%f1138, [%r293+23552];
	fma.rn.f32 	%f1139, %f1137, %f1138, %f1136;
	ld.shared.f32 	%f1140, [_ZZ12main_kernel0E15PadInput_shared+6884];
	ld.shared.f32 	%f1141, [%r293+23680];
	fma.rn.f32 	%f1142, %f1140, %f1141, %f1139;
	ld.shared.f32 	%f1143, [_ZZ12main_kernel0E15PadInput_shared+6888];
	ld.shared.f32 	%f1144, [%r293+23808];
	fma.rn.f32 	%f1145, %f1143, %f1144, %f1142;
	ld.shared.f32 	%f1146, [_ZZ12main_kernel0E15PadInput_shared+6892];
	ld.shared.f32 	%f1147, [%r293+23936];
	fma.rn.f32 	%f1148, %f1146, %f1147, %f1145;
	ld.shared.f32 	%f1149, [_ZZ12main_kernel0E15PadInput_shared+6896];
	ld.shared.f32 	%f1150, [%r293+24064];
	fma.rn.f32 	%f1151, %f1149, %f1150, %f1148;
	ld.shared.f32 	%f1152, [_ZZ12main_kernel0E15PadInput_shared+6900];
	ld.shared.f32 	%f1153, [%r293+24192];
	fma.rn.f32 	%f1154, %f1152, %f1153, %f1151;
	ld.shared.f32 	%f1155, [_ZZ12main_kernel0E15PadInput_shared+6904];
	ld.shared.f32 	%f1156, [%r293+24320];
	fma.rn.f32 	%f1157, %f1155, %f1156, %f1154;
	ld.shared.f32 	%f1158, [_ZZ12main_kernel0E15PadInput_shared+6908];
	ld.shared.f32 	%f1159, [%r293+24448];
	fma.rn.f32 	%f1160, %f1158, %f1159, %f1157;
	ld.shared.f32 	%f1161, [_ZZ12main_kernel0E15PadInput_shared+7168];
	fma.rn.f32 	%f1162, %f1161, %f970, %f2894;
	ld.shared.f32 	%f1163, [_ZZ12main_kernel0E15PadInput_shared+7172];
	fma.rn.f32 	%f1164, %f1163, %f973, %f1162;
	ld.shared.f32 	%f1165, [_ZZ12main_kernel0E15PadInput_shared+7176];
	fma.rn.f32 	%f1166, %f1165, %f976, %f1164;
	ld.shared.f32 	%f1167, [_ZZ12main_kernel0E15PadInput_shared+7180];
	fma.rn.f32 	%f1168, %f1167, %f979, %f1166;
	ld.shared.f32 	%f1169, [_ZZ12main_kernel0E15PadInput_shared+7184];
	fma.rn.f32 	%f1170, %f1169, %f982, %f1168;
	ld.shared.f32 	%f1171, [_ZZ12main_kernel0E15PadInput_shared+7188];
	fma.rn.f32 	%f1172, %f1171, %f985, %f1170;
	ld.shared.f32 	%f1173, [_ZZ12main_kernel0E15PadInput_shared+7192];
	fma.rn.f32 	%f1174, %f1173, %f988, %f1172;
	ld.shared.f32 	%f1175, [_ZZ12main_kernel0E15PadInput_shared+7196];
	fma.rn.f32 	%f1176, %f1175, %f991, %f1174;
	ld.shared.f32 	%f1177, [_ZZ12main_kernel0E15PadInput_shared+7200];
	fma.rn.f32 	%f1178, %f1177, %f994, %f1176;
	ld.shared.f32 	%f1179, [_ZZ12main_kernel0E15PadInput_shared+7204];
	fma.rn.f32 	%f1180, %f1179, %f997, %f1178;
	ld.shared.f32 	%f1181, [_ZZ12main_kernel0E15PadInput_shared+7208];
	fma.rn.f32 	%f1182, %f1181, %f1000, %f1180;
	ld.shared.f32 	%f1183, [_ZZ12main_kernel0E15PadInput_shared+7212];
	fma.rn.f32 	%f1184, %f1183, %f1003, %f1182;
	ld.shared.f32 	%f1185, [_ZZ12main_kernel0E15PadInput_shared+7216];
	fma.rn.f32 	%f1186, %f1185, %f1006, %f1184;
	ld.shared.f32 	%f1187, [_ZZ12main_kernel0E15PadInput_shared+7220];
	fma.rn.f32 	%f1188, %f1187, %f1009, %f1186;
	ld.shared.f32 	%f1189, [_ZZ12main_kernel0E15PadInput_shared+7224];
	fma.rn.f32 	%f1190, %f1189, %f1012, %f1188;
	ld.shared.f32 	%f1191, [_ZZ12main_kernel0E15PadInput_shared+7228];
	fma.rn.f32 	%f1192, %f1191, %f1015, %f1190;
	ld.shared.f32 	%f1193, [_ZZ12main_kernel0E15PadInput_shared+7232];
	fma.rn.f32 	%f1194, %f1193, %f1018, %f1192;
	ld.shared.f32 	%f1195, [_ZZ12main_kernel0E15PadInput_shared+7236];
	fma.rn.f32 	%f1196, %f1195, %f1021, %f1194;
	ld.shared.f32 	%f1197, [_ZZ12main_kernel0E15PadInput_shared+7240];
	fma.rn.f32 	%f1198, %f1197, %f1024, %f1196;
	ld.shared.f32 	%f1199, [_ZZ12main_kernel0E15PadInput_shared+7244];
	fma.rn.f32 	%f1200, %f1199, %f1027, %f1198;
	ld.shared.f32 	%f1201, [_ZZ12main_kernel0E15PadInput_shared+7248];
	fma.rn.f32 	%f1202, %f1201, %f1030, %f1200;
	ld.shared.f32 	%f1203, [_ZZ12main_kernel0E15PadInput_shared+7252];
	fma.rn.f32 	%f1204, %f1203, %f1033, %f1202;
	ld.shared.f32 	%f1205, [_ZZ12main_kernel0E15PadInput_shared+7256];
	fma.rn.f32 	%f1206, %f1205, %f1036, %f1204;
	ld.shared.f32 	%f1207, [_ZZ12main_kernel0E15PadInput_shared+7260];
	fma.rn.f32 	%f1208, %f1207, %f1039, %f1206;
	ld.shared.f32 	%f1209, [_ZZ12main_kernel0E15PadInput_shared+7264];
	fma.rn.f32 	%f1210, %f1209, %f1042, %f1208;
	ld.shared.f32 	%f1211, [_ZZ12main_kernel0E15PadInput_shared+7268];
	fma.rn.f32 	%f1212, %f1211, %f1045, %f1210;
	ld.shared.f32 	%f1213, [_ZZ12main_kernel0E15PadInput_shared+7272];
	fma.rn.f32 	%f1214, %f1213, %f1048, %f1212;
	ld.shared.f32 	%f1215, [_ZZ12main_kernel0E15PadInput_shared+7276];
	fma.rn.f32 	%f1216, %f1215, %f1051, %f1214;
	ld.shared.f32 	%f1217, [_ZZ12main_kernel0E15PadInput_shared+7280];
	fma.rn.f32 	%f1218, %f1217, %f1054, %f1216;
	ld.shared.f32 	%f1219, [_ZZ12main_kernel0E15PadInput_shared+7284];
	fma.rn.f32 	%f1220, %f1219, %f1057, %f1218;
	ld.shared.f32 	%f1221, [_ZZ12main_kernel0E15PadInput_shared+7288];
	fma.rn.f32 	%f1222, %f1221, %f1060, %f1220;
	ld.shared.f32 	%f1223, [_ZZ12main_kernel0E15PadInput_shared+7292];
	fma.rn.f32 	%f1224, %f1223, %f1063, %f1222;
	ld.shared.f32 	%f1225, [_ZZ12main_kernel0E15PadInput_shared+7296];
	fma.rn.f32 	%f1226, %f1225, %f1066, %f1224;
	ld.shared.f32 	%f1227, [_ZZ12main_kernel0E15PadInput_shared+7300];
	fma.rn.f32 	%f1228, %f1227, %f1069, %f1226;
	ld.shared.f32 	%f1229, [_ZZ12main_kernel0E15PadInput_shared+7304];
	fma.rn.f32 	%f1230, %f1229, %f1072, %f1228;
	ld.shared.f32 	%f1231, [_ZZ12main_kernel0E15PadInput_shared+7308];
	fma.rn.f32 	%f1232, %f1231, %f1075, %f1230;
	ld.shared.f32 	%f1233, [_ZZ12main_kernel0E15PadInput_shared+7312];
	fma.rn.f32 	%f1234, %f1233, %f1078, %f1232;
	ld.shared.f32 	%f1235, [_ZZ12main_kernel0E15PadInput_shared+7316];
	fma.rn.f32 	%f1236, %f1235, %f1081, %f1234;
	ld.shared.f32 	%f1237, [_ZZ12main_kernel0E15PadInput_shared+7320];
	fma.rn.f32 	%f1238, %f1237, %f1084, %f1236;
	ld.shared.f32 	%f1239, [_ZZ12main_kernel0E15PadInput_shared+7324];
	fma.rn.f32 	%f1240, %f1239, %f1087, %f1238;
	ld.shared.f32 	%f1241, [_ZZ12main_kernel0E15PadInput_shared+7328];
	fma.rn.f32 	%f1242, %f1241, %f1090, %f1240;
	ld.shared.f32 	%f1243, [_ZZ12main_kernel0E15PadInput_shared+7332];
	fma.rn.f32 	%f1244, %f1243, %f1093, %f1242;
	ld.shared.f32 	%f1245, [_ZZ12main_kernel0E15PadInput_shared+7336];
	fma.rn.f32 	%f1246, %f1245, %f1096, %f1244;
	ld.shared.f32 	%f1247, [_ZZ12main_kernel0E15PadInput_shared+7340];
	fma.rn.f32 	%f1248, %f1247, %f1099, %f1246;
	ld.shared.f32 	%f1249, [_ZZ12main_kernel0E15PadInput_shared+7344];
	fma.rn.f32 	%f1250, %f1249, %f1102, %f1248;
	ld.shared.f32 	%f1251, [_ZZ12main_kernel0E15PadInput_shared+7348];
	fma.rn.f32 	%f1252, %f1251, %f1105, %f1250;
	ld.shared.f32 	%f1253, [_ZZ12main_kernel0E15PadInput_shared+7352];
	fma.rn.f32 	%f1254, %f1253, %f1108, %f1252;
	ld.shared.f32 	%f1255, [_ZZ12main_kernel0E15PadInput_shared+7356];
	fma.rn.f32 	%f1256, %f1255, %f1111, %f1254;
	ld.shared.f32 	%f1257, [_ZZ12main_kernel0E15PadInput_shared+7360];
	fma.rn.f32 	%f1258, %f1257, %f1114, %f1256;
	ld.shared.f32 	%f1259, [_ZZ12main_kernel0E15PadInput_shared+7364];
	fma.rn.f32 	%f1260, %f1259, %f1117, %f1258;
	ld.shared.f32 	%f1261, [_ZZ12main_kernel0E15PadInput_shared+7368];
	fma.rn.f32 	%f1262, %f1261, %f1120, %f1260;
	ld.shared.f32 	%f1263, [_ZZ12main_kernel0E15PadInput_shared+7372];
	fma.rn.f32 	%f1264, %f1263, %f1123, %f1262;
	ld.shared.f32 	%f1265, [_ZZ12main_kernel0E15PadInput_shared+7376];
	fma.rn.f32 	%f1266, %f1265, %f1126, %f1264;
	ld.shared.f32 	%f1267, [_ZZ12main_kernel0E15PadInput_shared+7380];
	fma.rn.f32 	%f1268, %f1267, %f1129, %f1266;
	ld.shared.f32 	%f1269, [_ZZ12main_kernel0E15PadInput_shared+7384];
	fma.rn.f32 	%f1270, %f1269, %f1132, %f1268;
	ld.shared.f32 	%f1271, [_ZZ12main_kernel0E15PadInput_shared+7388];
	fma.rn.f32 	%f1272, %f1271, %f1135, %f1270;
	ld.shared.f32 	%f1273, [_ZZ12main_kernel0E15PadInput_shared+7392];
	fma.rn.f32 	%f1274, %f1273, %f1138, %f1272;
	ld.shared.f32 	%f1275, [_ZZ12main_kernel0E15PadInput_shared+7396];
	fma.rn.f32 	%f1276, %f1275, %f1141, %f1274;
	ld.shared.f32 	%f1277, [_ZZ12main_kernel0E15PadInput_shared+7400];
	fma.rn.f32 	%f1278, %f1277, %f1144, %f1276;
	ld.shared.f32 	%f1279, [_ZZ12main_kernel0E15PadInput_shared+7404];
	fma.rn.f32 	%f1280, %f1279, %f1147, %f1278;
	ld.shared.f32 	%f1281, [_ZZ12main_kernel0E15PadInput_shared+7408];
	fma.rn.f32 	%f1282, %f1281, %f1150, %f1280;
	ld.shared.f32 	%f1283, [_ZZ12main_kernel0E15PadInput_shared+7412];
	fma.rn.f32 	%f1284, %f1283, %f1153, %f1282;
	ld.shared.f32 	%f1285, [_ZZ12main_kernel0E15PadInput_shared+7416];
	fma.rn.f32 	%f1286, %f1285, %f1156, %f1284;
	ld.shared.f32 	%f1287, [_ZZ12main_kernel0E15PadInput_shared+7420];
	fma.rn.f32 	%f1288, %f1287, %f1159, %f1286;
	ld.shared.f32 	%f1289, [_ZZ12main_kernel0E15PadInput_shared+7680];
	fma.rn.f32 	%f1290, %f1289, %f970, %f2893;
	ld.shared.f32 	%f1291, [_ZZ12main_kernel0E15PadInput_shared+7684];
	fma.rn.f32 	%f1292, %f1291, %f973, %f1290;
	ld.shared.f32 	%f1293, [_ZZ12main_kernel0E15PadInput_shared+7688];
	fma.rn.f32 	%f1294, %f1293, %f976, %f1292;
	ld.shared.f32 	%f1295, [_ZZ12main_kernel0E15PadInput_shared+7692];
	fma.rn.f32 	%f1296, %f1295, %f979, %f1294;
	ld.shared.f32 	%f1297, [_ZZ12main_kernel0E15PadInput_shared+7696];
	fma.rn.f32 	%f1298, %f1297, %f982, %f1296;
	ld.shared.f32 	%f1299, [_ZZ12main_kernel0E15PadInput_shared+7700];
	fma.rn.f32 	%f1300, %f1299, %f985, %f1298;
	ld.shared.f32 	%f1301, [_ZZ12main_kernel0E15PadInput_shared+7704];
	fma.rn.f32 	%f1302, %f1301, %f988, %f1300;
	ld.shared.f32 	%f1303, [_ZZ12main_kernel0E15PadInput_shared+7708];
	fma.rn.f32 	%f1304, %f1303, %f991, %f1302;
	ld.shared.f32 	%f1305, [_ZZ12main_kernel0E15PadInput_shared+7712];
	fma.rn.f32 	%f1306, %f1305, %f994, %f1304;
	ld.shared.f32 	%f1307, [_ZZ12main_kernel0E15PadInput_shared+7716];
	fma.rn.f32 	%f1308, %f1307, %f997, %f1306;
	ld.shared.f32 	%f1309, [_ZZ12main_kernel0E15PadInput_shared+7720];
	fma.rn.f32 	%f1310, %f1309, %f1000, %f1308;
	ld.shared.f32 	%f1311, [_ZZ12main_kernel0E15PadInput_shared+7724];
	fma.rn.f32 	%f1312, %f1311, %f1003, %f1310;
	ld.shared.f32 	%f1313, [_ZZ12main_kernel0E15PadInput_shared+7728];
	fma.rn.f32 	%f1314, %f1313, %f1006, %f1312;
	ld.shared.f32 	%f1315, [_ZZ12main_kernel0E15PadInput_shared+7732];
	fma.rn.f32 	%f1316, %f1315, %f1009, %f1314;
	ld.shared.f32 	%f1317, [_ZZ12main_kernel0E15PadInput_shared+7736];
	fma.rn.f32 	%f1318, %f1317, %f1012, %f1316;
	ld.shared.f32 	%f1319, [_ZZ12main_kernel0E15PadInput_shared+7740];
	fma.rn.f32 	%f1320, %f1319, %f1015, %f1318;
	ld.shared.f32 	%f1321, [_ZZ12main_kernel0E15PadInput_shared+7744];
	fma.rn.f32 	%f1322, %f1321, %f1018, %f1320;
	ld.shared.f32 	%f1323, [_ZZ12main_kernel0E15PadInput_shared+7748];
	fma.rn.f32 	%f1324, %f1323, %f1021, %f1322;
	ld.shared.f32 	%f1325, [_ZZ12main_kernel0E15PadInput_shared+7752];
	fma.rn.f32 	%f1326, %f1325, %f1024, %f1324;
	ld.shared.f32 	%f1327, [_ZZ12main_kernel0E15PadInput_shared+7756];
	fma.rn.f32 	%f1328, %f1327, %f1027, %f1326;
	ld.shared.f32 	%f1329, [_ZZ12main_kernel0E15PadInput_shared+7760];
	fma.rn.f32 	%f1330, %f1329, %f1030, %f1328;
	ld.shared.f32 	%f1331, [_ZZ12main_kernel0E15PadInput_shared+7764];
	fma.rn.f32 	%f1332, %f1331, %f1033, %f1330;
	ld.shared.f32 	%f1333, [_ZZ12main_kernel0E15PadInput_shared+7768];
	fma.rn.f32 	%f1334, %f1333, %f1036, %f1332;
	ld.shared.f32 	%f1335, [_ZZ12main_kernel0E15PadInput_shared+7772];
	fma.rn.f32 	%f1336, %f1335, %f1039, %f1334;
	ld.shared.f32 	%f1337, [_ZZ12main_kernel0E15PadInput_shared+7776];
	fma.rn.f32 	%f1338, %f1337, %f1042, %f1336;
	ld.shared.f32 	%f1339, [_ZZ12main_kernel0E15PadInput_shared+7780];
	fma.rn.f32 	%f1340, %f1339, %f1045, %f1338;
	ld.shared.f32 	%f1341, [_ZZ12main_kernel0E15PadInput_shared+7784];
	fma.rn.f32 	%f1342, %f1341, %f1048, %f1340;
	ld.shared.f32 	%f1343, [_ZZ12main_kernel0E15PadInput_shared+7788];
	fma.rn.f32 	%f1344, %f1343, %f1051, %f1342;
	ld.shared.f32 	%f1345, [_ZZ12main_kernel0E15PadInput_shared+7792];
	fma.rn.f32 	%f1346, %f1345, %f1054, %f1344;
	ld.shared.f32 	%f1347, [_ZZ12main_kernel0E15PadInput_shared+7796];
	fma.rn.f32 	%f1348, %f1347, %f1057, %f1346;
	ld.shared.f32 	%f1349, [_ZZ12main_kernel0E15PadInput_shared+7800];
	fma.rn.f32 	%f1350, %f1349, %f1060, %f1348;
	ld.shared.f32 	%f1351, [_ZZ12main_kernel0E15PadInput_shared+7804];
	fma.rn.f32 	%f1352, %f1351, %f1063, %f1350;
	ld.shared.f32 	%f1353, [_ZZ12main_kernel0E15PadInput_shared+7808];
	fma.rn.f32 	%f1354, %f1353, %f1066, %f1352;
	ld.shared.f32 	%f1355, [_ZZ12main_kernel0E15PadInput_shared+7812];
	fma.rn.f32 	%f1356, %f1355, %f1069, %f1354;
	ld.shared.f32 	%f1357, [_ZZ12main_kernel0E15PadInput_shared+7816];
	fma.rn.f32 	%f1358, %f1357, %f1072, %f1356;
	ld.shared.f32 	%f1359, [_ZZ12main_kernel0E15PadInput_shared+7820];
	fma.rn.f32 	%f1360, %f1359, %f1075, %f1358;
	ld.shared.f32 	%f1361, [_ZZ12main_kernel0E15PadInput_shared+7824];
	fma.rn.f32 	%f1362, %f1361, %f1078, %f1360;
	ld.shared.f32 	%f1363, [_ZZ12main_kernel0E15PadInput_shared+7828];
	fma.rn.f32 	%f1364, %f1363, %f1081, %f1362;
	ld.shared.f32 	%f1365, [_ZZ12main_kernel0E15PadInput_shared+7832];
	fma.rn.f32 	%f1366, %f1365, %f1084, %f1364;
	ld.shared.f32 	%f1367, [_ZZ12main_kernel0E15PadInput_shared+7836];
	fma.rn.f32 	%f1368, %f1367, %f1087, %f1366;
	ld.shared.f32 	%f1369, [_ZZ12main_kernel0E15PadInput_shared+7840];
	fma.rn.f32 	%f1370, %f1369, %f1090, %f1368;
	ld.shared.f32 	%f1371, [_ZZ12main_kernel0E15PadInput_shared+7844];
	fma.rn.f32 	%f1372, %f1371, %f1093, %f1370;
	ld.shared.f32 	%f1373, [_ZZ12main_kernel0E15PadInput_shared+7848];
	fma.rn.f32 	%f1374, %f1373, %f1096, %f1372;
	ld.shared.f32 	%f1375, [_ZZ12main_kernel0E15PadInput_shared+7852];
	fma.rn.f32 	%f1376, %f1375, %f1099, %f1374;
	ld.shared.f32 	%f1377, [_ZZ12main_kernel0E15PadInput_shared+7856];
	fma.rn.f32 	%f1378, %f1377, %f1102, %f1376;
	ld.shared.f32 	%f1379, [_ZZ12main_kernel0E15PadInput_shared+7860];
	fma.rn.f32 	%f1380, %f1379, %f1105, %f1378;
	ld.shared.f32 	%f1381, [_ZZ12main_kernel0E15PadInput_shared+7864];
	fma.rn.f32 	%f1382, %f1381, %f1108, %f1380;
	ld.shared.f32 	%f1383, [_ZZ12main_kernel0E15PadInput_shared+7868];
	fma.rn.f32 	%f1384, %f1383, %f1111, %f1382;
	ld.shared.f32 	%f1385, [_ZZ12main_kernel0E15PadInput_shared+7872];
	fma.rn.f32 	%f1386, %f1385, %f1114, %f1384;
	ld.shared.f32 	%f1387, [_ZZ12main_kernel0E15PadInput_shared+7876];
	fma.rn.f32 	%f1388, %f1387, %f1117, %f1386;
	ld.shared.f32 	%f1389, [_ZZ12main_kernel0E15PadInput_shared+7880];
	fma.rn.f32 	%f1390, %f1389, %f1120, %f1388;
	ld.shared.f32 	%f1391, [_ZZ12main_kernel0E15PadInput_shared+7884];
	fma.rn.f32 	%f1392, %f1391, %f1123, %f1390;
	ld.shared.f32 	%f1393, [_ZZ12main_kernel0E15PadInput_shared+7888];
	fma.rn.f32 	%f1394, %f1393, %f1126, %f1392;
	ld.shared.f32 	%f1395, [_ZZ12main_kernel0E15PadInput_shared+7892];
	fma.rn.f32 	%f1396, %f1395, %f1129, %f1394;
	ld.shared.f32 	%f1397, [_ZZ12main_kernel0E15PadInput_shared+7896];
	fma.rn.f32 	%f1398, %f1397, %f1132, %f1396;
	ld.shared.f32 	%f1399, [_ZZ12main_kernel0E15PadInput_shared+7900];
	fma.rn.f32 	%f1400, %f1399, %f1135, %f1398;
	ld.shared.f32 	%f1401, [_ZZ12main_kernel0E15PadInput_shared+7904];
	fma.rn.f32 	%f1402, %f1401, %f1138, %f1400;
	ld.shared.f32 	%f1403, [_ZZ12main_kernel0E15PadInput_shared+7908];
	fma.rn.f32 	%f1404, %f1403, %f1141, %f1402;
	ld.shared.f32 	%f1405, [_ZZ12main_kernel0E15PadInput_shared+7912];
	fma.rn.f32 	%f1406, %f1405, %f1144, %f1404;
	ld.shared.f32 	%f1407, [_ZZ12main_kernel0E15PadInput_shared+7916];
	fma.rn.f32 	%f1408, %f1407, %f1147, %f1406;
	ld.shared.f32 	%f1409, [_ZZ12main_kernel0E15PadInput_shared+7920];
	fma.rn.f32 	%f1410, %f1409, %f1150, %f1408;
	ld.shared.f32 	%f1411, [_ZZ12main_kernel0E15PadInput_shared+7924];
	fma.rn.f32 	%f1412, %f1411, %f1153, %f1410;
	ld.shared.f32 	%f1413, [_ZZ12main_kernel0E15PadInput_shared+7928];
	fma.rn.f32 	%f1414, %f1413, %f1156, %f1412;
	ld.shared.f32 	%f1415, [_ZZ12main_kernel0E15PadInput_shared+7932];
	fma.rn.f32 	%f1416, %f1415, %f1159, %f1414;
	ld.shared.f32 	%f1417, [_ZZ12main_kernel0E15PadInput_shared+8192];
	fma.rn.f32 	%f1418, %f1417, %f970, %f2892;
	ld.shared.f32 	%f1419, [_ZZ12main_kernel0E15PadInput_shared+8196];
	fma.rn.f32 	%f1420, %f1419, %f973, %f1418;
	ld.shared.f32 	%f1421, [_ZZ12main_kernel0E15PadInput_shared+8200];
	fma.rn.f32 	%f1422, %f1421, %f976, %f1420;
	ld.shared.f32 	%f1423, [_ZZ12main_kernel0E15PadInput_shared+8204];
	fma.rn.f32 	%f1424, %f1423, %f979, %f1422;
	ld.shared.f32 	%f1425, [_ZZ12main_kernel0E15PadInput_shared+8208];
	fma.rn.f32 	%f1426, %f1425, %f982, %f1424;
	ld.shared.f32 	%f1427, [_ZZ12main_kernel0E15PadInput_shared+8212];
	fma.rn.f32 	%f1428, %f1427, %f985, %f1426;
	ld.shared.f32 	%f1429, [_ZZ12main_kernel0E15PadInput_shared+8216];
	fma.rn.f32 	%f1430, %f1429, %f988, %f1428;
	ld.shared.f32 	%f1431, [_ZZ12main_kernel0E15PadInput_shared+8220];
	fma.rn.f32 	%f1432, %f1431, %f991, %f1430;
	ld.shared.f32 	%f1433, [_ZZ12main_kernel0E15PadInput_shared+8224];
	fma.rn.f32 	%f1434, %f1433, %f994, %f1432;
	ld.shared.f32 	%f1435, [_ZZ12main_kernel0E15PadInput_shared+8228];
	fma.rn.f32 	%f1436, %f1435, %f997, %f1434;
	ld.shared.f32 	%f1437, [_ZZ12main_kernel0E15PadInput_shared+8232];
	fma.rn.f32 	%f1438, %f1437, %f1000, %f1436;
	ld.shared.f32 	%f1439, [_ZZ12main_kernel0E15PadInput_shared+8236];
	fma.rn.f32 	%f1440, %f1439, %f1003, %f1438;
	ld.shared.f32 	%f1441, [_ZZ12main_kernel0E15PadInput_shared+8240];
	fma.rn.f32 	%f1442, %f1441, %f1006, %f1440;
	ld.shared.f32 	%f1443, [_ZZ12main_kernel0E15PadInput_shared+8244];
	fma.rn.f32 	%f1444, %f1443, %f1009, %f1442;
	ld.shared.f32 	%f1445, [_ZZ12main_kernel0E15PadInput_shared+8248];
	fma.rn.f32 	%f1446, %f1445, %f1012, %f1444;
	ld.shared.f32 	%f1447, [_ZZ12main_kernel0E15PadInput_shared+8252];
	fma.rn.f32 	%f1448, %f1447, %f1015, %f1446;
	ld.shared.f32 	%f1449, [_ZZ12main_kernel0E15PadInput_shared+8256];
	fma.rn.f32 	%f1450, %f1449, %f1018, %f1448;
	ld.shared.f32 	%f1451, [_ZZ12main_kernel0E15PadInput_shared+8260];
	fma.rn.f32 	%f1452, %f1451, %f1021, %f1450;
	ld.shared.f32 	%f1453, [_ZZ12main_kernel0E15PadInput_shared+8264];
	fma.rn.f32 	%f1454, %f1453, %f1024, %f1452;
	ld.shared.f32 	%f1455, [_ZZ12main_kernel0E15PadInput_shared+8268];
	fma.rn.f32 	%f1456, %f1455, %f1027, %f1454;
	ld.shared.f32 	%f1457, [_ZZ12main_kernel0E15PadInput_shared+8272];
	fma.rn.f32 	%f1458, %f1457, %f1030, %f1456;
	ld.shared.f32 	%f1459, [_ZZ12main_kernel0E15PadInput_shared+8276];
	fma.rn.f32 	%f1460, %f1459, %f1033, %f1458;
	ld.shared.f32 	%f1461, [_ZZ12main_kernel0E15PadInput_shared+8280];
	fma.rn.f32 	%f1462, %f1461, %f1036, %f1460;
	ld.shared.f32 	%f1463, [_ZZ12main_kernel0E15PadInput_shared+8284];
	fma.rn.f32 	%f1464, %f1463, %f1039, %f1462;
	ld.shared.f32 	%f1465, [_ZZ12main_kernel0E15PadInput_shared+8288];
	fma.rn.f32 	%f1466, %f1465, %f1042, %f1464;
	ld.shared.f32 	%f1467, [_ZZ12main_kernel0E15PadInput_shared+8292];
	fma.rn.f32 	%f1468, %f1467, %f1045, %f1466;
	ld.shared.f32 	%f1469, [_ZZ12main_kernel0E15PadInput_shared+8296];
	fma.rn.f32 	%f1470, %f1469, %f1048, %f1468;
	ld.shared.f32 	%f1471, [_ZZ12main_kernel0E15PadInput_shared+8300];
	fma.rn.f32 	%f1472, %f1471, %f1051, %f1470;
	ld.shared.f32 	%f1473, [_ZZ12main_kernel0E15PadInput_shared+8304];
	fma.rn.f32 	%f1474, %f1473, %f1054, %f1472;
	ld.shared.f32 	%f1475, [_ZZ12main_kernel0E15PadInput_shared+8308];
	fma.rn.f32 	%f1476, %f1475, %f1057, %f1474;
	ld.shared.f32 	%f1477, [_ZZ12main_kernel0E15PadInput_shared+8312];
	fma.rn.f32 	%f1478, %f1477, %f1060, %f1476;
	ld.shared.f32 	%f1479, [_ZZ12main_kernel0E15PadInput_shared+8316];
	fma.rn.f32 	%f1480, %f1479, %f1063, %f1478;
	ld.shared.f32 	%f1481, [_ZZ12main_kernel0E15PadInput_shared+8320];
	fma.rn.f32 	%f1482, %f1481, %f1066, %f1480;
	ld.shared.f32 	%f1483, [_ZZ12main_kernel0E15PadInput_shared+8324];
	fma.rn.f32 	%f1484, %f1483, %f1069, %f1482;
	ld.shared.f32 	%f1485, [_ZZ12main_kernel0E15PadInput_shared+8328];
	fma.rn.f32 	%f1486, %f1485, %f1072, %f1484;
	ld.shared.f32 	%f1487, [_ZZ12main_kernel0E15PadInput_shared+8332];
	fma.rn.f32 	%f1488, %f1487, %f1075, %f1486;
	ld.shared.f32 	%f1489, [_ZZ12main_kernel0E15PadInput_shared+8336];
	fma.rn.f32 	%f1490, %f1489, %f1078, %f1488;
	ld.shared.f32 	%f1491, [_ZZ12main_kernel0E15PadInput_shared+8340];
	fma.rn.f32 	%f1492, %f1491, %f1081, %f1490;
	ld.shared.f32 	%f1493, [_ZZ12main_kernel0E15PadInput_shared+8344];
	fma.rn.f32 	%f1494, %f1493, %f1084, %f1492;
	ld.shared.f32 	%f1495, [_ZZ12main_kernel0E15PadInput_shared+8348];
	fma.rn.f32 	%f1496, %f1495, %f1087, %f1494;
	ld.shared.f32 	%f1497, [_ZZ12main_kernel0E15PadInput_shared+8352];
	fma.rn.f32 	%f1498, %f1497, %f1090, %f1496;
	ld.shared.f32 	%f1499, [_ZZ12main_kernel0E15PadInput_shared+8356];
	fma.rn.f32 	%f1500, %f1499, %f1093, %f1498;
	ld.shared.f32 	%f1501, [_ZZ12main_kernel0E15PadInput_shared+8360];
	fma.rn.f32 	%f1502, %f1501, %f1096, %f1500;
	ld.shared.f32 	%f1503, [_ZZ12main_kernel0E15PadInput_shared+8364];
	fma.rn.f32 	%f1504, %f1503, %f1099, %f1502;
	ld.shared.f32 	%f1505, [_ZZ12main_kernel0E15PadInput_shared+8368];
	fma.rn.f32 	%f1506, %f1505, %f1102, %f1504;
	ld.shared.f32 	%f1507, [_ZZ12main_kernel0E15PadInput_shared+8372];
	fma.rn.f32 	%f1508, %f1507, %f1105, %f1506;
	ld.shared.f32 	%f1509, [_ZZ12main_kernel0E15PadInput_shared+8376];
	fma.rn.f32 	%f1510, %f1509, %f1108, %f1508;
	ld.shared.f32 	%f1511, [_ZZ12main_kernel0E15PadInput_shared+8380];
	fma.rn.f32 	%f1512, %f1511, %f1111, %f1510;
	ld.shared.f32 	%f1513, [_ZZ12main_kernel0E15PadInput_shared+8384];
	fma.rn.f32 	%f1514, %f1513, %f1114, %f1512;
	ld.shared.f32 	%f1515, [_ZZ12main_kernel0E15PadInput_shared+8388];
	fma.rn.f32 	%f1516, %f1515, %f1117, %f1514;
	ld.shared.f32 	%f1517, [_ZZ12main_kernel0E15PadInput_shared+8392];
	fma.rn.f32 	%f1518, %f1517, %f1120, %f1516;
	ld.shared.f32 	%f1519, [_ZZ12main_kernel0E15PadInput_shared+8396];
	fma.rn.f32 	%f1520, %f1519, %f1123, %f1518;
	ld.shared.f32 	%f1521, [_ZZ12main_kernel0E15PadInput_shared+8400];
	fma.rn.f32 	%f1522, %f1521, %f1126, %f1520;
	ld.shared.f32 	%f1523, [_ZZ12main_kernel0E15PadInput_shared+8404];
	fma.rn.f32 	%f1524, %f1523, %f1129, %f1522;
	ld.shared.f32 	%f1525, [_ZZ12main_kernel0E15PadInput_shared+8408];
	fma.rn.f32 	%f1526, %f1525, %f1132, %f1524;
	ld.shared.f32 	%f1527, [_ZZ12main_kernel0E15PadInput_shared+8412];
	fma.rn.f32 	%f1528, %f1527, %f1135, %f1526;
	ld.shared.f32 	%f1529, [_ZZ12main_kernel0E15PadInput_shared+8416];
	fma.rn.f32 	%f1530, %f1529, %f1138, %f1528;
	ld.shared.f32 	%f1531, [_ZZ12main_kernel0E15PadInput_shared+8420];
	fma.rn.f32 	%f1532, %f1531, %f1141, %f1530;
	ld.shared.f32 	%f1533, [_ZZ12main_kernel0E15PadInput_shared+8424];
	fma.rn.f32 	%f1534, %f1533, %f1144, %f1532;
	ld.shared.f32 	%f1535, [_ZZ12main_kernel0E15PadInput_shared+8428];
	fma.rn.f32 	%f1536, %f1535, %f1147, %f1534;
	ld.shared.f32 	%f1537, [_ZZ12main_kernel0E15PadInput_shared+8432];
	fma.rn.f32 	%f1538, %f1537, %f1150, %f1536;
	ld.shared.f32 	%f1539, [_ZZ12main_kernel0E15PadInput_shared+8436];
	fma.rn.f32 	%f1540, %f1539, %f1153, %f1538;
	ld.shared.f32 	%f1541, [_ZZ12main_kernel0E15PadInput_shared+8440];
	fma.rn.f32 	%f1542, %f1541, %f1156, %f1540;
	ld.shared.f32 	%f1543, [_ZZ12main_kernel0E15PadInput_shared+8444];
	fma.rn.f32 	%f1544, %f1543, %f1159, %f1542;
	ld.shared.f32 	%f1545, [_ZZ12main_kernel0E15PadInput_shared+8704];
	fma.rn.f32 	%f1546, %f1545, %f970, %f2891;
	ld.shared.f32 	%f1547, [_ZZ12main_kernel0E15PadInput_shared+8708];
	fma.rn.f32 	%f1548, %f1547, %f973, %f1546;
	ld.shared.f32 	%f1549, [_ZZ12main_kernel0E15PadInput_shared+8712];
	fma.rn.f32 	%f1550, %f1549, %f976, %f1548;
	ld.shared.f32 	%f1551, [_ZZ12main_kernel0E15PadInput_shared+8716];
	fma.rn.f32 	%f1552, %f1551, %f979, %f1550;
	ld.shared.f32 	%f1553, [_ZZ12main_kernel0E15PadInput_shared+8720];
	fma.rn.f32 	%f1554, %f1553, %f982, %f1552;
	ld.shared.f32 	%f1555, [_ZZ12main_kernel0E15PadInput_shared+8724];
	fma.rn.f32 	%f1556, %f1555, %f985, %f1554;
	ld.shared.f32 	%f1557, [_ZZ12main_kernel0E15PadInput_shared+8728];
	fma.rn.f32 	%f1558, %f1557, %f988, %f1556;
	ld.shared.f32 	%f1559, [_ZZ12main_kernel0E15PadInput_shared+8732];
	fma.rn.f32 	%f1560, %f1559, %f991, %f1558;
	ld.shared.f32 	%f1561, [_ZZ12main_kernel0E15PadInput_shared+8736];
	fma.rn.f32 	%f1562, %f1561, %f994, %f1560;
	ld.shared.f32 	%f1563, [_ZZ12main_kernel0E15PadInput_shared+8740];
	fma.rn.f32 	%f1564, %f1563, %f997, %f1562;
	ld.shared.f32 	%f1565, [_ZZ12main_kernel0E15PadInput_shared+8744];
	fma.rn.f32 	%f1566, %f1565, %f1000, %f1564;
	ld.shared.f32 	%f1567, [_ZZ12main_kernel0E15PadInput_shared+8748];
	fma.rn.f32 	%f1568, %f1567, %f1003, %f1566;
	ld.shared.f32 	%f1569, [_ZZ12main_kernel0E15PadInput_shared+8752];
	fma.rn.f32 	%f1570, %f1569, %f1006, %f1568;
	ld.shared.f32 	%f1571, [_ZZ12main_kernel0E15PadInput_shared+8756];
	fma.rn.f32 	%f1572, %f1571, %f1009, %f1570;
	ld.shared.f32 	%f1573, [_ZZ12main_kernel0E15PadInput_shared+8760];
	fma.rn.f32 	%f1574, %f1573, %f1012, %f1572;
	ld.shared.f32 	%f1575, [_ZZ12main_kernel0E15PadInput_shared+8764];
	fma.rn.f32 	%f1576, %f1575, %f1015, %f1574;
	ld.shared.f32 	%f1577, [_ZZ12main_kernel0E15PadInput_shared+8768];
	fma.rn.f32 	%f1578, %f1577, %f1018, %f1576;
	ld.shared.f32 	%f1579, [_ZZ12main_kernel0E15PadInput_shared+8772];
	fma.rn.f32 	%f1580, %f1579, %f1021, %f1578;
	ld.shared.f32 	%f1581, [_ZZ12main_kernel0E15PadInput_shared+8776];
	fma.rn.f32 	%f1582, %f1581, %f1024, %f1580;
	ld.shared.f32 	%f1583, [_ZZ12main_kernel0E15PadInput_shared+8780];
	fma.rn.f32 	%f1584, %f1583, %f1027, %f1582;
	ld.shared.f32 	%f1585, [_ZZ12main_kernel0E15PadInput_shared+8784];
	fma.rn.f32 	%f1586, %f1585, %f1030, %f1584;
	ld.shared.f32 	%f1587, [_ZZ12main_kernel0E15PadInput_shared+8788];
	fma.rn.f32 	%f1588, %f1587, %f1033, %f1586;
	ld.shared.f32 	%f1589, [_ZZ12main_kernel0E15PadInput_shared+8792];
	fma.rn.f32 	%f1590, %f1589, %f1036, %f1588;
	ld.shared.f32 	%f1591, [_ZZ12main_kernel0E15PadInput_shared+8796];
	fma.rn.f32 	%f1592, %f1591, %f1039, %f1590;
	ld.shared.f32 	%f1593, [_ZZ12main_kernel0E15PadInput_shared+8800];
	fma.rn.f32 	%f1594, %f1593, %f1042, %f1592;
	ld.shared.f32 	%f1595, [_ZZ12main_kernel0E15PadInput_shared+8804];
	fma.rn.f32 	%f1596, %f1595, %f1045, %f1594;
	ld.shared.f32 	%f1597, [_ZZ12main_kernel0E15PadInput_shared+8808];
	fma.rn.f32 	%f1598, %f1597, %f1048, %f1596;
	ld.shared.f32 	%f1599, [_ZZ12main_kernel0E15PadInput_shared+8812];
	fma.rn.f32 	%f1600, %f1599, %f1051, %f1598;
	ld.shared.f32 	%f1601, [_ZZ12main_kernel0E15PadInput_shared+8816];
	fma.rn.f32 	%f1602, %f1601, %f1054, %f1600;
	ld.shared.f32 	%f1603, [_ZZ12main_kernel0E15PadInput_shared+8820];
	fma.rn.f32 	%f1604, %f1603, %f1057, %f1602;
	ld.shared.f32 	%f1605, [_ZZ12main_kernel0E15PadInput_shared+8824];
	fma.rn.f32 	%f1606, %f1605, %f1060, %f1604;
	ld.shared.f32 	%f1607, [_ZZ12main_kernel0E15PadInput_shared+8828];
	fma.rn.f32 	%f1608, %f1607, %f1063, %f1606;
	ld.shared.f32 	%f1609, [_ZZ12main_kernel0E15PadInput_shared+8832];
	fma.rn.f32 	%f1610, %f1609, %f1066, %f1608;
	ld.shared.f32 	%f1611, [_ZZ12main_kernel0E15PadInput_shared+8836];
	fma.rn.f32 	%f1612, %f1611, %f1069, %f1610;
	ld.shared.f32 	%f1613, [_ZZ12main_kernel0E15PadInput_shared+8840];
	fma.rn.f32 	%f1614, %f1613, %f1072, %f1612;
	ld.shared.f32 	%f1615, [_ZZ12main_kernel0E15PadInput_shared+8844];
	fma.rn.f32 	%f1616, %f1615, %f1075, %f1614;
	ld.shared.f32 	%f1617, [_ZZ12main_kernel0E15PadInput_shared+8848];
	fma.rn.f32 	%f1618, %f1617, %f1078, %f1616;
	ld.shared.f32 	%f1619, [_ZZ12main_kernel0E15PadInput_shared+8852];
	fma.rn.f32 	%f1620, %f1619, %f1081, %f1618;
	ld.shared.f32 	%f1621, [_ZZ12main_kernel0E15PadInput_shared+8856];
	fma.rn.f32 	%f1622, %f1621, %f1084, %f1620;
	ld.shared.f32 	%f1623, [_ZZ12main_kernel0E15PadInput_shared+8860];
	fma.rn.f32 	%f1624, %f1623, %f1087, %f1622;
	ld.shared.f32 	%f1625, [_ZZ12main_kernel0E15PadInput_shared+8864];
	fma.rn.f32 	%f1626, %f1625, %f1090, %f1624;
	ld.shared.f32 	%f1627, [_ZZ12main_kernel0E15PadInput_shared+8868];
	fma.rn.f32 	%f1628, %f1627, %f1093, %f1626;
	ld.shared.f32 	%f1629, [_ZZ12main_kernel0E15PadInput_shared+8872];
	fma.rn.f32 	%f1630, %f1629, %f1096, %f1628;
	ld.shared.f32 	%f1631, [_ZZ12main_kernel0E15PadInput_shared+8876];
	fma.rn.f32 	%f1632, %f1631, %f1099, %f1630;
	ld.shared.f32 	%f1633, [_ZZ12main_kernel0E15PadInput_shared+8880];
	fma.rn.f32 	%f1634, %f1633, %f1102, %f1632;
	ld.shared.f32 	%f1635, [_ZZ12main_kernel0E15PadInput_shared+8884];
	fma.rn.f32 	%f1636, %f1635, %f1105, %f1634;
	ld.shared.f32 	%f1637, [_ZZ12main_kernel0E15PadInput_shared+8888];
	fma.rn.f32 	%f1638, %f1637, %f1108, %f1636;
	ld.shared.f32 	%f1639, [_ZZ12main_kernel0E15PadInput_shared+8892];
	fma.rn.f32 	%f1640, %f1639, %f1111, %f1638;
	ld.shared.f32 	%f1641, [_ZZ12main_kernel0E15PadInput_shared+8896];
	fma.rn.f32 	%f1642, %f1641, %f1114, %f1640;
	ld.shared.f32 	%f1643, [_ZZ12main_kernel0E15PadInput_shared+8900];
	fma.rn.f32 	%f1644, %f1643, %f1117, %f1642;
	ld.shared.f32 	%f1645, [_ZZ12main_kernel0E15PadInput_shared+8904];
	fma.rn.f32 	%f1646, %f1645, %f1120, %f1644;
	ld.shared.f32 	%f1647, [_ZZ12main_kernel0E15PadInput_shared+8908];
	fma.rn.f32 	%f1648, %f1647, %f1123, %f1646;
	ld.shared.f32 	%f1649, [_ZZ12main_kernel0E15PadInput_shared+8912];
	fma.rn.f32 	%f1650, %f1649, %f1126, %f1648;
	ld.shared.f32 	%f1651, [_ZZ12main_kernel0E15PadInput_shared+8916];
	fma.rn.f32 	%f1652, %f1651, %f1129, %f1650;
	ld.shared.f32 	%f1653, [_ZZ12main_kernel0E15PadInput_shared+8920];
	fma.rn.f32 	%f1654, %f1653, %f1132, %f1652;
	ld.shared.f32 	%f1655, [_ZZ12main_kernel0E15PadInput_shared+8924];
	fma.rn.f32 	%f1656, %f1655, %f1135, %f1654;
	ld.shared.f32 	%f1657, [_ZZ12main_kernel0E15PadInput_shared+8928];
	fma.rn.f32 	%f1658, %f1657, %f1138, %f1656;
	ld.shared.f32 	%f1659, [_ZZ12main_kernel0E15PadInput_shared+8932];
	fma.rn.f32 	%f1660, %f1659, %f1141, %f1658;
	ld.shared.f32 	%f1661, [_ZZ12main_kernel0E15PadInput_shared+8936];
	fma.rn.f32 	%f1662, %f1661, %f1144, %f1660;
	ld.shared.f32 	%f1663, [_ZZ12main_kernel0E15PadInput_shared+8940];
	fma.rn.f32 	%f1664, %f1663, %f1147, %f1662;
	ld.shared.f32 	%f1665, [_ZZ12main_kernel0E15PadInput_shared+8944];
	fma.rn.f32 	%f1666, %f1665, %f1150, %f1664;
	ld.shared.f32 	%f1667, [_ZZ12main_kernel0E15PadInput_shared+8948];
	fma.rn.f32 	%f1668, %f1667, %f1153, %f1666;
	ld.shared.f32 	%f1669, [_ZZ12main_kernel0E15PadInput_shared+8952];
	fma.rn.f32 	%f1670, %f1669, %f1156, %f1668;
	ld.shared.f32 	%f1671, [_ZZ12main_kernel0E15PadInput_shared+8956];
	fma.rn.f32 	%f1672, %f1671, %f1159, %f1670;
	ld.shared.f32 	%f1673, [_ZZ12main_kernel0E15PadInput_shared+9216];
	fma.rn.f32 	%f1674, %f1673, %f970, %f2890;
	ld.shared.f32 	%f1675, [_ZZ12main_kernel0E15PadInput_shared+9220];
	fma.rn.f32 	%f1676, %f1675, %f973, %f1674;
	ld.shared.f32 	%f1677, [_ZZ12main_kernel0E15PadInput_shared+9224];
	fma.rn.f32 	%f1678, %f1677, %f976, %f1676;
	ld.shared.f32 	%f1679, [_ZZ12main_kernel0E15PadInput_shared+9228];
	fma.rn.f32 	%f1680, %f1679, %f979, %f1678;
	ld.shared.f32 	%f1681, [_ZZ12main_kernel0E15PadInput_shared+9232];
	fma.rn.f32 	%f1682, %f1681, %f982, %f1680;
	ld.shared.f32 	%f1683, [_ZZ12main_kernel0E15PadInput_shared+9236];
	fma.rn.f32 	%f1684, %f1683, %f985, %f1682;
	ld.shared.f32 	%f1685, [_ZZ12main_kernel0E15PadInput_shared+9240];
	fma.rn.f32 	%f1686, %f1685, %f988, %f1684;
	ld.shared.f32 	%f1687, [_ZZ12main_kernel0E15PadInput_shared+9244];
	fma.rn.f32 	%f1688, %f1687, %f991, %f1686;
	ld.shared.f32 	%f1689, [_ZZ12main_kernel0E15PadInput_shared+9248];
	fma.rn.f32 	%f1690, %f1689, %f994, %f1688;
	ld.shared.f32 	%f1691, [_ZZ12main_kernel0E15PadInput_shared+9252];
	fma.rn.f32 	%f1692, %f1691, %f997, %f1690;
	ld.shared.f32 	%f1693, [_ZZ12main_kernel0E15PadInput_shared+9256];
	fma.rn.f32 	%f1694, %f1693, %f1000, %f1692;
	ld.shared.f32 	%f1695, [_ZZ12main_kernel0E15PadInput_shared+9260];
	fma.rn.f32 	%f1696, %f1695, %f1003, %f1694;
	ld.shared.f32 	%f1697, [_ZZ12main_kernel0E15PadInput_shared+9264];
	fma.rn.f32 	%f1698, %f1697, %f1006, %f1696;
	ld.shared.f32 	%f1699, [_ZZ12main_kernel0E15PadInput_shared+9268];
	fma.rn.f32 	%f1700, %f1699, %f1009, %f1698;
	ld.shared.f32 	%f1701, [_ZZ12main_kernel0E15PadInput_shared+9272];
	fma.rn.f32 	%f1702, %f1701, %f1012, %f1700;
	ld.shared.f32 	%f1703, [_ZZ12main_kernel0E15PadInput_shared+9276];
	fma.rn.f32 	%f1704, %f1703, %f1015, %f1702;
	ld.shared.f32 	%f1705, [_ZZ12main_kernel0E15PadInput_shared+9280];
	fma.rn.f32 	%f1706, %f1705, %f1018, %f1704;
	ld.shared.f32 	%f1707, [_ZZ12main_kernel0E15PadInput_shared+9284];
	fma.rn.f32 	%f1708, %f1707, %f1021, %f1706;
	ld.shared.f32 	%f1709, [_ZZ12main_kernel0E15PadInput_shared+9288];
	fma.rn.f32 	%f1710, %f1709, %f1024, %f1708;
	ld.shared.f32 	%f1711, [_ZZ12main_kernel0E15PadInput_shared+9292];
	fma.rn.f32 	%f1712, %f1711, %f1027, %f1710;
	ld.shared.f32 	%f1713, [_ZZ12main_kernel0E15PadInput_shared+9296];
	fma.rn.f32 	%f1714, %f1713, %f1030, %f1712;
	ld.shared.f32 	%f1715, [_ZZ12main_kernel0E15PadInput_shared+9300];
	fma.rn.f32 	%f1716, %f1715, %f1033, %f1714;
	ld.shared.f32 	%f1717, [_ZZ12main_kernel0E15PadInput_shared+9304];
	fma.rn.f32 	%f1718, %f1717, %f1036, %f1716;
	ld.shared.f32 	%f1719, [_ZZ12main_kernel0E15PadInput_shared+9308];
	fma.rn.f32 	%f1720, %f1719, %f1039, %f1718;
	ld.shared.f32 	%f1721, [_ZZ12main_kernel0E15PadInput_shared+9312];
	fma.rn.f32 	%f1722, %f1721, %f1042, %f1720;
	ld.shared.f32 	%f1723, [_ZZ12main_kernel0E15PadInput_shared+9316];
	fma.rn.f32 	%f1724, %f1723, %f1045, %f1722;
	ld.shared.f32 	%f1725, [_ZZ12main_kernel0E15PadInput_shared+9320];
	fma.rn.f32 	%f1726, %f1725, %f1048, %f1724;
	ld.shared.f32 	%f1727, [_ZZ12main_kernel0E15PadInput_shared+9324];
	fma.rn.f32 	%f1728, %f1727, %f1051, %f1726;
	ld.shared.f32 	%f1729, [_ZZ12main_kernel0E15PadInput_shared+9328];
	fma.rn.f32 	%f1730, %f1729, %f1054, %f1728;
	ld.shared.f32 	%f1731, [_ZZ12main_kernel0E15PadInput_shared+9332];
	fma.rn.f32 	%f1732, %f1731, %f1057, %f1730;
	ld.shared.f32 	%f1733, [_ZZ12main_kernel0E15PadInput_shared+9336];
	fma.rn.f32 	%f1734, %f1733, %f1060, %f1732;
	ld.shared.f32 	%f1735, [_ZZ12main_kernel0E15PadInput_shared+9340];
	fma.rn.f32 	%f1736, %f1735, %f1063, %f1734;
	ld.shared.f32 	%f1737, [_ZZ12main_kernel0E15PadInput_shared+9344];
	fma.rn.f32 	%f1738, %f1737, %f1066, %f1736;
	ld.shared.f32 	%f1739, [_ZZ12main_kernel0E15PadInput_shared+9348];
	fma.rn.f32 	%f1740, %f1739, %f1069, %f1738;
	ld.shared.f32 	%f1741, [_ZZ12main_kernel0E15PadInput_shared+9352];
	fma.rn.f32 	%f1742, %f1741, %f1072, %f1740;
	ld.shared.f32 	%f1743, [_ZZ12main_kernel0E15PadInput_shared+9356];
	fma.rn.f32 	%f1744, %f1743, %f1075, %f1742;
	ld.shared.f32 	%f1745, [_ZZ12main_kernel0E15PadInput_shared+9360];
	fma.rn.f32 	%f1746, %f1745, %f1078, %f1744;
	ld.shared.f32 	%f1747, [_ZZ12main_kernel0E15PadInput_shared+9364];
	fma.rn.f32 	%f1748, %f1747, %f1081, %f1746;
	ld.shared.f32 	%f1749, [_ZZ12main_kernel0E15PadInput_shared+9368];
	fma.rn.f32 	%f1750, %f1749, %f1084, %f1748;
	ld.shared.f32 	%f1751, [_ZZ12main_kernel0E15PadInput_shared+9372];
	fma.rn.f32 	%f1752, %f1751, %f1087, %f1750;
	ld.shared.f32 	%f1753, [_ZZ12main_kernel0E15PadInput_shared+9376];
	fma.rn.f32 	%f1754, %f1753, %f1090, %f1752;
	ld.shared.f32 	%f1755, [_ZZ12main_kernel0E15PadInput_shared+9380];
	fma.rn.f32 	%f1756, %f1755, %f1093, %f1754;
	ld.shared.f32 	%f1757, [_ZZ12main_kernel0E15PadInput_shared+9384];
	fma.rn.f32 	%f1758, %f1757, %f1096, %f1756;
	ld.shared.f32 	%f1759, [_ZZ12main_kernel0E15PadInput_shared+9388];
	fma.rn.f32 	%f1760, %f1759, %f1099, %f1758;
	ld.shared.f32 	%f1761, [_ZZ12main_kernel0E15PadInput_shared+9392];
	fma.rn.f32 	%f1762, %f1761, %f1102, %f1760;
	ld.shared.f32 	%f1763, [_ZZ12main_kernel0E15PadInput_shared+9396];
	fma.rn.f32 	%f1764, %f1763, %f1105, %f1762;
	ld.shared.f32 	%f1765, [_ZZ12main_kernel0E15PadInput_shared+9400];
	fma.rn.f32 	%f1766, %f1765, %f1108, %f1764;
	ld.shared.f32 	%f1767, [_ZZ12main_kernel0E15PadInput_shared+9404];
	fma.rn.f32 	%f1768, %f1767, %f1111, %f1766;
	ld.shared.f32 	%f1769, [_ZZ12main_kernel0E15PadInput_shared+9408];
	fma.rn.f32 	%f1770, %f1769, %f1114, %f1768;
	ld.shared.f32 	%f1771, [_ZZ12main_kernel0E15PadInput_shared+9412];
	fma.rn.f32 	%f1772, %f1771, %f1117, %f1770;
	ld.shared.f32 	%f1773, [_ZZ12main_kernel0E15PadInput_shared+9416];
	fma.rn.f32 	%f1774, %f1773, %f1120, %f1772;
	ld.shared.f32 	%f1775, [_ZZ12main_kernel0E15PadInput_shared+9420];
	fma.rn.f32 	%f1776, %f1775, %f1123, %f1774;
	ld.shared.f32 	%f1777, [_ZZ12main_kernel0E15PadInput_shared+9424];
	fma.rn.f32 	%f1778, %f1777, %f1126, %f1776;
	ld.shared.f32 	%f1779, [_ZZ12main_kernel0E15PadInput_shared+9428];
	fma.rn.f32 	%f1780, %f1779, %f1129, %f1778;
	ld.shared.f32 	%f1781, [_ZZ12main_kernel0E15PadInput_shared+9432];
	fma.rn.f32 	%f1782, %f1781, %f1132, %f1780;
	ld.shared.f32 	%f1783, [_ZZ12main_kernel0E15PadInput_shared+9436];
	fma.rn.f32 	%f1784, %f1783, %f1135, %f1782;
	ld.shared.f32 	%f1785, [_ZZ12main_kernel0E15PadInput_shared+9440];
	fma.rn.f32 	%f1786, %f1785, %f1138, %f1784;
	ld.shared.f32 	%f1787, [_ZZ12main_kernel0E15PadInput_shared+9444];
	fma.rn.f32 	%f1788, %f1787, %f1141, %f1786;
	ld.shared.f32 	%f1789, [_ZZ12main_kernel0E15PadInput_shared+9448];
	fma.rn.f32 	%f1790, %f1789, %f1144, %f1788;
	ld.shared.f32 	%f1791, [_ZZ12main_kernel0E15PadInput_shared+9452];
	fma.rn.f32 	%f1792, %f1791, %f1147, %f1790;
	ld.shared.f32 	%f1793, [_ZZ12main_kernel0E15PadInput_shared+9456];
	fma.rn.f32 	%f1794, %f1793, %f1150, %f1792;
	ld.shared.f32 	%f1795, [_ZZ12main_kernel0E15PadInput_shared+9460];
	fma.rn.f32 	%f1796, %f1795, %f1153, %f1794;
	ld.shared.f32 	%f1797, [_ZZ12main_kernel0E15PadInput_shared+9464];
	fma.rn.f32 	%f1798, %f1797, %f1156, %f1796;
	ld.shared.f32 	%f1799, [_ZZ12main_kernel0E15PadInput_shared+9468];
	fma.rn.f32 	%f1800, %f1799, %f1159, %f1798;
	ld.shared.f32 	%f1801, [_ZZ12main_kernel0E15PadInput_shared+9728];
	fma.rn.f32 	%f1802, %f1801, %f970, %f2889;
	ld.shared.f32 	%f1803, [_ZZ12main_kernel0E15PadInput_shared+9732];
	fma.rn.f32 	%f1804, %f1803, %f973, %f1802;
	ld.shared.f32 	%f1805, [_ZZ12main_kernel0E15PadInput_shared+9736];
	fma.rn.f32 	%f1806, %f1805, %f976, %f1804;
	ld.shared.f32 	%f1807, [_ZZ12main_kernel0E15PadInput_shared+9740];
	fma.rn.f32 	%f1808, %f1807, %f979, %f1806;
	ld.shared.f32 	%f1809, [_ZZ12main_kernel0E15PadInput_shared+9744];
	fma.rn.f32 	%f1810, %f1809, %f982, %f1808;
	ld.shared.f32 	%f1811, [_ZZ12main_kernel0E15PadInput_shared+9748];
	fma.rn.f32 	%f1812, %f1811, %f985, %f1810;
	ld.shared.f32 	%f1813, [_ZZ12main_kernel0E15PadInput_shared+9752];
	fma.rn.f32 	%f1814, %f1813, %f988, %f1812;
	ld.shared.f32 	%f1815, [_ZZ12main_kernel0E15PadInput_shared+9756];
	fma.rn.f32 	%f1816, %f1815, %f991, %f1814;
	ld.shared.f32 	%f1817, [_ZZ12main_kernel0E15PadInput_shared+9760];
	fma.rn.f32 	%f1818, %f1817, %f994, %f1816;
	ld.shared.f32 	%f1819, [_ZZ12main_kernel0E15PadInput_shared+9764];
	fma.rn.f32 	%f1820, %f1819, %f997, %f1818;
	ld.shared.f32 	%f1821, [_ZZ12main_kernel0E15PadInput_shared+9768];
	fma.rn.f32 	%f1822, %f1821, %f1000, %f1820;
	ld.shared.f32 	%f1823, [_ZZ12main_kernel0E15PadInput_shared+9772];
	fma.rn.f32 	%f1824, %f1823, %f1003, %f1822;
	ld.shared.f32 	%f1825, [_ZZ12main_kernel0E15PadInput_shared+9776];
	fma.rn.f32 	%f1826, %f1825, %f1006, %f1824;
	ld.shared.f32 	%f1827, [_ZZ12main_kernel0E15PadInput_shared+9780];
	fma.rn.f32 	%f1828, %f1827, %f1009, %f1826;
	ld.shared.f32 	%f1829, [_ZZ12main_kernel0E15PadInput_shared+9784];
	fma.rn.f32 	%f1830, %f1829, %f1012, %f1828;
	ld.shared.f32 	%f1831, [_ZZ12main_kernel0E15PadInput_shared+9788];
	fma.rn.f32 	%f1832, %f1831, %f1015, %f1830;
	ld.shared.f32 	%f1833, [_ZZ12main_kernel0E15PadInput_shared+9792];
	fma.rn.f32 	%f1834, %f1833, %f1018, %f1832;
	ld.shared.f32 	%f1835, [_ZZ12main_kernel0E15PadInput_shared+9796];
	fma.rn.f32 	%f1836, %f1835, %f1021, %f1834;
	ld.shared.f32 	%f1837, [_ZZ12main_kernel0E15PadInput_shared+9800];
	fma.rn.f32 	%f1838, %f1837, %f1024, %f1836;
	ld.shared.f32 	%f1839, [_ZZ12main_kernel0E15PadInput_shared+9804];
	fma.rn.f32 	%f1840, %f1839, %f1027, %f1838;
	ld.shared.f32 	%f1841, [_ZZ12main_kernel0E15PadInput_shared+9808];
	fma.rn.f32 	%f1842, %f1841, %f1030, %f1840;
	ld.shared.f32 	%f1843, [_ZZ12main_kernel0E15PadInput_shared+9812];
	fma.rn.f32 	%f1844, %f1843, %f1033, %f1842;
	ld.shared.f32 	%f1845, [_ZZ12main_kernel0E15PadInput_shared+9816];
	fma.rn.f32 	%f1846, %f1845, %f1036, %f1844;
	ld.shared.f32 	%f1847, [_ZZ12main_kernel0E15PadInput_shared+9820];
	fma.rn.f32 	%f1848, %f1847, %f1039, %f1846;
	ld.shared.f32 	%f1849, [_ZZ12main_kernel0E15PadInput_shared+9824];
	fma.rn.f32 	%f1850, %f1849, %f1042, %f1848;
	ld.shared.f32 	%f1851, [_ZZ12main_kernel0E15PadInput_shared+9828];
	fma.rn.f32 	%f1852, %f1851, %f1045, %f1850;
	ld.shared.f32 	%f1853, [_ZZ12main_kernel0E15PadInput_shared+9832];
	fma.rn.f32 	%f1854, %f1853, %f1048, %f1852;
	ld.shared.f32 	%f1855, [_ZZ12main_kernel0E15PadInput_shared+9836];
	fma.rn.f32 	%f1856, %f1855, %f1051, %f1854;
	ld.shared.f32 	%f1857, [_ZZ12main_kernel0E15PadInput_shared+9840];
	fma.rn.f32 	%f1858, %f1857, %f1054, %f1856;
	ld.shared.f32 	%f1859, [_ZZ12main_kernel0E15PadInput_shared+9844];
	fma.rn.f32 	%f1860, %f1859, %f1057, %f1858;
	ld.shared.f32 	%f1861, [_ZZ12main_kernel0E15PadInput_shared+9848];
	fma.rn.f32 	%f1862, %f1861, %f1060, %f1860;
	ld.shared.f32 	%f1863, [_ZZ12main_kernel0E15PadInput_shared+9852];
	fma.rn.f32 	%f1864, %f1863, %f1063, %f1862;
	ld.shared.f32 	%f1865, [_ZZ12main_kernel0E15PadInput_shared+9856];
	fma.rn.f32 	%f1866, %f1865, %f1066, %f1864;
	ld.shared.f32 	%f1867, [_ZZ12main_kernel0E15PadInput_shared+9860];
	fma.rn.f32 	%f1868, %f1867, %f1069, %f1866;
	ld.shared.f32 	%f1869, [_ZZ12main_kernel0E15PadInput_shared+9864];
	fma.rn.f32 	%f1870, %f1869, %f1072, %f1868;
	ld.shared.f32 	%f1871, [_ZZ12main_kernel0E15PadInput_shared+9868];
	fma.rn.f32 	%f1872, %f1871, %f1075, %f1870;
	ld.shared.f32 	%f1873, [_ZZ12main_kernel0E15PadInput_shared+9872];
	fma.rn.f32 	%f1874, %f1873, %f1078, %f1872;
	ld.shared.f32 	%f1875, [_ZZ12main_kernel0E15PadInput_shared+9876];
	fma.rn.f32 	%f1876, %f1875, %f1081, %f1874;
	ld.shared.f32 	%f1877, [_ZZ12main_kernel0E15PadInput_shared+9880];
	fma.rn.f32 	%f1878, %f1877, %f1084, %f1876;
	ld.shared.f32 	%f1879, [_ZZ12main_kernel0E15PadInput_shared+9884];
	fma.rn.f32 	%f1880, %f1879, %f1087, %f1878;
	ld.shared.f32 	%f1881, [_ZZ12main_kernel0E15PadInput_shared+9888];
	fma.rn.f32 	%f1882, %f1881, %f1090, %f1880;
	ld.shared.f32 	%f1883, [_ZZ12main_kernel0E15PadInput_shared+9892];
	fma.rn.f32 	%f1884, %f1883, %f1093, %f1882;
	ld.shared.f32 	%f1885, [_ZZ12main_kernel0E15PadInput_shared+9896];
	fma.rn.f32 	%f1886, %f1885, %f1096, %f1884;
	ld.shared.f32 	%f1887, [_ZZ12main_kernel0E15PadInput_shared+9900];
	fma.rn.f32 	%f1888, %f1887, %f1099, %f1886;
	ld.shared.f32 	%f1889, [_ZZ12main_kernel0E15PadInput_shared+9904];
	fma.rn.f32 	%f1890, %f1889, %f1102, %f1888;
	ld.shared.f32 	%f1891, [_ZZ12main_kernel0E15PadInput_shared+9908];
	fma.rn.f32 	%f1892, %f1891, %f1105, %f1890;
	ld.shared.f32 	%f1893, [_ZZ12main_kernel0E15PadInput_shared+9912];
	fma.rn.f32 	%f1894, %f1893, %f1108, %f1892;
	ld.shared.f32 	%f1895, [_ZZ12main_kernel0E15PadInput_shared+9916];
	fma.rn.f32 	%f1896, %f1895, %f1111, %f1894;
	ld.shared.f32 	%f1897, [_ZZ12main_kernel0E15PadInput_shared+9920];
	fma.rn.f32 	%f1898, %f1897, %f1114, %f1896;
	ld.shared.f32 	%f1899, [_ZZ12main_kernel0E15PadInput_shared+9924];
	fma.rn.f32 	%f1900, %f1899, %f1117, %f1898;
	ld.shared.f32 	%f1901, [_ZZ12main_kernel0E15PadInput_shared+9928];
	fma.rn.f32 	%f1902, %f1901, %f1120, %f1900;
	ld.shared.f32 	%f1903, [_ZZ12main_kernel0E15PadInput_shared+9932];
	fma.rn.f32 	%f1904, %f1903, %f1123, %f1902;
	ld.shared.f32 	%f1905, [_ZZ12main_kernel0E15PadInput_shared+9936];
	fma.rn.f32 	%f1906, %f1905, %f1126, %f1904;
	ld.shared.f32 	%f1907, [_ZZ12main_kernel0E15PadInput_shared+9940];
	fma.rn.f32 	%f1908, %f1907, %f1129, %f1906;
	ld.shared.f32 	%f1909, [_ZZ12main_kernel0E15PadInput_shared+9944];
	fma.rn.f32 	%f1910, %f1909, %f1132, %f1908;
	ld.shared.f32 	%f1911, [_ZZ12main_kernel0E15PadInput_shared+9948];
	fma.rn.f32 	%f1912, %f1911, %f1135, %f1910;
	ld.shared.f32 	%f1913, [_ZZ12main_kernel0E15PadInput_shared+9952];
	fma.rn.f32 	%f1914, %f1913, %f1138, %f1912;
	ld.shared.f32 	%f1915, [_ZZ12main_kernel0E15PadInput_shared+9956];
	fma.rn.f32 	%f1916, %f1915, %f1141, %f1914;
	ld.shared.f32 	%f1917, [_ZZ12main_kernel0E15PadInput_shared+9960];
	fma.rn.f32 	%f1918, %f1917, %f1144, %f1916;
	ld.shared.f32 	%f1919, [_ZZ12main_kernel0E15PadInput_shared+9964];
	fma.rn.f32 	%f1920, %f1919, %f1147, %f1918;
	ld.shared.f32 	%f1921, [_ZZ12main_kernel0E15PadInput_shared+9968];
	fma.rn.f32 	%f1922, %f1921, %f1150, %f1920;
	ld.shared.f32 	%f1923, [_ZZ12main_kernel0E15PadInput_shared+9972];
	fma.rn.f32 	%f1924, %f1923, %f1153, %f1922;
	ld.shared.f32 	%f1925, [_ZZ12main_kernel0E15PadInput_shared+9976];
	fma.rn.f32 	%f1926, %f1925, %f1156, %f1924;
	ld.shared.f32 	%f1927, [_ZZ12main_kernel0E15PadInput_shared+9980];
	fma.rn.f32 	%f1928, %f1927, %f1159, %f1926;
	// begin inline asm
	cp.async.wait_group 0;
	// end inline asm
	bar.sync 	0;
	ld.shared.f32 	%f1929, [_ZZ12main_kernel0E15PadInput_shared];
	ld.shared.f32 	%f1930, [%r293];
	fma.rn.f32 	%f1931, %f1929, %f1930, %f1160;
	ld.shared.f32 	%f1932, [_ZZ12main_kernel0E15PadInput_shared+4];
	ld.shared.f32 	%f1933, [%r293+128];
	fma.rn.f32 	%f1934, %f1932, %f1933, %f1931;
	ld.shared.f32 	%f1935, [_ZZ12main_kernel0E15PadInput_shared+8];
	ld.shared.f32 	%f1936, [%r293+256];
	fma.rn.f32 	%f1937, %f1935, %f1936, %f1934;
	ld.shared.f32 	%f1938, [_ZZ12main_kernel0E15PadInput_shared+12];
	ld.shared.f32 	%f1939, [%r293+384];
	fma.rn.f32 	%f1940, %f1938, %f1939, %f1937;
	ld.shared.f32 	%f1941, [_ZZ12main_kernel0E15PadInput_shared+16];
	ld.shared.f32 	%f1942, [%r293+512];
	fma.rn.f32 	%f1943, %f1941, %f1942, %f1940;
	ld.shared.f32 	%f1944, [_ZZ12main_kernel0E15PadInput_shared+20];
	ld.shared.f32 	%f1945, [%r293+640];
	fma.rn.f32 	%f1946, %f1944, %f1945, %f1943;
	ld.shared.f32 	%f1947, [_ZZ12main_kernel0E15PadInput_shared+24];
	ld.shared.f32 	%f1948, [%r293+768];
	fma.rn.f32 	%f1949, %f1947, %f1948, %f1946;
	ld.shared.f32 	%f1950, [_ZZ12main_kernel0E15PadInput_shared+28];
	ld.shared.f32 	%f1951, [%r293+896];
	fma.rn.f32 	%f1952, %f1950, %f1951, %f1949;
	ld.shared.f32 	%f1953, [_ZZ12main_kernel0E15PadInput_shared+32];
	ld.shared.f32 	%f1954, [%r293+1024];
	fma.rn.f32 	%f1955, %f1953, %f1954, %f1952;
	ld.shared.f32 	%f1956, [_ZZ12main_kernel0E15PadInput_shared+36];
	ld.shared.f32 	%f1957, [%r293+1152];
	fma.rn.f32 	%f1958, %f1956, %f1957, %f1955;
	ld.shared.f32 	%f1959, [_ZZ12main_kernel0E15PadInput_shared+40];
	ld.shared.f32 	%f1960, [%r293+1280];
	fma.rn.f32 	%f1961, %f1959, %f1960, %f1958;
	ld.shared.f32 	%f1962, [_ZZ12main_kernel0E15PadInput_shared+44];
	ld.shared.f32 	%f1963, [%r293+1408];
	fma.rn.f32 	%f1964, %f1962, %f1963, %f1961;
	ld.shared.f32 	%f1965, [_ZZ12main_kernel0E15PadInput_shared+48];
	ld.shared.f32 	%f1966, [%r293+1536];
	fma.rn.f32 	%f1967, %f1965, %f1966, %f1964;
	ld.shared.f32 	%f1968, [_ZZ12main_kernel0E15PadInput_shared+52];
	ld.shared.f32 	%f1969, [%r293+1664];
	fma.rn.f32 	%f1970, %f1968, %f1969, %f1967;
	ld.shared.f32 	%f1971, [_ZZ12main_kernel0E15PadInput_shared+56];
	ld.shared.f32 	%f1972, [%r293+1792];
	fma.rn.f32 	%f1973, %f1971, %f1972, %f1970;
	ld.shared.f32 	%f1974, [_ZZ12main_kernel0E15PadInput_shared+60];
	ld.shared.f32 	%f1975, [%r293+1920];
	fma.rn.f32 	%f1976, %f1974, %f1975, %f1973;
	ld.shared.f32 	%f1977, [_ZZ12main_kernel0E15PadInput_shared+64];
	ld.shared.f32 	%f1978, [%r293+2048];
	fma.rn.f32 	%f1979, %f1977, %f1978, %f1976;
	ld.shared.f32 	%f1980, [_ZZ12main_kernel0E15PadInput_shared+68];
	ld.shared.f32 	%f1981, [%r293+2176];
	fma.rn.f32 	%f1982, %f1980, %f1981, %f1979;
	ld.shared.f32 	%f1983, [_ZZ12main_kernel0E15PadInput_shared+72];
	ld.shared.f32 	%f1984, [%r293+2304];
	fma.rn.f32 	%f1985, %f1983, %f1984, %f1982;
	ld.shared.f32 	%f1986, [_ZZ12main_kernel0E15PadInput_shared+76];
	ld.shared.f32 	%f1987, [%r293+2432];
	fma.rn.f32 	%f1988, %f1986, %f1987, %f1985;
	ld.shared.f32 	%f1989, [_ZZ12main_kernel0E15PadInput_shared+80];
	ld.shared.f32 	%f1990, [%r293+2560];
	fma.rn.f32 	%f1991, %f1989, %f1990, %f1988;
	ld.shared.f32 	%f1992, [_ZZ12main_kernel0E15PadInput_shared+84];
	ld.shared.f32 	%f1993, [%r293+2688];
	fma.rn.f32 	%f1994, %f1992, %f1993, %f1991;
	ld.shared.f32 	%f1995, [_ZZ12main_kernel0E15PadInput_shared+88];
	ld.shared.f32 	%f1996, [%r293+2816];
	fma.rn.f32 	%f1997, %f1995, %f1996, %f1994;
	ld.shared.f32 	%f1998, [_ZZ12main_kernel0E15PadInput_shared+92];
	ld.shared.f32 	%f1999, [%r293+2944];
	fma.rn.f32 	%f2000, %f1998, %f1999, %f1997;
	ld.shared.f32 	%f2001, [_ZZ12main_kernel0E15PadInput_shared+96];
	ld.shared.f32 	%f2002, [%r293+3072];
	fma.rn.f32 	%f2003, %f2001, %f2002, %f2000;
	ld.shared.f32 	%f2004, [_ZZ12main_kernel0E15PadInput_shared+100];
	ld.shared.f32 	%f2005, [%r293+3200];
	fma.rn.f32 	%f2006, %f2004, %f2005, %f2003;
	ld.shared.f32 	%f2007, [_ZZ12main_kernel0E15PadInput_shared+104];
	ld.shared.f32 	%f2008, [%r293+3328];
	fma.rn.f32 	%f2009, %f2007, %f2008, %f2006;
	ld.shared.f32 	%f2010, [_ZZ12main_kernel0E15PadInput_shared+108];
	ld.shared.f32 	%f2011, [%r293+3456];
	fma.rn.f32 	%f2012, %f2010, %f2011, %f2009;
	ld.shared.f32 	%f2013, [_ZZ12main_kernel0E15PadInput_shared+112];
	ld.shared.f32 	%f2014, [%r293+3584];
	fma.rn.f32 	%f2015, %f2013, %f2014, %f2012;
	ld.shared.f32 	%f2016, [_ZZ12main_kernel0E15PadInput_shared+116];
	ld.shared.f32 	%f2017, [%r293+3712];
	fma.rn.f32 	%f2018, %f2016, %f2017, %f2015;
	ld.shared.f32 	%f2019, [_ZZ12main_kernel0E15PadInput_shared+120];
	ld.shared.f32 	%f2020, [%r293+3840];
	fma.rn.f32 	%f2021, %f2019, %f2020, %f2018;
	ld.shared.f32 	%f2022, [_ZZ12main_kernel0E15PadInput_shared+124];
	ld.shared.f32 	%f2023, [%r293+3968];
	fma.rn.f32 	%f2024, %f2022, %f2023, %f2021;
	ld.shared.f32 	%f2025, [_ZZ12main_kernel0E15PadInput_shared+128];
	ld.shared.f32 	%f2026, [%r293+4096];
	fma.rn.f32 	%f2027, %f2025, %f2026, %f2024;
	ld.shared.f32 	%f2028, [_ZZ12main_kernel0E15PadInput_shared+132];
	ld.shared.f32 	%f2029, [%r293+4224];
	fma.rn.f32 	%f2030, %f2028, %f2029, %f2027;
	ld.shared.f32 	%f2031, [_ZZ12main_kernel0E15PadInput_shared+136];
	ld.shared.f32 	%f2032, [%r293+4352];
	fma.rn.f32 	%f2033, %f2031, %f2032, %f2030;
	ld.shared.f32 	%f2034, [_ZZ12main_kernel0E15PadInput_shared+140];
	ld.shared.f32 	%f2035, [%r293+4480];
	fma.rn.f32 	%f2036, %f2034, %f2035, %f2033;
	ld.shared.f32 	%f2037, [_ZZ12main_kernel0E15PadInput_shared+144];
	ld.shared.f32 	%f2038, [%r293+4608];
	fma.rn.f32 	%f2039, %f2037, %f2038, %f2036;
	ld.shared.f32 	%f2040, [_ZZ12main_kernel0E15PadInput_shared+148];
	ld.shared.f32 	%f2041, [%r293+4736];
	fma.rn.f32 	%f2042, %f2040, %f2041, %f2039;
	ld.shared.f32 	%f2043, [_ZZ12main_kernel0E15PadInput_shared+152];
	ld.shared.f32 	%f2044, [%r293+4864];
	fma.rn.f32 	%f2045, %f2043, %f2044, %f2042;
	ld.shared.f32 	%f2046, [_ZZ12main_kernel0E15PadInput_shared+156];
	ld.shared.f32 	%f2047, [%r293+4992];
	fma.rn.f32 	%f2048, %f2046, %f2047, %f2045;
	ld.shared.f32 	%f2049, [_ZZ12main_kernel0E15PadInput_shared+160];
	ld.shared.f32 	%f2050, [%r293+5120];
	fma.rn.f32 	%f2051, %f2049, %f2050, %f2048;
	ld.shared.f32 	%f2052, [_ZZ12main_kernel0E15PadInput_shared+164];
	ld.shared.f32 	%f2053, [%r293+5248];
	fma.rn.f32 	%f2054, %f2052, %f2053, %f2051;
	ld.shared.f32 	%f2055, [_ZZ12main_kernel0E15PadInput_shared+168];
	ld.shared.f32 	%f2056, [%r293+5376];
	fma.rn.f32 	%f2057, %f2055, %f2056, %f2054;
	ld.shared.f32 	%f2058, [_ZZ12main_kernel0E15PadInput_shared+172];
	ld.shared.f32 	%f2059, [%r293+5504];
	fma.rn.f32 	%f2060, %f2058, %f2059, %f2057;
	ld.shared.f32 	%f2061, [_ZZ12main_kernel0E15PadInput_shared+176];
	ld.shared.f32 	%f2062, [%r293+5632];
	fma.rn.f32 	%f2063, %f2061, %f2062, %f2060;
	ld.shared.f32 	%f2064, [_ZZ12main_kernel0E15PadInput_shared+180];
	ld.shared.f32 	%f2065, [%r293+5760];
	fma.rn.f32 	%f2066, %f2064, %f2065, %f2063;
	ld.shared.f32 	%f2067, [_ZZ12main_kernel0E15PadInput_shared+184];
	ld.shared.f32 	%f2068, [%r293+5888];
	fma.rn.f32 	%f2069, %f2067, %f2068, %f2066;
	ld.shared.f32 	%f2070, [_ZZ12main_kernel0E15PadInput_shared+188];
	ld.shared.f32 	%f2071, [%r293+6016];
	fma.rn.f32 	%f2072, %f2070, %f2071, %f2069;
	ld.shared.f32 	%f2073, [_ZZ12main_kernel0E15PadInput_shared+192];
	ld.shared.f32 	%f2074, [%r293+6144];
	fma.rn.f32 	%f2075, %f2073, %f2074, %f2072;
	ld.shared.f32 	%f2076, [_ZZ12main_kernel0E15PadInput_shared+196];
	ld.shared.f32 	%f2077, [%r293+6272];
	fma.rn.f32 	%f2078, %f2076, %f2077, %f2075;
	ld.shared.f32 	%f2079, [_ZZ12main_kernel0E15PadInput_shared+200];
	ld.shared.f32 	%f2080, [%r293+6400];
	fma.rn.f32 	%f2081, %f2079, %f2080, %f2078;
	ld.shared.f32 	%f2082, [_ZZ12main_kernel0E15PadInput_shared+204];
	ld.shared.f32 	%f2083, [%r293+6528];
	fma.rn.f32 	%f2084, %f2082, %f2083, %f2081;
	ld.shared.f32 	%f2085, [_ZZ12main_kernel0E15PadInput_shared+208];
	ld.shared.f32 	%f2086, [%r293+6656];
	fma.rn.f32 	%f2087, %f2085, %f2086, %f2084;
	ld.shared.f32 	%f2088, [_ZZ12main_kernel0E15PadInput_shared+212];
	ld.shared.f32 	%f2089, [%r293+6784];
	fma.rn.f32 	%f2090, %f2088, %f2089, %f2087;
	ld.shared.f32 	%f2091, [_ZZ12main_kernel0E15PadInput_shared+216];
	ld.shared.f32 	%f2092, [%r293+6912];
	fma.rn.f32 	%f2093, %f2091, %f2092, %f2090;
	ld.shared.f32 	%f2094, [_ZZ12main_kernel0E15PadInput_shared+220];
	ld.shared.f32 	%f2095, [%r293+7040];
	fma.rn.f32 	%f2096, %f2094, %f2095, %f2093;
	ld.shared.f32 	%f2097, [_ZZ12main_kernel0E15PadInput_shared+224];
	ld.shared.f32 	%f2098, [%r293+7168];
	fma.rn.f32 	%f2099, %f2097, %f2098, %f2096;
	ld.shared.f32 	%f2100, [_ZZ12main_kernel0E15PadInput_shared+228];
	ld.shared.f32 	%f2101, [%r293+7296];
	fma.rn.f32 	%f2102, %f2100, %f2101, %f2099;
	ld.shared.f32 	%f2103, [_ZZ12main_kernel0E15PadInput_shared+232];
	ld.shared.f32 	%f2104, [%r293+7424];
	fma.rn.f32 	%f2105, %f2103, %f2104, %f2102;
	ld.shared.f32 	%f2106, [_ZZ12main_kernel0E15PadInput_shared+236];
	ld.shared.f32 	%f2107, [%r293+7552];
	fma.rn.f32 	%f2108, %f2106, %f2107, %f2105;
	ld.shared.f32 	%f2109, [_ZZ12main_kernel0E15PadInput_shared+240];
	ld.shared.f32 	%f2110, [%r293+7680];
	fma.rn.f32 	%f2111, %f2109, %f2110, %f2108;
	ld.shared.f32 	%f2112, [_ZZ12main_kernel0E15PadInput_shared+244];
	ld.shared.f32 	%f2113, [%r293+7808];
	fma.rn.f32 	%f2114, %f2112, %f2113, %f2111;
	ld.shared.f32 	%f2115, [_ZZ12main_kernel0E15PadInput_shared+248];
	ld.shared.f32 	%f2116, [%r293+7936];
	fma.rn.f32 	%f2117, %f2115, %f2116, %f2114;
	ld.shared.f32 	%f2118, [_ZZ12main_kernel0E15PadInput_shared+252];
	ld.shared.f32 	%f2119, [%r293+8064];
	fma.rn.f32 	%f2120, %f2118, %f2119, %f2117;
	ld.shared.f32 	%f2121, [_ZZ12main_kernel0E15PadInput_shared+512];
	fma.rn.f32 	%f2122, %f2121, %f1930, %f1288;
	ld.shared.f32 	%f2123, [_ZZ12main_kernel0E15PadInput_shared+516];
	fma.rn.f32 	%f2124, %f2123, %f1933, %f2122;
	ld.shared.f32 	%f2125, [_ZZ12main_kernel0E15PadInput_shared+520];
	fma.rn.f32 	%f2126, %f2125, %f1936, %f2124;
	ld.shared.f32 	%f2127, [_ZZ12main_kernel0E15PadInput_shared+524];
	fma.rn.f32 	%f2128, %f2127, %f1939, %f2126;
	ld.shared.f32 	%f2129, [_ZZ12main_kernel0E15PadInput_shared+528];
	fma.rn.f32 	%f2130, %f2129, %f1942, %f2128;
	ld.shared.f32 	%f2131, [_ZZ12main_kernel0E15PadInput_shared+532];
	fma.rn.f32 	%f2132, %f2131, %f1945, %f2130;
	ld.shared.f32 	%f2133, [_ZZ12main_kernel0E15PadInput_shared+536];
	fma.rn.f32 	%f2134, %f2133, %f1948, %f2132;
	ld.shared.f32 	%f2135, [_ZZ12main_kernel0E15PadInput_shared+540];
	fma.rn.f32 	%f2136, %f2135, %f1951, %f2134;
	ld.shared.f32 	%f2137, [_ZZ12main_kernel0E15PadInput_shared+544];
	fma.rn.f32 	%f2138, %f2137, %f1954, %f2136;
	ld.shared.f32 	%f2139, [_ZZ12main_kernel0E15PadInput_shared+548];
	fma.rn.f32 	%f2140, %f2139, %f1957, %f2138;
	ld.shared.f32 	%f2141, [_ZZ12main_kernel0E15PadInput_shared+552];
	fma.rn.f32 	%f2142, %f2141, %f1960, %f2140;
	ld.shared.f32 	%f2143, [_ZZ12main_kernel0E15PadInput_shared+556];
	fma.rn.f32 	%f2144, %f2143, %f1963, %f2142;
	ld.shared.f32 	%f2145, [_ZZ12main_kernel0E15PadInput_shared+560];
	fma.rn.f32 	%f2146, %f2145, %f1966, %f2144;
	ld.shared.f32 	%f2147, [_ZZ12main_kernel0E15PadInput_shared+564];
	fma.rn.f32 	%f2148, %f2147, %f1969, %f2146;
	ld.shared.f32 	%f2149, [_ZZ12main_kernel0E15PadInput_shared+568];
	fma.rn.f32 	%f2150, %f2149, %f1972, %f2148;
	ld.shared.f32 	%f2151, [_ZZ12main_kernel0E15PadInput_shared+572];
	fma.rn.f32 	%f2152, %f2151, %f1975, %f2150;
	ld.shared.f32 	%f2153, [_ZZ12main_kernel0E15PadInput_shared+576];
	fma.rn.f32 	%f2154, %f2153, %f1978, %f2152;
	ld.shared.f32 	%f2155, [_ZZ12main_kernel0E15PadInput_shared+580];
	fma.rn.f32 	%f2156, %f2155, %f1981, %f2154;
	ld.shared.f32 	%f2157, [_ZZ12main_kernel0E15PadInput_shared+584];
	fma.rn.f32 	%f2158, %f2157, %f1984, %f2156;
	ld.shared.f32 	%f2159, [_ZZ12main_kernel0E15PadInput_shared+588];
	fma.rn.f32 	%f2160, %f2159, %f1987, %f2158;
	ld.shared.f32 	%f2161, [_ZZ12main_kernel0E15PadInput_shared+592];
	fma.rn.f32 	%f2162, %f2161, %f1990, %f2160;
	ld.shared.f32 	%f2163, [_ZZ12main_kernel0E15PadInput_shared+596];
	fma.rn.f32 	%f2164, %f2163, %f1993, %f2162;
	ld.shared.f32 	%f2165, [_ZZ12main_kernel0E15PadInput_shared+600];
	fma.rn.f32 	%f2166, %f2165, %f1996, %f2164;
	ld.shared.f32 	%f2167, [_ZZ12main_kernel0E15PadInput_shared+604];
	fma.rn.f32 	%f2168, %f2167, %f1999, %f2166;
	ld.shared.f32 	%f2169, [_ZZ12main_kernel0E15PadInput_shared+608];
	fma.rn.f32 	%f2170, %f2169, %f2002, %f2168;
	ld.shared.f32 	%f2171, [_ZZ12main_kernel0E15PadInput_shared+612];
	fma.rn.f32 	%f2172, %f2171, %f2005, %f2170;
	ld.shared.f32 	%f2173, [_ZZ12main_kernel0E15PadInput_shared+616];
	fma.rn.f32 	%f2174, %f2173, %f2008, %f2172;
	ld.shared.f32 	%f2175, [_ZZ12main_kernel0E15PadInput_shared+620];
	fma.rn.f32 	%f2176, %f2175, %f2011, %f2174;
	ld.shared.f32 	%f2177, [_ZZ12main_kernel0E15PadInput_shared+624];
	fma.rn.f32 	%f2178, %f2177, %f2014, %f2176;
	ld.shared.f32 	%f2179, [_ZZ12main_kernel0E15PadInput_shared+628];
	fma.rn.f32 	%f2180, %f2179, %f2017, %f2178;
	ld.shared.f32 	%f2181, [_ZZ12main_kernel0E15PadInput_shared+632];
	fma.rn.f32 	%f2182, %f2181, %f2020, %f2180;
	ld.shared.f32 	%f2183, [_ZZ12main_kernel0E15PadInput_shared+636];
	fma.rn.f32 	%f2184, %f2183, %f2023, %f2182;
	ld.shared.f32 	%f2185, [_ZZ12main_kernel0E15PadInput_shared+640];
	fma.rn.f32 	%f2186, %f2185, %f2026, %f2184;
	ld.shared.f32 	%f2187, [_ZZ12main_kernel0E15PadInput_shared+644];
	fma.rn.f32 	%f2188, %f2187, %f2029, %f2186;
	ld.shared.f32 	%f2189, [_ZZ12main_kernel0E15PadInput_shared+648];
	fma.rn.f32 	%f2190, %f2189, %f2032, %f2188;
	ld.shared.f32 	%f2191, [_ZZ12main_kernel0E15PadInput_shared+652];
	fma.rn.f32 	%f2192, %f2191, %f2035, %f2190;
	ld.shared.f32 	%f2193, [_ZZ12main_kernel0E15PadInput_shared+656];
	fma.rn.f32 	%f2194, %f2193, %f2038, %f2192;
	ld.shared.f32 	%f2195, [_ZZ12main_kernel0E15PadInput_shared+660];
	fma.rn.f32 	%f2196, %f2195, %f2041, %f2194;
	ld.shared.f32 	%f2197, [_ZZ12main_kernel0E15PadInput_shared+664];
	fma.rn.f32 	%f2198, %f2197, %f2044, %f2196;
	ld.shared.f32 	%f2199, [_ZZ12main_kernel0E15PadInput_shared+668];
	fma.rn.f32 	%f2200, %f2199, %f2047, %f2198;
	ld.shared.f32 	%f2201, [_ZZ12main_kernel0E15PadInput_shared+672];
	fma.rn.f32 	%f2202, %f2201, %f2050, %f2200;
	ld.shared.f32 	%f2203, [_ZZ12main_kernel0E15PadInput_shared+676];
	fma.rn.f32 	%f2204, %f2203, %f2053, %f2202;
	ld.shared.f32 	%f2205, [_ZZ12main_kernel0E15PadInput_shared+680];
	fma.rn.f32 	%f2206, %f2205, %f2056, %f2204;
	ld.shared.f32 	%f2207, [_ZZ12main_kernel0E15PadInput_shared+684];
	fma.rn.f32 	%f2208, %f2207, %f2059, %f2206;
	ld.shared.f32 	%f2209, [_ZZ12main_kernel0E15PadInput_shared+688];
	fma.rn.f32 	%f2210, %f2209, %f2062, %f2208;
	ld.shared.f32 	%f2211, [_ZZ12main_kernel0E15PadInput_shared+692];
	fma.rn.f32 	%f2212, %f2211, %f2065, %f2210;
	ld.shared.f32 	%f2213, [_ZZ12main_kernel0E15PadInput_shared+696];
	fma.rn.f32 	%f2214, %f2213, %f2068, %f2212;
	ld.shared.f32 	%f2215, [_ZZ12main_kernel0E15PadInput_shared+700];
	fma.rn.f32 	%f2216, %f2215, %f2071, %f2214;
	ld.shared.f32 	%f2217, [_ZZ12main_kernel0E15PadInput_shared+704];
	fma.rn.f32 	%f2218, %f2217, %f2074, %f2216;
	ld.shared.f32 	%f2219, [_ZZ12main_kernel0E15PadInput_shared+708];
	fma.rn.f32 	%f2220, %f2219, %f2077, %f2218;
	ld.shared.f32 	%f2221, [_ZZ12main_kernel0E15PadInput_shared+712];
	fma.rn.f32 	%f2222, %f2221, %f2080, %f2220;
	ld.shared.f32 	%f2223, [_ZZ12main_kernel0E15PadInput_shared+716];
	fma.rn.f32 	%f2224, %f2223, %f2083, %f2222;
	ld.shared.f32 	%f2225, [_ZZ12main_kernel0E15PadInput_shared+720];
	fma.rn.f32 	%f2226, %f2225, %f2086, %f2224;
	ld.shared.f32 	%f2227, [_ZZ12main_kernel0E15PadInput_shared+724];
	fma.rn.f32 	%f2228, %f2227, %f2089, %f2226;
	ld.shared.f32 	%f2229, [_ZZ12main_kernel0E15PadInput_shared+728];
	fma.rn.f32 	%f2230, %f2229, %f2092, %f2228;
	ld.shared.f32 	%f2231, [_ZZ12main_kernel0E15PadInput_shared+732];
	fma.rn.f32 	%f2232, %f2231, %f2095, %f2230;
	ld.shared.f32 	%f2233, [_ZZ12main_kernel0E15PadInput_shared+736];
	fma.rn.f32 	%f2234, %f2233, %f2098, %f2232;
	ld.shared.f32 	%f2235, [_ZZ12main_kernel0E15PadInput_shared+740];
	fma.rn.f32 	%f2236, %f2235, %f2101, %f2234;
	ld.shared.f32 	%f2237, [_ZZ12main_kernel0E15PadInput_shared+744];
	fma.rn.f32 	%f2238, %f2237, %f2104, %f2236;
	ld.shared.f32 	%f2239, [_ZZ12main_kernel0E15PadInput_shared+748];
	fma.rn.f32 	%f2240, %f2239, %f2107, %f2238;
	ld.shared.f32 	%f2241, [_ZZ12main_kernel0E15PadInput_shared+752];
	fma.rn.f32 	%f2242, %f2241, %f2110, %f2240;
	ld.shared.f32 	%f2243, [_ZZ12main_kernel0E15PadInput_shared+756];
	fma.rn.f32 	%f2244, %f2243, %f2113, %f2242;
	ld.shared.f32 	%f2245, [_ZZ12main_kernel0E15PadInput_shared+760];
	fma.rn.f32 	%f2246, %f2245, %f2116, %f2244;
	ld.shared.f32 	%f2247, [_ZZ12main_kernel0E15PadInput_shared+764];
	fma.rn.f32 	%f2248, %f2247, %f2119, %f2246;
	ld.shared.f32 	%f2249, [_ZZ12main_kernel0E15PadInput_shared+1024];
	fma.rn.f32 	%f2250, %f2249, %f1930, %f1416;
	ld.shared.f32 	%f2251, [_ZZ12main_kernel0E15PadInput_shared+1028];
	fma.rn.f32 	%f2252, %f2251, %f1933, %f2250;
	ld.shared.f32 	%f2253, [_ZZ12main_kernel0E15PadInput_shared+1032];
	fma.rn.f32 	%f2254, %f2253, %f1936, %f2252;
	ld.shared.f32 	%f2255, [_ZZ12main_kernel0E15PadInput_shared+1036];
	fma.rn.f32 	%f2256, %f2255, %f1939, %f2254;
	ld.shared.f32 	%f2257, [_ZZ12main_kernel0E15PadInput_shared+1040];
	fma.rn.f32 	%f2258, %f2257, %f1942, %f2256;
	ld.shared.f32 	%f2259, [_ZZ12main_kernel0E15PadInput_shared+1044];
	fma.rn.f32 	%f2260, %f2259, %f1945, %f2258;
	ld.shared.f32 	%f2261, [_ZZ12main_kernel0E15PadInput_shared+1048];
	fma.rn.f32 	%f2262, %f2261, %f1948, %f2260;
	ld.shared.f32 	%f2263, [_ZZ12main_kernel0E15PadInput_shared+1052];
	fma.rn.f32 	%f2264, %f2263, %f1951, %f2262;
	ld.shared.f32 	%f2265, [_ZZ12main_kernel0E15PadInput_shared+1056];
	fma.rn.f32 	%f2266, %f2265, %f1954, %f2264;
	ld.shared.f32 	%f2267, [_ZZ12main_kernel0E15PadInput_shared+1060];
	fma.rn.f32 	%f2268, %f2267, %f1957, %f2266;
	ld.shared.f32 	%f2269, [_ZZ12main_kernel0E15PadInput_shared+1064];
	fma.rn.f32 	%f2270, %f2269, %f1960, %f2268;
	ld.shared.f32 	%f2271, [_ZZ12main_kernel0E15PadInput_shared+1068];
	fma.rn.f32 	%f2272, %f2271, %f1963, %f2270;
	ld.shared.f32 	%f2273, [_ZZ12main_kernel0E15PadInput_shared+1072];
	fma.rn.f32 	%f2274, %f2273, %f1966, %f2272;
	ld.shared.f32 	%f2275, [_ZZ12main_kernel0E15PadInput_shared+1076];
	fma.rn.f32 	%f2276, %f2275, %f1969, %f2274;
	ld.shared.f32 	%f2277, [_ZZ12main_kernel0E15PadInput_shared+1080];
	fma.rn.f32 	%f2278, %f2277, %f1972, %f2276;
	ld.shared.f32 	%f2279, [_ZZ12main_kernel0E15PadInput_shared+1084];
	fma.rn.f32 	%f2280, %f2279, %f1975, %f2278;
	ld.shared.f32 	%f2281, [_ZZ12main_kernel0E15PadInput_shared+1088];
	fma.rn.f32 	%f2282, %f2281, %f1978, %f2280;
	ld.shared.f32 	%f2283, [_ZZ12main_kernel0E15PadInput_shared+1092];
	fma.rn.f32 	%f2284, %f2283, %f1981, %f2282;
	ld.shared.f32 	%f2285, [_ZZ12main_kernel0E15PadInput_shared+1096];
	fma.rn.f32 	%f2286, %f2285, %f1984, %f2284;
	ld.shared.f32 	%f2287, [_ZZ12main_kernel0E15PadInput_shared+1100];
	fma.rn.f32 	%f2288, %f2287, %f1987, %f2286;
	ld.shared.f32 	%f2289, [_ZZ12main_kernel0E15PadInput_shared+1104];
	fma.rn.f32 	%f2290, %f2289, %f1990, %f2288;
	ld.shared.f32 	%f2291, [_ZZ12main_kernel0E15PadInput_shared+1108];
	fma.rn.f32 	%f2292, %f2291, %f1993, %f2290;
	ld.shared.f32 	%f2293, [_ZZ12main_kernel0E15PadInput_shared+1112];
	fma.rn.f32 	%f2294, %f2293, %f1996, %f2292;
	ld.shared.f32 	%f2295, [_ZZ12main_kernel0E15PadInput_shared+1116];
	fma.rn.f32 	%f2296, %f2295, %f1999, %f2294;
	ld.shared.f32 	%f2297, [_ZZ12main_kernel0E15PadInput_shared+1120];
	fma.rn.f32 	%f2298, %f2297, %f2002, %f2296;
	ld.shared.f32 	%f2299, [_ZZ12main_kernel0E15PadInput_shared+1124];
	fma.rn.f32 	%f2300, %f2299, %f2005, %f2298;
	ld.shared.f32 	%f2301, [_ZZ12main_kernel0E15PadInput_shared+1128];
	fma.rn.f32 	%f2302, %f2301, %f2008, %f2300;
	ld.shared.f32 	%f2303, [_ZZ12main_kernel0E15PadInput_shared+1132];
	fma.rn.f32 	%f2304, %f2303, %f2011, %f2302;
	ld.shared.f32 	%f2305, [_ZZ12main_kernel0E15PadInput_shared+1136];
	fma.rn.f32 	%f2306, %f2305, %f2014, %f2304;
	ld.shared.f32 	%f2307, [_ZZ12main_kernel0E15PadInput_shared+1140];
	fma.rn.f32 	%f2308, %f2307, %f2017, %f2306;
	ld.shared.f32 	%f2309, [_ZZ12main_kernel0E15PadInput_shared+1144];
	fma.rn.f32 	%f2310, %f2309, %f2020, %f2308;
	ld.shared.f32 	%f2311, [_ZZ12main_kernel0E15PadInput_shared+1148];
	fma.rn.f32 	%f2312, %f2311, %f2023, %f2310;
	ld.shared.f32 	%f2313, [_ZZ12main_kernel0E15PadInput_shared+1152];
	fma.rn.f32 	%f2314, %f2313, %f2026, %f2312;
	ld.shared.f32 	%f2315, [_ZZ12main_kernel0E15PadInput_shared+1156];
	fma.rn.f32 	%f2316, %f2315, %f2029, %f2314;
	ld.shared.f32 	%f2317, [_ZZ12main_kernel0E15PadInput_shared+1160];
	fma.rn.f32 	%f2318, %f2317, %f2032, %f2316;
	ld.shared.f32 	%f2319, [_ZZ12main_kernel0E15PadInput_shared+1164];
	fma.rn.f32 	%f2320, %f2319, %f2035, %f2318;
	ld.shared.f32 	%f2321, [_ZZ12main_kernel0E15PadInput_shared+1168];
	fma.rn.f32 	%f2322, %f2321, %f2038, %f2320;
	ld.shared.f32 	%f2323, [_ZZ12main_kernel0E15PadInput_shared+1172];
	fma.rn.f32 	%f2324, %f2323, %f2041, %f2322;
	ld.shared.f32 	%f2325, [_ZZ12main_kernel0E15PadInput_shared+1176];
	fma.rn.f32 	%f2326, %f2325, %f2044, %f2324;
	ld.shared.f32 	%f2327, [_ZZ12main_kernel0E15PadInput_shared+1180];
	fma.rn.f32 	%f2328, %f2327, %f2047, %f2326;
	ld.shared.f32 	%f2329, [_ZZ12main_kernel0E15PadInput_shared+1184];
	fma.rn.f32 	%f2330, %f2329, %f2050, %f2328;
	ld.shared.f32 	%f2331, [_ZZ12main_kernel0E15PadInput_shared+1188];
	fma.rn.f32 	%f2332, %f2331, %f2053, %f2330;
	ld.shared.f32 	%f2333, [_ZZ12main_kernel0E15PadInput_shared+1192];
	fma.rn.f32 	%f2334, %f2333, %f2056, %f2332;
	ld.shared.f32 	%f2335, [_ZZ12main_kernel0E15PadInput_shared+1196];
	fma.rn.f32 	%f2336, %f2335, %f2059, %f2334;
	ld.shared.f32 	%f2337, [_ZZ12main_kernel0E15PadInput_shared+1200];
	fma.rn.f32 	%f2338, %f2337, %f2062, %f2336;
	ld.shared.f32 	%f2339, [_ZZ12main_kernel0E15PadInput_shared+1204];
	fma.rn.f32 	%f2340, %f2339, %f2065, %f2338;
	ld.shared.f32 	%f2341, [_ZZ12main_kernel0E15PadInput_shared+1208];
	fma.rn.f32 	%f2342, %f2341, %f2068, %f2340;
	ld.shared.f32 	%f2343, [_ZZ12main_kernel0E15PadInput_shared+1212];
	fma.rn.f32 	%f2344, %f2343, %f2071, %f2342;
	ld.shared.f32 	%f2345, [_ZZ12main_kernel0E15PadInput_shared+1216];
	fma.rn.f32 	%f2346, %f2345, %f2074, %f2344;
	ld.shared.f32 	%f2347, [_ZZ12main_kernel0E15PadInput_shared+1220];
	fma.rn.f32 	%f2348, %f2347, %f2077, %f2346;
	ld.shared.f32 	%f2349, [_ZZ12main_kernel0E15PadInput_shared+1224];
	fma.rn.f32 	%f2350, %f2349, %f2080, %f2348;
	ld.shared.f32 	%f2351, [_ZZ12main_kernel0E15PadInput_shared+1228];
	fma.rn.f32 	%f2352, %f2351, %f2083, %f2350;
	ld.shared.f32 	%f2353, [_ZZ12main_kernel0E15PadInput_shared+1232];
	fma.rn.f32 	%f2354, %f2353, %f2086, %f2352;
	ld.shared.f32 	%f2355, [_ZZ12main_kernel0E15PadInput_shared+1236];
	fma.rn.f32 	%f2356, %f2355, %f2089, %f2354;
	ld.shared.f32 	%f2357, [_ZZ12main_kernel0E15PadInput_shared+1240];
	fma.rn.f32 	%f2358, %f2357, %f2092, %f2356;
	ld.shared.f32 	%f2359, [_ZZ12main_kernel0E15PadInput_shared+1244];
	fma.rn.f32 	%f2360, %f2359, %f2095, %f2358;
	ld.shared.f32 	%f2361, [_ZZ12main_kernel0E15PadInput_shared+1248];
	fma.rn.f32 	%f2362, %f2361, %f2098, %f2360;
	ld.shared.f32 	%f2363, [_ZZ12main_kernel0E15PadInput_shared+1252];
	fma.rn.f32 	%f2364, %f2363, %f2101, %f2362;
	ld.shared.f32 	%f2365, [_ZZ12main_kernel0E15PadInput_shared+1256];
	fma.rn.f32 	%f2366, %f2365, %f2104, %f2364;
	ld.shared.f32 	%f2367, [_ZZ12main_kernel0E15PadInput_shared+1260];
	fma.rn.f32 	%f2368, %f2367, %f2107, %f2366;
	ld.shared.f32 	%f2369, [_ZZ12main_kernel0E15PadInput_shared+1264];
	fma.rn.f32 	%f2370, %f2369, %f2110, %f2368;
	ld.shared.f32 	%f2371, [_ZZ12main_kernel0E15PadInput_shared+1268];
	fma.rn.f32 	%f2372, %f2371, %f2113, %f2370;
	ld.shared.f32 	%f2373, [_ZZ12main_kernel0E15PadInput_shared+1272];
	fma.rn.f32 	%f2374, %f2373, %f2116, %f2372;
	ld.shared.f32 	%f2375, [_ZZ12main_kernel0E15PadInput_shared+1276];
	fma.rn.f32 	%f2376, %f2375, %f2119, %f2374;
	ld.shared.f32 	%f2377, [_ZZ12main_kernel0E15PadInput_shared+1536];
	fma.rn.f32 	%f2378, %f2377, %f1930, %f1544;
	ld.shared.f32 	%f2379, [_ZZ12main_kernel0E15PadInput_shared+1540];
	fma.rn.f32 	%f2380, %f2379, %f1933, %f2378;
	ld.shared.f32 	%f2381, [_ZZ12main_kernel0E15PadInput_shared+1544];
	fma.rn.f32 	%f2382, %f2381, %f1936, %f2380;
	ld.shared.f32 	%f2383, [_ZZ12main_kernel0E15PadInput_shared+1548];
	fma.rn.f32 	%f2384, %f2383, %f1939, %f2382;
	ld.shared.f32 	%f2385, [_ZZ12main_kernel0E15PadInput_shared+1552];
	fma.rn.f32 	%f2386, %f2385, %f1942, %f2384;
	ld.shared.f32 	%f2387, [_ZZ12main_kernel0E15PadInput_shared+1556];
	fma.rn.f32 	%f2388, %f2387, %f1945, %f2386;
	ld.shared.f32 	%f2389, [_ZZ12main_kernel0E15PadInput_shared+1560];
	fma.rn.f32 	%f2390, %f2389, %f1948, %f2388;
	ld.shared.f32 	%f2391, [_ZZ12main_kernel0E15PadInput_shared+1564];
	fma.rn.f32 	%f2392, %f2391, %f1951, %f2390;
	ld.shared.f32 	%f2393, [_ZZ12main_kernel0E15PadInput_shared+1568];
	fma.rn.f32 	%f2394, %f2393, %f1954, %f2392;
	ld.shared.f32 	%f2395, [_ZZ12main_kernel0E15PadInput_shared+1572];
	fma.rn.f32 	%f2396, %f2395, %f1957, %f2394;
	ld.shared.f32 	%f2397, [_ZZ12main_kernel0E15PadInput_shared+1576];
	fma.rn.f32 	%f2398, %f2397, %f1960, %f2396;
	ld.shared.f32 	%f2399, [_ZZ12main_kernel0E15PadInput_shared+1580];
	fma.rn.f32 	%f2400, %f2399, %f1963, %f2398;
	ld.shared.f32 	%f2401, [_ZZ12main_kernel0E15PadInput_shared+1584];
	fma.rn.f32 	%f2402, %f2401, %f1966, %f2400;
	ld.shared.f32 	%f2403, [_ZZ12main_kernel0E15PadInput_shared+1588];
	fma.rn.f32 	%f2404, %f2403, %f1969, %f2402;
	ld.shared.f32 	%f2405, [_ZZ12main_kernel0E15PadInput_shared+1592];
	fma.rn.f32 	%f2406, %f2405, %f1972, %f2404;
	ld.shared.f32 	%f2407, [_ZZ12main_kernel0E15PadInput_shared+1596];
	fma.rn.f32 	%f2408, %f2407, %f1975, %f2406;
	ld.shared.f32 	%f2409, [_ZZ12main_kernel0E15PadInput_shared+1600];
	fma.rn.f32 	%f2410, %f2409, %f1978, %f2408;
	ld.shared.f32 	%f2411, [_ZZ12main_kernel0E15PadInput_shared+1604];
	fma.rn.f32 	%f2412, %f2411, %f1981, %f2410;
	ld.shared.f32 	%f2413, [_ZZ12main_kernel0E15PadInput_shared+1608];
	fma.rn.f32 	%f2414, %f2413, %f1984, %f2412;
	ld.shared.f32 	%f2415, [_ZZ12main_kernel0E15PadInput_shared+1612];
	fma.rn.f32 	%f2416, %f2415, %f1987, %f2414;
	ld.shared.f32 	%f2417, [_ZZ12main_kernel0E15PadInput_shared+1616];
	fma.rn.f32 	%f2418, %f2417, %f1990, %f2416;
	ld.shared.f32 	%f2419, [_ZZ12main_kernel0E15PadInput_shared+1620];
	fma.rn.f32 	%f2420, %f2419, %f1993, %f2418;
	ld.shared.f32 	%f2421, [_ZZ12main_kernel0E15PadInput_shared+1624];
	fma.rn.f32 	%f2422, %f2421, %f1996, %f2420;
	ld.shared.f32 	%f2423, [_ZZ12main_kernel0E15PadInput_shared+1628];
	fma.rn.f32 	%f2424, %f2423, %f1999, %f2422;
	ld.shared.f32 	%f2425, [_ZZ12main_kernel0E15PadInput_shared+1632];
	fma.rn.f32 	%f2426, %f2425, %f2002, %f2424;
	ld.shared.f32 	%f2427, [_ZZ12main_kernel0E15PadInput_shared+1636];
	fma.rn.f32 	%f2428, %f2427, %f2005, %f2426;
	ld.shared.f32 	%f2429, [_ZZ12main_kernel0E15PadInput_shared+1640];
	fma.rn.f32 	%f2430, %f2429, %f2008, %f2428;
	ld.shared.f32 	%f2431, [_ZZ12main_kernel0E15PadInput_shared+1644];
	fma.rn.f32 	%f2432, %f2431, %f2011, %f2430;
	ld.shared.f32 	%f2433, [_ZZ12main_kernel0E15PadInput_shared+1648];
	fma.rn.f32 	%f2434, %f2433, %f2014, %f2432;
	ld.shared.f32 	%f2435, [_ZZ12main_kernel0E15PadInput_shared+1652];
	fma.rn.f32 	%f2436, %f2435, %f2017, %f2434;
	ld.shared.f32 	%f2437, [_ZZ12main_kernel0E15PadInput_shared+1656];
	fma.rn.f32 	%f2438, %f2437, %f2020, %f2436;
	ld.shared.f32 	%f2439, [_ZZ12main_kernel0E15PadInput_shared+1660];
	fma.rn.f32 	%f2440, %f2439, %f2023, %f2438;
	ld.shared.f32 	%f2441, [_ZZ12main_kernel0E15PadInput_shared+1664];
	fma.rn.f32 	%f2442, %f2441, %f2026, %f2440;
	ld.shared.f32 	%f2443, [_ZZ12main_kernel0E15PadInput_shared+1668];
	fma.rn.f32 	%f2444, %f2443, %f2029, %f2442;
	ld.shared.f32 	%f2445, [_ZZ12main_kernel0E15PadInput_shared+1672];
	fma.rn.f32 	%f2446, %f2445, %f2032, %f2444;
	ld.shared.f32 	%f2447, [_ZZ12main_kernel0E15PadInput_shared+1676];
	fma.rn.f32 	%f2448, %f2447, %f2035, %f2446;
	ld.shared.f32 	%f2449, [_ZZ12main_kernel0E15PadInput_shared+1680];
	fma.rn.f32 	%f2450, %f2449, %f2038, %f2448;
	ld.shared.f32 	%f2451, [_ZZ12main_kernel0E15PadInput_shared+1684];
	fma.rn.f32 	%f2452, %f2451, %f2041, %f2450;
	ld.shared.f32 	%f2453, [_ZZ12main_kernel0E15PadInput_shared+1688];
	fma.rn.f32 	%f2454, %f2453, %f2044, %f2452;
	ld.shared.f32 	%f2455, [_ZZ12main_kernel0E15PadInput_shared+1692];
	fma.rn.f32 	%f2456, %f2455, %f2047, %f2454;
	ld.shared.f32 	%f2457, [_ZZ12main_kernel0E15PadInput_shared+1696];
	fma.rn.f32 	%f2458, %f2457, %f2050, %f2456;
	ld.shared.f32 	%f2459, [_ZZ12main_kernel0E15PadInput_shared+1700];
	fma.rn.f32 	%f2460, %f2459, %f2053, %f2458;
	ld.shared.f32 	%f2461, [_ZZ12main_kernel0E15PadInput_shared+1704];
	fma.rn.f32 	%f2462, %f2461, %f2056, %f2460;
	ld.shared.f32 	%f2463, [_ZZ12main_kernel0E15PadInput_shared+1708];
	fma.rn.f32 	%f2464, %f2463, %f2059, %f2462;
	ld.shared.f32 	%f2465, [_ZZ12main_kernel0E15PadInput_shared+1712];
	fma.rn.f32 	%f2466, %f2465, %f2062, %f2464;
	ld.shared.f32 	%f2467, [_ZZ12main_kernel0E15PadInput_shared+1716];
	fma.rn.f32 	%f2468, %f2467, %f2065, %f2466;
	ld.shared.f32 	%f2469, [_ZZ12main_kernel0E15PadInput_shared+1720];
	fma.rn.f32 	%f2470, %f2469, %f2068, %f2468;
	ld.shared.f32 	%f2471, [_ZZ12main_kernel0E15PadInput_shared+1724];
	fma.rn.f32 	%f2472, %f2471, %f2071, %f2470;
	ld.shared.f32 	%f2473, [_ZZ12main_kernel0E15PadInput_shared+1728];
	fma.rn.f32 	%f2474, %f2473, %f2074, %f2472;
	ld.shared.f32 	%f2475, [_ZZ12main_kernel0E15PadInput_shared+1732];
	fma.rn.f32 	%f2476, %f2475, %f2077, %f2474;
	ld.shared.f32 	%f2477, [_ZZ12main_kernel0E15PadInput_shared+1736];
	fma.rn.f32 	%f2478, %f2477, %f2080, %f2476;
	ld.shared.f32 	%f2479, [_ZZ12main_kernel0E15PadInput_shared+1740];
	fma.rn.f32 	%f2480, %f2479, %f2083, %f2478;
	ld.shared.f32 	%f2481, [_ZZ12main_kernel0E15PadInput_shared+1744];
	fma.rn.f32 	%f2482, %f2481, %f2086, %f2480;
	ld.shared.f32 	%f2483, [_ZZ12main_kernel0E15PadInput_shared+1748];
	fma.rn.f32 	%f2484, %f2483, %f2089, %f2482;
	ld.shared.f32 	%f2485, [_ZZ12main_kernel0E15PadInput_shared+1752];
	fma.rn.f32 	%f2486, %f2485, %f2092, %f2484;
	ld.shared.f32 	%f2487, [_ZZ12main_kernel0E15PadInput_shared+1756];
	fma.rn.f32 	%f2488, %f2487, %f2095, %f2486;
	ld.shared.f32 	%f2489, [_ZZ12main_kernel0E15PadInput_shared+1760];
	fma.rn.f32 	%f2490, %f2489, %f2098, %f2488;
	ld.shared.f32 	%f2491, [_ZZ12main_kernel0E15PadInput_shared+1764];
	fma.rn.f32 	%f2492, %f2491, %f2101, %f2490;
	ld.shared.f32 	%f2493, [_ZZ12main_kernel0E15PadInput_shared+1768];
	fma.rn.f32 	%f2494, %f2493, %f2104, %f2492;
	ld.shared.f32 	%f2495, [_ZZ12main_kernel0E15PadInput_shared+1772];
	fma.rn.f32 	%f2496, %f2495, %f2107, %f2494;
	ld.shared.f32 	%f2497, [_ZZ12main_kernel0E15PadInput_shared+1776];
	fma.rn.f32 	%f2498, %f2497, %f2110, %f2496;
	ld.shared.f32 	%f2499, [_ZZ12main_kernel0E15PadInput_shared+1780];
	fma.rn.f32 	%f2500, %f2499, %f2113, %f2498;
	ld.shared.f32 	%f2501, [_ZZ12main_kernel0E15PadInput_shared+1784];
	fma.rn.f32 	%f2502, %f2501, %f2116, %f2500;
	ld.shared.f32 	%f2503, [_ZZ12main_kernel0E15PadInput_shared+1788];
	fma.rn.f32 	%f2504, %f2503, %f2119, %f2502;
	ld.shared.f32 	%f2505, [_ZZ12main_kernel0E15PadInput_shared+2048];
	fma.rn.f32 	%f2506, %f2505, %f1930, %f1672;
	ld.shared.f32 	%f2507, [_ZZ12main_kernel0E15PadInput_shared+2052];
	fma.rn.f32 	%f2508, %f2507, %f1933, %f2506;
	ld.shared.f32 	%f2509, [_ZZ12main_kernel0E15PadInput_shared+2056];
	fma.rn.f32 	%f2510, %f2509, %f1936, %f2508;
	ld.shared.f32 	%f2511, [_ZZ12main_kernel0E15PadInput_shared+2060];
	fma.rn.f32 	%f2512, %f2511, %f1939, %f2510;
	ld.shared.f32 	%f2513, [_ZZ12main_kernel0E15PadInput_shared+2064];
	fma.rn.f32 	%f2514, %f2513, %f1942, %f2512;
	ld.shared.f32 	%f2515, [_ZZ12main_kernel0E15PadInput_shared+2068];
	fma.rn.f32 	%f2516, %f2515, %f1945, %f2514;
	ld.shared.f32 	%f2517, [_ZZ12main_kernel0E15PadInput_shared+2072];
	fma.rn.f32 	%f2518, %f2517, %f1948, %f2516;
	ld.shared.f32 	%f2519, [_ZZ12main_kernel0E15PadInput_shared+2076];
	fma.rn.f32 	%f2520, %f2519, %f1951, %f2518;
	ld.shared.f32 	%f2521, [_ZZ12main_kernel0E15PadInput_shared+2080];
	fma.rn.f32 	%f2522, %f2521, %f1954, %f2520;
	ld.shared.f32 	%f2523, [_ZZ12main_kernel0E15PadInput_shared+2084];
	fma.rn.f32 	%f2524, %f2523, %f1957, %f2522;
	ld.shared.f32 	%f2525, [_ZZ12main_kernel0E15PadInput_shared+2088];
	fma.rn.f32 	%f2526, %f2525, %f1960, %f2524;
	ld.shared.f32 	%f2527, [_ZZ12main_kernel0E15PadInput_shared+2092];
	fma.rn.f32 	%f2528, %f2527, %f1963, %f2526;
	ld.shared.f32 	%f2529, [_ZZ12main_kernel0E15PadInput_shared+2096];
	fma.rn.f32 	%f2530, %f2529, %f1966, %f2528;
	ld.shared.f32 	%f2531, [_ZZ12main_kernel0E15PadInput_shared+2100];
	fma.rn.f32 	%f2532, %f2531, %f1969, %f2530;
	ld.shared.f32 	%f2533, [_ZZ12main_kernel0E15PadInput_shared+2104];
	fma.rn.f32 	%f2534, %f2533, %f1972, %f2532;
	ld.shared.f32 	%f2535, [_ZZ12main_kernel0E15PadInput_shared+2108];
	fma.rn.f32 	%f2536, %f2535, %f1975, %f2534;
	ld.shared.f32 	%f2537, [_ZZ12main_kernel0E15PadInput_shared+2112];
	fma.rn.f32 	%f2538, %f2537, %f1978, %f2536;
	ld.shared.f32 	%f2539, [_ZZ12main_kernel0E15PadInput_shared+2116];
	fma.rn.f32 	%f2540, %f2539, %f1981, %f2538;
	ld.shared.f32 	%f2541, [_ZZ12main_kernel0E15PadInput_shared+2120];
	fma.rn.f32 	%f2542, %f2541, %f1984, %f2540;
	ld.shared.f32 	%f2543, [_ZZ12main_kernel0E15PadInput_shared+2124];
	fma.rn.f32 	%f2544, %f2543, %f1987, %f2542;
	ld.shared.f32 	%f2545, [_ZZ12main_kernel0E15PadInput_shared+2128];
	fma.rn.f32 	%f2546, %f2545, %f1990, %f2544;
	ld.shared.f32 	%f2547, [_ZZ12main_kernel0E15PadInput_shared+2132];
	fma.rn.f32 	%f2548, %f2547, %f1993, %f2546;
	ld.shared.f32 	%f2549, [_ZZ12main_kernel0E15PadInput_shared+2136];
	fma.rn.f32 	%f2550, %f2549, %f1996, %f2548;
	ld.shared.f32 	%f2551, [_ZZ12main_kernel0E15PadInput_shared+2140];
	fma.rn.f32 	%f2552, %f2551, %f1999, %f2550;
	ld.shared.f32 	%f2553, [_ZZ12main_kernel0E15PadInput_shared+2144];
	fma.rn.f32 	%f2554, %f2553, %f2002, %f2552;
	ld.shared.f32 	%f2555, [_ZZ12main_kernel0E15PadInput_shared+2148];
	fma.rn.f32 	%f2556, %f2555, %f2005, %f2554;
	ld.shared.f32 	%f2557, [_ZZ12main_kernel0E15PadInput_shared+2152];
	fma.rn.f32 	%f2558, %f2557, %f2008, %f2556;
	ld.shared.f32 	%f2559, [_ZZ12main_kernel0E15PadInput_shared+2156];
	fma.rn.f32 	%f2560, %f2559, %f2011, %f2558;
	ld.shared.f32 	%f2561, [_ZZ12main_kernel0E15PadInput_shared+2160];
	fma.rn.f32 	%f2562, %f2561, %f2014, %f2560;
	ld.shared.f32 	%f2563, [_ZZ12main_kernel0E15PadInput_shared+2164];
	fma.rn.f32 	%f2564, %f2563, %f2017, %f2562;
	ld.shared.f32 	%f2565, [_ZZ12main_kernel0E15PadInput_shared+2168];
	fma.rn.f32 	%f2566, %f2565, %f2020, %f2564;
	ld.shared.f32 	%f2567, [_ZZ12main_kernel0E15PadInput_shared+2172];
	fma.rn.f32 	%f2568, %f2567, %f2023, %f2566;
	ld.shared.f32 	%f2569, [_ZZ12main_kernel0E15PadInput_shared+2176];
	fma.rn.f32 	%f2570, %f2569, %f2026, %f2568;
	ld.shared.f32 	%f2571, [_ZZ12main_kernel0E15PadInput_shared+2180];
	fma.rn.f32 	%f2572, %f2571, %f2029, %f2570;
	ld.shared.f32 	%f2573, [_ZZ12main_kernel0E15PadInput_shared+2184];
	fma.rn.f32 	%f2574, %f2573, %f2032, %f2572;
	ld.shared.f32 	%f2575, [_ZZ12main_kernel0E15PadInput_shared+2188];
	fma.rn.f32 	%f2576, %f2575, %f2035, %f2574;
	ld.shared.f32 	%f2577, [_ZZ12main_kernel0E15PadInput_shared+2192];
	fma.rn.f32 	%f2578, %f2577, %f2038, %f2576;
	ld.shared.f32 	%f2579, [_ZZ12main_kernel0E15PadInput_shared+2196];
	fma.rn.f32 	%f2580, %f2579, %f2041, %f2578;
	ld.shared.f32 	%f2581, [_ZZ12main_kernel0E15PadInput_shared+2200];
	fma.rn.f32 	%f2582, %f2581, %f2044, %f2580;
	ld.shared.f32 	%f2583, [_ZZ12main_kernel0E15PadInput_shared+2204];
	fma.rn.f32 	%f2584, %f2583, %f2047, %f2582;
	ld.shared.f32 	%f2585, [_ZZ12main_kernel0E15PadInput_shared+2208];
	fma.rn.f32 	%f2586, %f2585, %f2050, %f2584;
	ld.shared.f32 	%f2587, [_ZZ12main_kernel0E15PadInput_shared+2212];
	fma.rn.f32 	%f2588, %f2587, %f2053, %f2586;
	ld.shared.f32 	%f2589, [_ZZ12main_kernel0E15PadInput_shared+2216];
	fma.rn.f32 	%f2590, %f2589, %f2056, %f2588;
	ld.shared.f32 	%f2591, [_ZZ12main_kernel0E15PadInput_shared+2220];
	fma.rn.f32 	%f2592, %f2591, %f2059, %f2590;
	ld.shared.f32 	%f2593, [_ZZ12main_kernel0E15PadInput_shared+2224];
	fma.rn.f32 	%f2594, %f2593, %f2062, %f2592;
	ld.shared.f32 	%f2595, [_ZZ12main_kernel0E15PadInput_shared+2228];
	fma.rn.f32 	%f2596, %f2595, %f2065, %f2594;
	ld.shared.f32 	%f2597, [_ZZ12main_kernel0E15PadInput_shared+2232];
	fma.rn.f32 	%f2598, %f2597, %f2068, %f2596;
	ld.shared.f32 	%f2599, [_ZZ12main_kernel0E15PadInput_shared+2236];
	fma.rn.f32 	%f2600, %f2599, %f2071, %f2598;
	ld.shared.f32 	%f2601, [_ZZ12main_kernel0E15PadInput_shared+2240];
	fma.rn.f32 	%f2602, %f2601, %f2074, %f2600;
	ld.shared.f32 	%f2603, [_ZZ12main_kernel0E15PadInput_shared+2244];
	fma.rn.f32 	%f2604, %f2603, %f2077, %f2602;
	ld.shared.f32 	%f2605, [_ZZ12main_kernel0E15PadInput_shared+2248];
	fma.rn.f32 	%f2606, %f2605, %f2080, %f2604;
	ld.shared.f32 	%f2607, [_ZZ12main_kernel0E15PadInput_shared+2252];
	fma.rn.f32 	%f2608, %f2607, %f2083, %f2606;
	ld.shared.f32 	%f2609, [_ZZ12main_kernel0E15PadInput_shared+2256];
	fma.rn.f32 	%f2610, %f2609, %f2086, %f2608;
	ld.shared.f32 	%f2611, [_ZZ12main_kernel0E15PadInput_shared+2260];
	fma.rn.f32 	%f2612, %f2611, %f2089, %f2610;
	ld.shared.f32 	%f2613, [_ZZ12main_kernel0E15PadInput_shared+2264];
	fma.rn.f32 	%f2614, %f2613, %f2092, %f2612;
	ld.shared.f32 	%f2615, [_ZZ12main_kernel0E15PadInput_shared+2268];
	fma.rn.f32 	%f2616, %f2615, %f2095, %f2614;
	ld.shared.f32 	%f2617, [_ZZ12main_kernel0E15PadInput_shared+2272];
	fma.rn.f32 	%f2618, %f2617, %f2098, %f2616;
	ld.shared.f32 	%f2619, [_ZZ12main_kernel0E15PadInput_shared+2276];
	fma.rn.f32 	%f2620, %f2619, %f2101, %f2618;
	ld.shared.f32 	%f2621, [_ZZ12main_kernel0E15PadInput_shared+2280];
	fma.rn.f32 	%f2622, %f2621, %f2104, %f2620;
	ld.shared.f32 	%f2623, [_ZZ12main_kernel0E15PadInput_shared+2284];
	fma.rn.f32 	%f2624, %f2623, %f2107, %f2622;
	ld.shared.f32 	%f2625, [_ZZ12main_kernel0E15PadInput_shared+2288];
	fma.rn.f32 	%f2626, %f2625, %f2110, %f2624;
	ld.shared.f32 	%f2627, [_ZZ12main_kernel0E15PadInput_shared+2292];
	fma.rn.f32 	%f2628, %f2627, %f2113, %f2626;
	ld.shared.f32 	%f2629, [_ZZ12main_kernel0E15PadInput_shared+2296];
	fma.rn.f32 	%f2630, %f2629, %f2116, %f2628;
	ld.shared.f32 	%f2631, [_ZZ12main_kernel0E15PadInput_shared+2300];
	fma.rn.f32 	%f2632, %f2631, %f2119, %f2630;
	ld.shared.f32 	%f2633, [_ZZ12main_kernel0E15PadInput_shared+2560];
	fma.rn.f32 	%f2634, %f2633, %f1930, %f1800;
	ld.shared.f32 	%f2635, [_ZZ12main_kernel0E15PadInput_shared+2564];
	fma.rn.f32 	%f2636, %f2635, %f1933, %f2634;
	ld.shared.f32 	%f2637, [_ZZ12main_kernel0E15PadInput_shared+2568];
	fma.rn.f32 	%f2638, %f2637, %f1936, %f2636;
	ld.shared.f32 	%f2639, [_ZZ12main_kernel0E15PadInput_shared+2572];
	fma.rn.f32 	%f2640, %f2639, %f1939, %f2638;
	ld.shared.f32 	%f2641, [_ZZ12main_kernel0E15PadInput_shared+2576];
	fma.rn.f32 	%f2642, %f2641, %f1942, %f2640;
	ld.shared.f32 	%f2643, [_ZZ12main_kernel0E15PadInput_shared+2580];
	fma.rn.f32 	%f2644, %f2643, %f1945, %f2642;
	ld.shared.f32 	%f2645, [_ZZ12main_kernel0E15PadInput_shared+2584];
	fma.rn.f32 	%f2646, %f2645, %f1948, %f2644;
	ld.shared.f32 	%f2647, [_ZZ12main_kernel0E15PadInput_shared+2588];
	fma.rn.f32 	%f2648, %f2647, %f1951, %f2646;
	ld.shared.f32 	%f2649, [_ZZ12main_kernel0E15PadInput_shared+2592];
	fma.rn.f32 	%f2650, %f2649, %f1954, %f2648;
	ld.shared.f32 	%f2651, [_ZZ12main_kernel0E15PadInput_shared+2596];
	fma.rn.f32 	%f2652, %f2651, %f1957, %f2650;
	ld.shared.f32 	%f2653, [_ZZ12main_kernel0E15PadInput_shared+2600];
	fma.rn.f32 	%f2654, %f2653, %f1960, %f2652;
	ld.shared.f32 	%f2655, [_ZZ12main_kernel0E15PadInput_shared+2604];
	fma.rn.f32 	%f2656, %f2655, %f1963, %f2654;
	ld.shared.f32 	%f2657, [_ZZ12main_kernel0E15PadInput_shared+2608];
	fma.rn.f32 	%f2658, %f2657, %f1966, %f2656;
	ld.shared.f32 	%f2659, [_ZZ12main_kernel0E15PadInput_shared+2612];
	fma.rn.f32 	%f2660, %f2659, %f1969, %f2658;
	ld.shared.f32 	%f2661, [_ZZ12main_kernel0E15PadInput_shared+2616];
	fma.rn.f32 	%f2662, %f2661, %f1972, %f2660;
	ld.shared.f32 	%f2663, [_ZZ12main_kernel0E15PadInput_shared+2620];
	fma.rn.f32 	%f2664, %f2663, %f1975, %f2662;
	ld.shared.f32 	%f2665, [_ZZ12main_kernel0E15PadInput_shared+2624];
	fma.rn.f32 	%f2666, %f2665, %f1978, %f2664;
	ld.shared.f32 	%f2667, [_ZZ12main_kernel0E15PadInput_shared+2628];
	fma.rn.f32 	%f2668, %f2667, %f1981, %f2666;
	ld.shared.f32 	%f2669, [_ZZ12main_kernel0E15PadInput_shared+2632];
	fma.rn.f32 	%f2670, %f2669, %f1984, %f2668;
	ld.shared.f32 	%f2671, [_ZZ12main_kernel0E15PadInput_shared+2636];
	fma.rn.f32 	%f2672, %f2671, %f1987, %f2670;
	ld.shared.f32 	%f2673, [_ZZ12main_kernel0E15PadInput_shared+2640];
	fma.rn.f32 	%f2674, %f2673, %f1990, %f2672;
	ld.shared.f32 	%f2675, [_ZZ12main_kernel0E15PadInput_shared+2644];
	fma.rn.f32 	%f2676, %f2675, %f1993, %f2674;
	ld.shared.f32 	%f2677, [_ZZ12main_kernel0E15PadInput_shared+2648];
	fma.rn.f32 	%f2678, %f2677, %f1996, %f2676;
	ld.shared.f32 	%f2679, [_ZZ12main_kernel0E15PadInput_shared+2652];
	fma.rn.f32 	%f2680, %f2679, %f1999, %f2678;
	ld.shared.f32 	%f2681, [_ZZ12main_kernel0E15PadInput_shared+2656];
	fma.rn.f32 	%f2682, %f2681, %f2002, %f2680;
	ld.shared.f32 	%f2683, [_ZZ12main_kernel0E15PadInput_shared+2660];
	fma.rn.f32 	%f2684, %f2683, %f2005, %f2682;
	ld.shared.f32 	%f2685, [_ZZ12main_kernel0E15PadInput_shared+2664];
	fma.rn.f32 	%f2686, %f2685, %f2008, %f2684;
	ld.shared.f32 	%f2687, [_ZZ12main_kernel0E15PadInput_shared+2668];
	fma.rn.f32 	%f2688, %f2687, %f2011, %f2686;
	ld.shared.f32 	%f2689, [_ZZ12main_kernel0E15PadInput_shared+2672];
	fma.rn.f32 	%f2690, %f2689, %f2014, %f2688;
	ld.shared.f32 	%f2691, [_ZZ12main_kernel0E15PadInput_shared+2676];
	fma.rn.f32 	%f2692, %f2691, %f2017, %f2690;
	ld.shared.f32 	%f2693, [_ZZ12main_kernel0E15PadInput_shared+2680];
	fma.rn.f32 	%f2694, %f2693, %f2020, %f2692;
	ld.shared.f32 	%f2695, [_ZZ12main_kernel0E15PadInput_shared+2684];
	fma.rn.f32 	%f2696, %f2695, %f2023, %f2694;
	ld.shared.f32 	%f2697, [_ZZ12main_kernel0E15PadInput_shared+2688];
	fma.rn.f32 	%f2698, %f2697, %f2026, %f2696;
	ld.shared.f32 	%f2699, [_ZZ12main_kernel0E15PadInput_shared+2692];
	fma.rn.f32 	%f2700, %f2699, %f2029, %f2698;
	ld.shared.f32 	%f2701, [_ZZ12main_kernel0E15PadInput_shared+2696];
	fma.rn.f32 	%f2702, %f2701, %f2032, %f2700;
	ld.shared.f32 	%f2703, [_ZZ12main_kernel0E15PadInput_shared+2700];
	fma.rn.f32 	%f2704, %f2703, %f2035, %f2702;
	ld.shared.f32 	%f2705, [_ZZ12main_kernel0E15PadInput_shared+2704];
	fma.rn.f32 	%f2706, %f2705, %f2038, %f2704;
	ld.shared.f32 	%f2707, [_ZZ12main_kernel0E15PadInput_shared+2708];
	fma.rn.f32 	%f2708, %f2707, %f2041, %f2706;
	ld.shared.f32 	%f2709, [_ZZ12main_kernel0E15PadInput_shared+2712];
	fma.rn.f32 	%f2710, %f2709, %f2044, %f2708;
	ld.shared.f32 	%f2711, [_ZZ12main_kernel0E15PadInput_shared+2716];
	fma.rn.f32 	%f2712, %f2711, %f2047, %f2710;
	ld.shared.f32 	%f2713, [_ZZ12main_kernel0E15PadInput_shared+2720];
	fma.rn.f32 	%f2714, %f2713, %f2050, %f2712;
	ld.shared.f32 	%f2715, [_ZZ12main_kernel0E15PadInput_shared+2724];
	fma.rn.f32 	%f2716, %f2715, %f2053, %f2714;
	ld.shared.f32 	%f2717, [_ZZ12main_kernel0E15PadInput_shared+2728];
	fma.rn.f32 	%f2718, %f2717, %f2056, %f2716;
	ld.shared.f32 	%f2719, [_ZZ12main_kernel0E15PadInput_shared+2732];
	fma.rn.f32 	%f2720, %f2719, %f2059, %f2718;
	ld.shared.f32 	%f2721, [_ZZ12main_kernel0E15PadInput_shared+2736];
	fma.rn.f32 	%f2722, %f2721, %f2062, %f2720;
	ld.shared.f32 	%f2723, [_ZZ12main_kernel0E15PadInput_shared+2740];
	fma.rn.f32 	%f2724, %f2723, %f2065, %f2722;
	ld.shared.f32 	%f2725, [_ZZ12main_kernel0E15PadInput_shared+2744];
	fma.rn.f32 	%f2726, %f2725, %f2068, %f2724;
	ld.shared.f32 	%f2727, [_ZZ12main_kernel0E15PadInput_shared+2748];
	fma.rn.f32 	%f2728, %f2727, %f2071, %f2726;
	ld.shared.f32 	%f2729, [_ZZ12main_kernel0E15PadInput_shared+2752];
	fma.rn.f32 	%f2730, %f2729, %f2074, %f2728;
	ld.shared.f32 	%f2731, [_ZZ12main_kernel0E15PadInput_shared+2756];
	fma.rn.f32 	%f2732, %f2731, %f2077, %f2730;
	ld.shared.f32 	%f2733, [_ZZ12main_kernel0E15PadInput_shared+2760];
	fma.rn.f32 	%f2734, %f2733, %f2080, %f2732;
	ld.shared.f32 	%f2735, [_ZZ12main_kernel0E15PadInput_shared+2764];
	fma.rn.f32 	%f2736, %f2735, %f2083, %f2734;
	ld.shared.f32 	%f2737, [_ZZ12main_kernel0E15PadInput_shared+2768];
	fma.rn.f32 	%f2738, %f2737, %f2086, %f2736;
	ld.shared.f32 	%f2739, [_ZZ12main_kernel0E15PadInput_shared+2772];
	fma.rn.f32 	%f2740, %f2739, %f2089, %f2738;
	ld.shared.f32 	%f2741, [_ZZ12main_kernel0E15PadInput_shared+2776];
	fma.rn.f32 	%f2742, %f2741, %f2092, %f2740;
	ld.shared.f32 	%f2743, [_ZZ12main_kernel0E15PadInput_shared+2780];
	fma.rn.f32 	%f2744, %f2743, %f2095, %f2742;
	ld.shared.f32 	%f2745, [_ZZ12main_kernel0E15PadInput_shared+2784];
	fma.rn.f32 	%f2746, %f2745, %f2098, %f2744;
	ld.shared.f32 	%f2747, [_ZZ12main_kernel0E15PadInput_shared+2788];
	fma.rn.f32 	%f2748, %f2747, %f2101, %f2746;
	ld.shared.f32 	%f2749, [_ZZ12main_kernel0E15PadInput_shared+2792];
	fma.rn.f32 	%f2750, %f2749, %f2104, %f2748;
	ld.shared.f32 	%f2751, [_ZZ12main_kernel0E15PadInput_shared+2796];
	fma.rn.f32 	%f2752, %f2751, %f2107, %f2750;
	ld.shared.f32 	%f2753, [_ZZ12main_kernel0E15PadInput_shared+2800];
	fma.rn.f32 	%f2754, %f2753, %f2110, %f2752;
	ld.shared.f32 	%f2755, [_ZZ12main_kernel0E15PadInput_shared+2804];
	fma.rn.f32 	%f2756, %f2755, %f2113, %f2754;
	ld.shared.f32 	%f2757, [_ZZ12main_kernel0E15PadInput_shared+2808];
	fma.rn.f32 	%f2758, %f2757, %f2116, %f2756;
	ld.shared.f32 	%f2759, [_ZZ12main_kernel0E15PadInput_shared+2812];
	fma.rn.f32 	%f2760, %f2759, %f2119, %f2758;
	ld.shared.f32 	%f2761, [_ZZ12main_kernel0E15PadInput_shared+3072];
	fma.rn.f32 	%f2762, %f2761, %f1930, %f1928;
	ld.shared.f32 	%f2763, [_ZZ12main_kernel0E15PadInput_shared+3076];
	fma.rn.f32 	%f2764, %f2763, %f1933, %f2762;
	ld.shared.f32 	%f2765, [_ZZ12main_kernel0E15PadInput_shared+3080];
	fma.rn.f32 	%f2766, %f2765, %f1936, %f2764;
	ld.shared.f32 	%f2767, [_ZZ12main_kernel0E15PadInput_shared+3084];
	fma.rn.f32 	%f2768, %f2767, %f1939, %f2766;
	ld.shared.f32 	%f2769, [_ZZ12main_kernel0E15PadInput_shared+3088];
	fma.rn.f32 	%f2770, %f2769, %f1942, %f2768;
	ld.shared.f32 	%f2771, [_ZZ12main_kernel0E15PadInput_shared+3092];
	fma.rn.f32 	%f2772, %f2771, %f1945, %f2770;
	ld.shared.f32 	%f2773, [_ZZ12main_kernel0E15PadInput_shared+3096];
	fma.rn.f32 	%f2774, %f2773, %f1948, %f2772;
	ld.shared.f32 	%f2775, [_ZZ12main_kernel0E15PadInput_shared+3100];
	fma.rn.f32 	%f2776, %f2775, %f1951, %f2774;
	ld.shared.f32 	%f2777, [_ZZ12main_kernel0E15PadInput_shared+3104];
	fma.rn.f32 	%f2778, %f2777, %f1954, %f2776;
	ld.shared.f32 	%f2779, [_ZZ12main_kernel0E15PadInput_shared+3108];
	fma.rn.f32 	%f2780, %f2779, %f1957, %f2778;
	ld.shared.f32 	%f2781, [_ZZ12main_kernel0E15PadInput_shared+3112];
	fma.rn.f32 	%f2782, %f2781, %f1960, %f2780;
	ld.shared.f32 	%f2783, [_ZZ12main_kernel0E15PadInput_shared+3116];
	fma.rn.f32 	%f2784, %f2783, %f1963, %f2782;
	ld.shared.f32 	%f2785, [_ZZ12main_kernel0E15PadInput_shared+3120];
	fma.rn.f32 	%f2786, %f2785, %f1966, %f2784;
	ld.shared.f32 	%f2787, [_ZZ12main_kernel0E15PadInput_shared+3124];
	fma.rn.f32 	%f2788, %f2787, %f1969, %f2786;
	ld.shared.f32 	%f2789, [_ZZ12main_kernel0E15PadInput_shared+3128];
	fma.rn.f32 	%f2790, %f2789, %f1972, %f2788;
	ld.shared.f32 	%f2791, [_ZZ12main_kernel0E15PadInput_shared+3132];
	fma.rn.f32 	%f2792, %f2791, %f1975, %f2790;
	ld.shared.f32 	%f2793, [_ZZ12main_kernel0E15PadInput_shared+3136];
	fma.rn.f32 	%f2794, %f2793, %f1978, %f2792;
	ld.shared.f32 	%f2795, [_ZZ12main_kernel0E15PadInput_shared+3140];
	fma.rn.f32 	%f2796, %f2795, %f1981, %f2794;
	ld.shared.f32 	%f2797, [_ZZ12main_kernel0E15PadInput_shared+3144];
	fma.rn.f32 	%f2798, %f2797, %f1984, %f2796;
	ld.shared.f32 	%f2799, [_ZZ12main_kernel0E15PadInput_shared+3148];
	fma.rn.f32 	%f2800, %f2799, %f1987, %f2798;
	ld.shared.f32 	%f2801, [_ZZ12main_kernel0E15PadInput_shared+3152];
	fma.rn.f32 	%f2802, %f2801, %f1990, %f2800;
	ld.shared.f32 	%f2803, [_ZZ12main_kernel0E15PadInput_shared+3156];
	fma.rn.f32 	%f2804, %f2803, %f1993, %f2802;
	ld.shared.f32 	%f2805, [_ZZ12main_kernel0E15PadInput_shared+3160];
	fma.rn.f32 	%f2806, %f2805, %f1996, %f2804;
	ld.shared.f32 	%f2807, [_ZZ12main_kernel0E15PadInput_shared+3164];
	fma.rn.f32 	%f2808, %f2807, %f1999, %f2806;
	ld.shared.f32 	%f2809, [_ZZ12main_kernel0E15PadInput_shared+3168];
	fma.rn.f32 	%f2810, %f2809, %f2002, %f2808;
	ld.shared.f32 	%f2811, [_ZZ12main_kernel0E15PadInput_shared+3172];
	fma.rn.f32 	%f2812, %f2811, %f2005, %f2810;
	ld.shared.f32 	%f2813, [_ZZ12main_kernel0E15PadInput_shared+3176];
	fma.rn.f32 	%f2814, %f2813, %f2008, %f2812;
	ld.shared.f32 	%f2815, [_ZZ12main_kernel0E15PadInput_shared+3180];
	fma.rn.f32 	%f2816, %f2815, %f2011, %f2814;
	ld.shared.f32 	%f2817, [_ZZ12main_kernel0E15PadInput_shared+3184];
	fma.rn.f32 	%f2818, %f2817, %f2014, %f2816;
	ld.shared.f32 	%f2819, [_ZZ12main_kernel0E15PadInput_shared+3188];
	fma.rn.f32 	%f2820, %f2819, %f2017, %f2818;
	ld.shared.f32 	%f2821, [_ZZ12main_kernel0E15PadInput_shared+3192];
	fma.rn.f32 	%f2822, %f2821, %f2020, %f2820;
	ld.shared.f32 	%f2823, [_ZZ12main_kernel0E15PadInput_shared+3196];
	fma.rn.f32 	%f2824, %f2823, %f2023, %f2822;
	ld.shared.f32 	%f2825, [_ZZ12main_kernel0E15PadInput_shared+3200];
	fma.rn.f32 	%f2826, %f2825, %f2026, %f2824;
	ld.shared.f32 	%f2827, [_ZZ12main_kernel0E15PadInput_shared+3204];
	fma.rn.f32 	%f2828, %f2827, %f2029, %f2826;
	ld.shared.f32 	%f2829, [_ZZ12main_kernel0E15PadInput_shared+3208];
	fma.rn.f32 	%f2830, %f2829, %f2032, %f2828;
	ld.shared.f32 	%f2831, [_ZZ12main_kernel0E15PadInput_shared+3212];
	fma.rn.f32 	%f2832, %f2831, %f2035, %f2830;
	ld.shared.f32 	%f2833, [_ZZ12main_kernel0E15PadInput_shared+3216];
	fma.rn.f32 	%f2834, %f2833, %f2038, %f2832;
	ld.shared.f32 	%f2835, [_ZZ12main_kernel0E15PadInput_shared+3220];
	fma.rn.f32 	%f2836, %f2835, %f2041, %f2834;
	ld.shared.f32 	%f2837, [_ZZ12main_kernel0E15PadInput_shared+3224];
	fma.rn.f32 	%f2838, %f2837, %f2044, %f2836;
	ld.shared.f32 	%f2839, [_ZZ12main_kernel0E15PadInput_shared+3228];
	fma.rn.f32 	%f2840, %f2839, %f2047, %f2838;
	ld.shared.f32 	%f2841, [_ZZ12main_kernel0E15PadInput_shared+3232];
	fma.rn.f32 	%f2842, %f2841, %f2050, %f2840;
	ld.shared.f32 	%f2843, [_ZZ12main_kernel0E15PadInput_shared+3236];
	fma.rn.f32 	%f2844, %f2843, %f2053, %f2842;
	ld.shared.f32 	%f2845, [_ZZ12main_kernel0E15PadInput_shared+3240];
	fma.rn.f32 	%f2846, %f2845, %f2056, %f2844;
	ld.shared.f32 	%f2847, [_ZZ12main_kernel0E15PadInput_shared+3244];
	fma.rn.f32 	%f2848, %f2847, %f2059, %f2846;
	ld.shared.f32 	%f2849, [_ZZ12main_kernel0E15PadInput_shared+3248];
	fma.rn.f32 	%f2850, %f2849, %f2062, %f2848;
	ld.shared.f32 	%f2851, [_ZZ12main_kernel0E15PadInput_shared+3252];
	fma.rn.f32 	%f2852, %f2851, %f2065, %f2850;
	ld.shared.f32 	%f2853, [_ZZ12main_kernel0E15PadInput_shared+3256];
	fma.rn.f32 	%f2854, %f2853, %f2068, %f2852;
	ld.shared.f32 	%f2855, [_ZZ12main_kernel0E15PadInput_shared+3260];
	fma.rn.f32 	%f2856, %f2855, %f2071, %f2854;
	ld.shared.f32 	%f2857, [_ZZ12main_kernel0E15PadInput_shared+3264];
	fma.rn.f32 	%f2858, %f2857, %f2074, %f2856;
	ld.shared.f32 	%f2859, [_ZZ12main_kernel0E15PadInput_shared+3268];
	fma.rn.f32 	%f2860, %f2859, %f2077, %f2858;
	ld.shared.f32 	%f2861, [_ZZ12main_kernel0E15PadInput_shared+3272];
	fma.rn.f32 	%f2862, %f2861, %f2080, %f2860;
	ld.shared.f32 	%f2863, [_ZZ12main_kernel0E15PadInput_shared+3276];
	fma.rn.f32 	%f2864, %f2863, %f2083, %f2862;
	ld.shared.f32 	%f2865, [_ZZ12main_kernel0E15PadInput_shared+3280];
	fma.rn.f32 	%f2866, %f2865, %f2086, %f2864;
	ld.shared.f32 	%f2867, [_ZZ12main_kernel0E15PadInput_shared+3284];
	fma.rn.f32 	%f2868, %f2867, %f2089, %f2866;
	ld.shared.f32 	%f2869, [_ZZ12main_kernel0E15PadInput_shared+3288];
	fma.rn.f32 	%f2870, %f2869, %f2092, %f2868;
	ld.shared.f32 	%f2871, [_ZZ12main_kernel0E15PadInput_shared+3292];
	fma.rn.f32 	%f2872, %f2871, %f2095, %f2870;
	ld.shared.f32 	%f2873, [_ZZ12main_kernel0E15PadInput_shared+3296];
	fma.rn.f32 	%f2874, %f2873, %f2098, %f2872;
	ld.shared.f32 	%f2875, [_ZZ12main_kernel0E15PadInput_shared+3300];
	fma.rn.f32 	%f2876, %f2875, %f2101, %f2874;
	ld.shared.f32 	%f2877, [_ZZ12main_kernel0E15PadInput_shared+3304];
	fma.rn.f32 	%f2878, %f2877, %f2104, %f2876;
	ld.shared.f32 	%f2879, [_ZZ12main_kernel0E15PadInput_shared+3308];
	fma.rn.f32 	%f2880, %f2879, %f2107, %f2878;
	ld.shared.f32 	%f2881, [_ZZ12main_kernel0E15PadInput_shared+3312];
	fma.rn.f32 	%f2882, %f2881, %f2110, %f2880;
	ld.shared.f32 	%f2883, [_ZZ12main_kernel0E15PadInput_shared+3316];
	fma.rn.f32 	%f2884, %f2883, %f2113, %f2882;
	ld.shared.f32 	%f2885, [_ZZ12main_kernel0E15PadInput_shared+3320];
	fma.rn.f32 	%f2886, %f2885, %f2116, %f2884;
	ld.shared.f32 	%f2887, [_ZZ12main_kernel0E15PadInput_shared+3324];
	fma.rn.f32 	%f2888, %f2887, %f2119, %f2886;
	cvta.to.global.u64 	%rd280, %rd283;
	mov.u32 	%r294, %ctaid.x;
	shl.b32 	%r295, %r294, 5;
	or.b32  	%r296, %r295, %r1;
	mul.wide.u32 	%rd281, %r296, 4;
	add.s64 	%rd282, %rd280, %rd281;
	st.global.f32 	[%rd282], %f2120;
	st.global.f32 	[%rd282+14336], %f2248;
	st.global.f32 	[%rd282+28672], %f2376;
	st.global.f32 	[%rd282+43008], %f2504;
	st.global.f32 	[%rd282+57344], %f2632;
	st.global.f32 	[%rd282+71680], %f2760;
	st.global.f32 	[%rd282+86016], %f2888;
	ret;

}


// ===== COMPILED SASS (sm_100) =====

	.target	sm_100

	.elftype	@"ET_EXEC"


//--------------------- .note.nv.tkinfo           --------------------------
	.section	.note.nv.tkinfo,"",@"SHT_NOTE"
	.sectionflags	@"SHF_NOTE_NV_TKINFO"
	.tkinfo
        /*0018*/ 	.word	0x00000002
        /*0030*/ 	.string	""
        /*0030*/ 	.string	"ptxas"
        /*0030*/ 	.string	"Cuda compilation tools, release 13.0, V13.0.88"
        /*0030*/ 	.string	"Build cuda_13.0.r13.0/compiler.36424714_0"
        /*0030*/ 	.string	"-arch sm_100 -m 64 "



//--------------------- .note.nv.cuinfo           --------------------------
	.section	.note.nv.cuinfo,"",@"SHT_NOTE"
	.sectionflags	@"SHF_NOTE_NV_CUINFO"
        /*0018*/ 	.short	0x0002
        /*001a*/ 	.short	0x0064
        /*001c*/ 	.short	0x0082
	.zero		2


//--------------------- .nv.info                  --------------------------
	.section	.nv.info,"",@"SHT_CUDA_INFO"
	.align	4


	//----- nvinfo : EIATTR_REGCOUNT
	.align		4
        /*0000*/ 	.byte	0x04, 0x2f
        /*0002*/ 	.short	(.L_1 - .L_0)
	.align		4
.L_0:
        /*0004*/ 	.word	index@(main_kernel0)
        /*0008*/ 	.word	0x000000a8


	//----- nvinfo : EIATTR_FRAME_SIZE
	.align		4
.L_1:
        /*000c*/ 	.byte	0x04, 0x11
        /*000e*/ 	.short	(.L_3 - .L_2)
	.align		4
.L_2:
        /*0010*/ 	.word	index@(main_kernel0)
        /*0014*/ 	.word	0x00000000


	//----- nvinfo : EIATTR_MIN_STACK_SIZE
	.align		4
.L_3:
        /*0018*/ 	.byte	0x04, 0x12
        /*001a*/ 	.short	(.L_5 - .L_4)
	.align		4
.L_4:
        /*001c*/ 	.word	index@(main_kernel0)
        /*0020*/ 	.word	0x00000000
.L_5:


//--------------------- .nv.compat                --------------------------
	.section	.nv.compat,"",@"SHT_CUDA_COMPAT_INFO"
	.align	4
        /*0000*/ 	.byte	0x02, 0x09, 0x00, 0x00, 0x02, 0x02, 0x01, 0x00, 0x02, 0x05, 0x05, 0x00, 0x03, 0x07, 0x01, 0x01
        /*0010*/ 	.byte	0x02, 0x03, 0x00, 0x00, 0x02, 0x06, 0x01, 0x00, 0x04, 0x0b, 0x08, 0x00, 0x09, 0x00, 0x00, 0x00
        /*0020*/ 	.byte	0x00, 0x00, 0x00, 0x00


//--------------------- .nv.info.main_kernel0     --------------------------
	.section	.nv.info.main_kernel0,"",@"SHT_CUDA_INFO"
	.sectionflags	@""
	.align	4


	//----- nvinfo : EIATTR_CUDA_API_VERSION
	.align		4
        /*0000*/ 	.byte	0x04, 0x37
        /*0002*/ 	.short	(.L_7 - .L_6)
.L_6:
        /*0004*/ 	.word	0x00000082


	//----- nvinfo : EIATTR_KPARAM_INFO
	.align		4
.L_7:
        /*0008*/ 	.byte	0x04, 0x17
        /*000a*/ 	.short	(.L_9 - .L_8)
.L_8:
        /*000c*/ 	.word	0x00000000
        /*0010*/ 	.short	0x0002
        /*0012*/ 	.short	0x0010
        /*0014*/ 	.byte	0x00, 0xf5, 0x21, 0x00


	//----- nvinfo : EIATTR_KPARAM_INFO
	.align		4
.L_9:
        /*0018*/ 	.byte	0x04, 0x17
        /*001a*/ 	.short	(.L_11 - .L_10)
.L_10:
        /*001c*/ 	.word	0x00000000
        /*0020*/ 	.short	0x0001
        /*0022*/ 	.short	0x0008
        /*0024*/ 	.byte	0x00, 0xf5, 0x21, 0x00


	//----- nvinfo : EIATTR_KPARAM_INFO
	.align		4
.L_11:
        /*0028*/ 	.byte	0x04, 0x17
        /*002a*/ 	.short	(.L_13 - .L_12)
.L_12:
        /*002c*/ 	.word	0x00000000
        /*0030*/ 	.short	0x0000
        /*0032*/ 	.short	0x0000
        /*0034*/ 	.byte	0x00, 0xf5, 0x21, 0x00


	//----- nvinfo : EIATTR_SPARSE_MMA_MASK
	.align		4
.L_13:
        /*0038*/ 	.byte	0x03, 0x50
        /*003a*/ 	.short	0x0000


	//----- nvinfo : EIATTR_MAXREG_COUNT
	.align		4
        /*003c*/ 	.byte	0x03, 0x1b
        /*003e*/ 	.short	0x00ff


	//----- nvinfo : EIATTR_NUM_BARRIERS
	.align		4
        /*0040*/ 	.byte	0x02, 0x4c
        /*0042*/ 	.byte	0x01
	.zero		1


	//----- nvinfo : EIATTR_MERCURY_ISA_VERSION
	.align		4
        /*0044*/ 	.byte	0x03, 0x5f
        /*0046*/ 	.short	0x0101


	//----- nvinfo : EIATTR_VRC_CTA_INIT_COUNT
	.align		4
        /*0048*/ 	.byte	0x02, 0x4a
	.zero		1
	.zero		1


	//----- nvinfo : EIATTR_EXIT_INSTR_OFFSETS
	.align		4
        /*004c*/ 	.byte	0x04, 0x1c
        /*004e*/ 	.short	(.L_15 - .L_14)


	//   ....[0]....
.L_14:
        /*0050*/ 	.word	0x0000a270


	//----- nvinfo : EIATTR_MAX_THREADS
	.align		4
.L_15:
        /*0054*/ 	.byte	0x04, 0x05
        /*0056*/ 	.short	(.L_17 - .L_16)
.L_16:
        /*0058*/ 	.word	0x00000020
        /*005c*/ 	.word	0x00000001
        /*0060*/ 	.word	0x00000001


	//----- nvinfo : EIATTR_CBANK_PARAM_SIZE
	.align		4
.L_17:
        /*0064*/ 	.byte	0x03, 0x19
        /*0066*/ 	.short	0x0018


	//----- nvinfo : EIATTR_PARAM_CBANK
	.align		4
        /*0068*/ 	.byte	0x04, 0x0a
        /*006a*/ 	.short	(.L_19 - .L_18)
	.align		4
.L_18:
        /*006c*/ 	.word	index@(.nv.constant0.main_kernel0)
        /*0070*/ 	.short	0x0380
        /*0072*/ 	.short	0x0018


	//----- nvinfo : EIATTR_SW_WAR
	.align		4
.L_19:
        /*0074*/ 	.byte	0x04, 0x36
        /*0076*/ 	.short	(.L_21 - .L_20)
.L_20:
        /*0078*/ 	.word	0x00000008
.L_21:


//--------------------- .nv.callgraph             --------------------------
	.section	.nv.callgraph,"",@"SHT_CUDA_CALLGRAPH"
	.align	4
	.sectionentsize	8
	.align		4
        /*0000*/ 	.word	0x00000000
	.align		4
        /*0004*/ 	.word	0xffffffff
	.align		4
        /*0008*/ 	.word	0x00000000
	.align		4
        /*000c*/ 	.word	0xfffffffe
	.align		4
        /*0010*/ 	.word	0x00000000
	.align		4
        /*0014*/ 	.word	0xfffffffd
	.align		4
        /*0018*/ 	.word	0x00000000
	.align		4
        /*001c*/ 	.word	0xfffffffc


//--------------------- .text.main_kernel0        --------------------------
	.section	.text.main_kernel0,"ax",@progbits
	.align	128
        .global         main_kernel0
        .type           main_kernel0,@function
        .size           main_kernel0,(.L_x_2 - main_kernel0)
        .other          main_kernel0,@"STO_CUDA_ENTRY STV_DEFAULT"
main_kernel0:
.text.main_kernel0:
[----:B------:R-:W-:Y:S08]  /*0000*/  LDC R1, c[0x0][0x37c] ;  /* 0x0000df00ff017b82 */ /* 0x000ff00000000800 */
[----:B------:R-:W1:Y:S01]  /*0010*/  S2UR UR6, SR_CgaCtaId ;  /* 0x00000000000679c3 */ /* 0x000e620000008800 */
[----:B------:R-:W2:Y:S01]  /*0020*/  S2R R0, SR_TID.X ;  /* 0x0000000000007919 */ /* 0x000ea20000002100 */
[----:B------:R-:W-:Y:S01]  /*0030*/  UMOV UR4, 0x400 ;  /* 0x0000040000047882 */ /* 0x000fe20000000000 */
[----:B------:R-:W3:Y:S05]  /*0040*/  S2R R50, SR_CTAID.X ;  /* 0x0000000000327919 */ /* 0x000eea0000002500 */
[----:B------:R-:W4:Y:S08]  /*0050*/  S2UR UR7, SR_SWINHI ;  /* 0x00000000000779c3 */ /* 0x000f300000002f00 */
[----:B------:R-:W5:Y:S01]  /*0060*/  LDC.64 R40, c[0x0][0x380] ;  /* 0x0000e000ff287b82 */ /* 0x000f620000000a00 */
[----:B-1----:R-:W-:-:S02]  /*0070*/  ULEA UR8, UR6, UR4, 0x18 ;  /* 0x0000000406087291 */ /* 0x002fc4000f8ec0ff */
[----:B------:R-:W-:-:S04]  /*0080*/  UIADD3 UR4, UPT, UPT, UR4, 0x2700, URZ ;  /* 0x0000270004047890 */ /* 0x000fc8000fffe0ff */
[----:B------:R-:W-:Y:S01]  /*0090*/  ULEA UR6, UR6, UR4, 0x18 ;  /* 0x0000000406067291 */ /* 0x000fe2000f8ec0ff */
[----:B------:R-:W-:Y:S01]  /*00a0*/  UMOV UR10, UR8 ;  /* 0x00000008000a7c82 */ /* 0x000fe20008000000 */
[----:B----4-:R-:W-:Y:S01]  /*00b0*/  UMOV UR11, UR7 ;  /* 0x00000007000b7c82 */ /* 0x010fe20008000000 */
[----:B------:R-:W-:Y:S02]  /*00c0*/  MOV R2, UR10 ;  /* 0x0000000a00027c02 */ /* 0x000fe40008000f00 */
[----:B------:R-:W-:Y:S02]  /*00d0*/  MOV R3, UR11 ;  /* 0x0000000b00037c02 */ /* 0x000fe40008000f00 */
[----:B------:R-:W-:Y:S01]  /*00e0*/  UMOV UR4, UR6 ;  /* 0x0000000600047c82 */ /* 0x000fe20008000000 */
[----:B------:R-:W-:Y:S01]  /*00f0*/  UMOV UR5, UR7 ;  /* 0x0000000700057c82 */ /* 0x000fe20008000000 */
[----:B--2---:R-:W-:-:S03]  /*0100*/  IMAD.WIDE.U32 R2, R0, 0x4, R2 ;  /* 0x0000000400027825 */ /* 0x004fc600078e0002 */
[C---:B------:R-:W-:Y:S02]  /*0110*/  IADD3 R4, P0, PT, R2.reuse, 0x80, RZ ;  /* 0x0000008002047810 */ /* 0x040fe40007f1e0ff */
[C---:B------:R-:W-:Y:S02]  /*0120*/  IADD3 R6, P1, PT, R2.reuse, 0x100, RZ ;  /* 0x0000010002067810 */ /* 0x040fe40007f3e0ff */
[-C--:B------:R-:W-:Y:S02]  /*0130*/  IADD3.X R5, PT, PT, RZ, R3.reuse, RZ, P0, !PT ;  /* 0x00000003ff057210 */ /* 0x080fe400007fe4ff */
[----:B------:R-:W-:Y:S02]  /*0140*/  IADD3 R10, P0, PT, R2, 0x180, RZ ;  /* 0x00000180020a7810 */ /* 0x000fe40007f1e0ff */
[----:B------:R-:W-:Y:S02]  /*0150*/  IADD3.X R7, PT, PT, RZ, R3, RZ, P1, !PT ;  /* 0x00000003ff077210 */ /* 0x000fe40000ffe4ff */
[----:B------:R-:W-:-:S02]  /*0160*/  MOV R9, R4 ;  /* 0x0000000400097202 */ /* 0x000fc40000000f00 */
[C---:B------:R-:W-:Y:S02]  /*0170*/  IADD3 R4, P1, PT, R2.reuse, 0x200, RZ ;  /* 0x0000020002047810 */ /* 0x040fe40007f3e0ff */
[-C--:B------:R-:W-:Y:S02]  /*0180*/  IADD3.X R11, PT, PT, RZ, R3.reuse, RZ, P0, !PT ;  /* 0x00000003ff0b7210 */ /* 0x080fe400007fe4ff */
[----:B------:R-:W-:Y:S02]  /*0190*/  IADD3 R20, P0, PT, R2, 0x280, RZ ;  /* 0x0000028002147810 */ /* 0x000fe40007f1e0ff */
[----:B------:R-:W-:Y:S02]  /*01a0*/  IADD3.X R5, PT, PT, RZ, R3, RZ, P1, !PT ;  /* 0x00000003ff057210 */ /* 0x000fe40000ffe4ff */
[----:B------:R-:W-:Y:S02]  /*01b0*/  MOV R8, R6 ;  /* 0x0000000600087202 */ /* 0x000fe40000000f00 */
[----:B------:R-:W-:-:S02]  /*01c0*/  MOV R19, R10 ;  /* 0x0000000a00137202 */ /* 0x000fc40000000f00 */
[C---:B------:R-:W-:Y:S02]  /*01d0*/  IADD3 R6, P1, PT, R2.reuse, 0x300, RZ ;  /* 0x0000030002067810 */ /* 0x040fe40007f3e0ff */
[----:B------:R-:W-:Y:S02]  /*01e0*/  IADD3.X R21, PT, PT, RZ, R3, RZ, P0, !PT ;  /* 0x00000003ff157210 */ /* 0x000fe400007fe4ff */
[----:B------:R-:W-:Y:S02]  /*01f0*/  MOV R11, R4 ;  /* 0x00000004000b7202 */ /* 0x000fe40000000f00 */
[C---:B------:R-:W-:Y:S02]  /*0200*/  IADD3 R4, P0, PT, R2.reuse, 0x380, RZ ;  /* 0x0000038002047810 */ /* 0x040fe40007f1e0ff */
[----:B------:R-:W-:Y:S02]  /*0210*/  IADD3.X R7, PT, PT, RZ, R3, RZ, P1, !PT ;  /* 0x00000003ff077210 */ /* 0x000fe40000ffe4ff */
[----:B------:R-:W-:-:S02]  /*0220*/  IADD3 R24, P1, PT, R2, 0x400, RZ ;  /* 0x0000040002187810 */ /* 0x000fc40007f3e0ff */
[-C--:B------:R-:W-:Y:S02]  /*0230*/  IADD3.X R5, PT, PT, RZ, R3.reuse, RZ, P0, !PT ;  /* 0x00000003ff057210 */ /* 0x080fe400007fe4ff */
[C---:B------:R-:W-:Y:S02]  /*0240*/  IADD3 R28, P0, PT, R2.reuse, 0x480, RZ ;  /* 0x00000480021c7810 */ /* 0x040fe40007f1e0ff */
[----:B------:R-:W-:Y:S02]  /*0250*/  IADD3.X R25, PT, PT, RZ, R3, RZ, P1, !PT ;  /* 0x00000003ff197210 */ /* 0x000fe40000ffe4ff */
[----:B------:R-:W-:Y:S02]  /*0260*/  MOV R23, R4 ;  /* 0x0000000400177202 */ /* 0x000fe40000000f00 */
[----:B------:R-:W-:Y:S02]  /*0270*/  IADD3 R26, P1, PT, R2, 0x500, RZ ;  /* 0x00000500021a7810 */ /* 0x000fe40007f3e0ff */
[----:B------:R-:W-:-:S02]  /*0280*/  IADD3.X R29, PT, PT, RZ, R3, RZ, P0, !PT ;  /* 0x00000003ff1d7210 */ /* 0x000fc400007fe4ff */
[C---:B------:R-:W-:Y:S02]  /*0290*/  IADD3 R4, P0, PT, R2.reuse, 0x580, RZ ;  /* 0x0000058002047810 */ /* 0x040fe40007f1e0ff */
[----:B------:R-:W-:Y:S02]  /*02a0*/  MOV R20, R20 ;  /* 0x0000001400147202 */ /* 0x000fe40000000f00 */
[----:B------:R-:W-:Y:S02]  /*02b0*/  MOV R21, R6 ;  /* 0x0000000600157202 */ /* 0x000fe40000000f00 */
[-C--:B------:R-:W-:Y:S02]  /*02c0*/  IADD3.X R27, PT, PT, RZ, R3.reuse, RZ, P1, !PT ;  /* 0x00000003ff1b7210 */ /* 0x080fe40000ffe4ff */
[----:B------:R-:W-:Y:S02]  /*02d0*/  IADD3 R6, P1, PT, R2, 0x600, RZ ;  /* 0x0000060002067810 */ /* 0x000fe40007f3e0ff */
[----:B------:R-:W-:-:S02]  /*02e0*/  IADD3.X R5, PT, PT, RZ, R3, RZ, P0, !PT ;  /* 0x00000003ff057210 */ /* 0x000fc400007fe4ff */
[C---:B------:R-:W-:Y:S02]  /*02f0*/  IADD3 R12, P0, PT, R2.reuse, 0x680, RZ ;  /* 0x00000680020c7810 */ /* 0x040fe40007f1e0ff */
[----:B------:R-:W-:Y:S02]  /*0300*/  IADD3.X R7, PT, PT, RZ, R3, RZ, P1, !PT ;  /* 0x00000003ff077210 */ /* 0x000fe40000ffe4ff */
[----:B------:R-:W-:Y:S02]  /*0310*/  MOV R31, R4 ;  /* 0x00000004001f7202 */ /* 0x000fe40000000f00 */
[----:B------:R-:W-:Y:S02]  /*0320*/  IADD3 R4, P1, PT, R2, 0x700, RZ ;  /* 0x0000070002047810 */ /* 0x000fe40007f3e0ff */
[----:B------:R-:W-:Y:S02]  /*0330*/  IADD3.X R13, PT, PT, RZ, R3, RZ, P0, !PT ;  /* 0x00000003ff0d7210 */ /* 0x000fe400007fe4ff */
[----:B------:R-:W-:-:S02]  /*0340*/  MOV R28, R28 ;  /* 0x0000001c001c7202 */ /* 0x000fc40000000f00 */
[----:B------:R-:W-:Y:S02]  /*0350*/  MOV R29, R6 ;  /* 0x00000006001d7202 */ /* 0x000fe40000000f00 */
[C---:B------:R-:W-:Y:S02]  /*0360*/  IADD3 R6, P0, PT, R2.reuse, 0x780, RZ ;  /* 0x0000078002067810 */ /* 0x040fe40007f1e0ff */
[----:B------:R-:W-:Y:S02]  /*0370*/  IADD3.X R5, PT, PT, RZ, R3, RZ, P1, !PT ;  /* 0x00000003ff057210 */ /* 0x000fe40000ffe4ff */
[----:B------:R-:W-:Y:S02]  /*0380*/  MOV R51, R12 ;  /* 0x0000000c00337202 */ /* 0x000fe40000000f00 */
[----:B------:R-:W-:Y:S02]  /*0390*/  IADD3 R12, P1, PT, R2, 0x800, RZ ;  /* 0x00000800020c7810 */ /* 0x000fe40007f3e0ff */
[----:B------:R-:W-:-:S02]  /*03a0*/  IADD3.X R7, PT, PT, RZ, R3, RZ, P0, !PT ;  /* 0x00000003ff077210 */ /* 0x000fc400007fe4ff */
        /* <DEDUP_REMOVED lines=12> */
[C---:B------:R-:W-:Y:S02]  /*0470*/  IADD3 R4, P0, PT, R2.reuse, 0xa80, RZ ;  /* 0x00000a8002047810 */ /* 0x040fe40007f1e0ff */
[----:B------:R-:W-:Y:S02]  /*0480*/  MOV R61, R6 ;  /* 0x00000006003d7202 */ /* 0x000fe40000000f00 */
[-C--:B------:R-:W-:Y:S02]  /*0490*/  IADD3.X R33, PT, PT, RZ, R3.reuse, RZ, P1, !PT ;  /* 0x00000003ff217210 */ /* 0x080fe40000ffe4ff */
[----:B------:R-:W-:Y:S02]  /*04a0*/  IADD3 R6, P1, PT, R2, 0xb00, RZ ;  /* 0x00000b0002067810 */ /* 0x000fe40007f3e0ff */
[----:B------:R-:W-:Y:S02]  /*04b0*/  IADD3.X R5, PT, PT, RZ, R3, RZ, P0, !PT ;  /* 0x00000003ff057210 */ /* 0x000fe400007fe4ff */
[----:B------:R-:W-:-:S02]  /*04c0*/  MOV R63, R12 ;  /* 0x0000000c003f7202 */ /* 0x000fc40000000f00 */
[C---:B------:R-:W-:Y:S02]  /*04d0*/  IADD3 R12, P0, PT, R2.reuse, 0xb80, RZ ;  /* 0x00000b80020c7810 */ /* 0x040fe40007f1e0ff */
[----:B------:R-:W-:Y:S02]  /*04e0*/  IADD3.X R7, PT, PT, RZ, R3, RZ, P1, !PT ;  /* 0x00000003ff077210 */ /* 0x000fe40000ffe4ff */
[----:B------:R-:W-:Y:S02]  /*04f0*/  MOV R65, R4 ;  /* 0x0000000400417202 */ /* 0x000fe40000000f00 */
        /* <DEDUP_REMOVED lines=12> */
[C---:B------:R-:W-:Y:S02]  /*05c0*/  IADD3 R6, P1, PT, R2.reuse, 0xe00, RZ ;  /* 0x00000e0002067810 */ /* 0x040fe40007f3e0ff */
[----:B------:R-:W-:Y:S02]  /*05d0*/  IADD3.X R5, PT, PT, RZ, R3, RZ, P0, !PT ;  /* 0x00000003ff057210 */ /* 0x000fe400007fe4ff */
[----:B------:R-:W-:-:S02]  /*05e0*/  IADD3 R16, P0, PT, R2, 0xe80, RZ ;  /* 0x00000e8002107810 */ /* 0x000fc40007f1e0ff */
[----:B------:R-:W-:Y:S02]  /*05f0*/  IADD3.X R7, PT, PT, RZ, R3, RZ, P1, !PT ;  /* 0x00000003ff077210 */ /* 0x000fe40000ffe4ff */
[----:B------:R-:W-:Y:S02]  /*0600*/  MOV R15, R4 ;  /* 0x00000004000f7202 */ /* 0x000fe40000000f00 */
[----:B------:R-:W-:Y:S02]  /*0610*/  IADD3 R4, P1, PT, R2, 0xf00, RZ ;  /* 0x00000f0002047810 */ /* 0x000fe40007f3e0ff */
[----:B------:R-:W-:Y:S02]  /*0620*/  MOV R13, R12 ;  /* 0x0000000c000d7202 */ /* 0x000fe40000000f00 */
        /* <DEDUP_REMOVED lines=18> */
[----:B------:R-:W-:Y:S02]  /*0750*/  MOV R24, R24 ;  /* 0x0000001800187202 */ /* 0x000fe40000000f00 */
[----:B------:R-:W-:-:S02]  /*0760*/  IADD3.X R35, PT, PT, RZ, R3, RZ, P0, !PT ;  /* 0x00000003ff237210 */ /* 0x000fc400007fe4ff */
[----:B------:R-:W-:Y:S02]  /*0770*/  MOV R25, R6 ;  /* 0x0000000600197202 */ /* 0x000fe40000000f00 */
[C---:B------:R-:W-:Y:S02]  /*0780*/  IADD3 R6, P0, PT, R2.reuse, 0x1280, RZ ;  /* 0x0000128002067810 */ /* 0x040fe40007f1e0ff */
[----:B------:R-:W-:Y:S02]  /*0790*/  IADD3.X R5, PT, PT, RZ, R3, RZ, P1, !PT ;  /* 0x00000003ff057210 */ /* 0x000fe40000ffe4ff */
[----:B------:R-:W-:Y:S02]  /*07a0*/  MOV R26, R26 ;  /* 0x0000001a001a7202 */ /* 0x000fe40000000f00 */
[----:B------:R-:W-:Y:S02]  /*07b0*/  MOV R27, R34 ;  /* 0x00000022001b7202 */ /* 0x000fe40000000f00 */
[----:B------:R-:W-:-:S02]  /*07c0*/  IADD3 R34, P1, PT, R2, 0x1300, RZ ;  /* 0x0000130002227810 */ /* 0x000fc40007f3e0ff */
[----:B------:R-:W-:Y:S02]  /*07d0*/  IADD3.X R7, PT, PT, RZ, R3, RZ, P0, !PT ;  /* 0x00000003ff077210 */ /* 0x000fe400007fe4ff */
[----:B------:R-:W-:Y:S02]  /*07e0*/  MOV R30, R4 ;  /* 0x00000004001e7202 */ /* 0x000fe40000000f00 */
[C---:B------:R-:W-:Y:S02]  /*07f0*/  IADD3 R4, P0, PT, R2.reuse, 0x1380, RZ ;  /* 0x0000138002047810 */ /* 0x040fe40007f1e0ff */
[----:B------:R-:W-:Y:S02]  /*0800*/  IADD3.X R35, PT, PT, RZ, R3, RZ, P1, !PT ;  /* 0x00000003ff237210 */ /* 0x000fe40000ffe4ff */
[----:B------:R-:W-:Y:S02]  /*0810*/  MOV R105, R6 ;  /* 0x0000000600697202 */ /* 0x000fe40000000f00 */
[----:B------:R-:W-:-:S02]  /*0820*/  IADD3 R6, P1, PT, R2, 0x1400, RZ ;  /* 0x0000140002067810 */ /* 0x000fc40007f3e0ff */
[-C--:B------:R-:W-:Y:S02]  /*0830*/  IADD3.X R5, PT, PT, RZ, R3.reuse, RZ, P0, !PT ;  /* 0x00000003ff057210 */ /* 0x080fe400007fe4ff */
[----:B------:R-:W-:Y:S02]  /*0840*/  IADD3.X R7, PT, PT, RZ, R3, RZ, P1, !PT ;  /* 0x00000003ff077210 */ /* 0x000fe40000ffe4ff */
[----:B------:R-:W-:Y:S02]  /*0850*/  MOV R109, R4 ;  /* 0x00000004006d7202 */ /* 0x000fe40000000f00 */
[C---:B------:R-:W-:Y:S02]  /*0860*/  IADD3 R4, P1, PT, R2.reuse, 0x1580, RZ ;  /* 0x0000158002047810 */ /* 0x040fe40007f3e0ff */
[----:B------:R-:W-:Y:S02]  /*0870*/  MOV R107, R34 ;  /* 0x00000022006b7202 */ /* 0x000fe40000000f00 */
[----:B------:R-:W-:-:S02]  /*0880*/  IADD3 R34, P0, PT, R2, 0x1480, RZ ;  /* 0x0000148002227810 */ /* 0x000fc40007f1e0ff */
[C---:B------:R-:W-:Y:S02]  /*0890*/  IADD3 R36, P2, PT, R2.reuse, 0x1500, RZ ;  /* 0x0000150002247810 */ /* 0x040fe40007f5e0ff */
[-C--:B------:R-:W-:Y:S02]  /*08a0*/  IADD3.X R5, PT, PT, RZ, R3.reuse, RZ, P1, !PT ;  /* 0x00000003ff057210 */ /* 0x080fe40000ffe4ff */
[----:B------:R-:W-:Y:S02]  /*08b0*/  IADD3.X R35, PT, PT, RZ, R3, RZ, P0, !PT ;  /* 0x00000003ff237210 */ /* 0x000fe400007fe4ff */
[----:B------:R-:W-:Y:S02]  /*08c0*/  MOV R111, R6 ;  /* 0x00000006006f7202 */ /* 0x000fe40000000f00 */
[----:B------:R-:W-:Y:S02]  /*08d0*/  IADD3.X R37, PT, PT, RZ, R3, RZ, P2, !PT ;  /* 0x00000003ff257210 */ /* 0x000fe400017fe4ff */
[----:B------:R-:W-:-:S02]  /*08e0*/  IADD3 R6, P0, PT, R2, 0x1600, RZ ;  /* 0x0000160002067810 */ /* 0x000fc40007f1e0ff */
[----:B------:R-:W-:Y:S02]  /*08f0*/  MOV R117, R4 ;  /* 0x0000000400757202 */ /* 0x000fe40000000f00 */
[C---:B------:R-:W-:Y:S02]  /*0900*/  IADD3 R4, P1, PT, R2.reuse, 0x1680, RZ ;  /* 0x0000168002047810 */ /* 0x040fe40007f3e0ff */
[----:B------:R-:W-:Y:S02]  /*0910*/  MOV R113, R34 ;  /* 0x0000002200717202 */ /* 0x000fe40000000f00 */
[----:B------:R-:W-:Y:S02]  /*0920*/  MOV R115, R36 ;  /* 0x0000002400737202 */ /* 0x000fe40000000f00 */
[----:B------:R-:W-:Y:S02]  /*0930*/  IADD3.X R7, PT, PT, RZ, R3, RZ, P0, !PT ;  /* 0x00000003ff077210 */ /* 0x000fe400007fe4ff */
[----:B------:R-:W-:-:S02]  /*0940*/  IADD3 R34, P0, PT, R2, 0x1700, RZ ;  /* 0x0000170002227810 */ /* 0x000fc40007f1e0ff */
[C---:B------:R-:W-:Y:S02]  /*0950*/  IADD3 R36, P2, PT, R2.reuse, 0x1780, RZ ;  /* 0x0000178002247810 */ /* 0x040fe40007f5e0ff */
[-C--:B------:R-:W-:Y:S02]  /*0960*/  IADD3.X R5, PT, PT, RZ, R3.reuse, RZ, P1, !PT ;  /* 0x00000003ff057210 */ /* 0x080fe40000ffe4ff */
[-C--:B------:R-:W-:Y:S02]  /*0970*/  IADD3.X R35, PT, PT, RZ, R3.reuse, RZ, P0, !PT ;  /* 0x00000003ff237210 */ /* 0x080fe400007fe4ff */
[----:B------:R-:W-:Y:S02]  /*0980*/  IADD3.X R37, PT, PT, RZ, R3, RZ, P2, !PT ;  /* 0x00000003ff257210 */ /* 0x000fe400017fe4ff */
[----:B------:R-:W-:Y:S02]  /*0990*/  MOV R121, R4 ;  /* 0x0000000400797202 */ /* 0x000fe40000000f00 */
[----:B------:R-:W-:-:S02]  /*09a0*/  IADD3 R4, P0, PT, R2, 0x1800, RZ ;  /* 0x0000180002047810 */ /* 0x000fc40007f1e0ff */
[----:B------:R-:W-:Y:S02]  /*09b0*/  MOV R125, R36 ;  /* 0x00000024007d7202 */ /* 0x000fe40000000f00 */
[----:B------:R-:W-:Y:S02]  /*09c0*/  MOV R119, R6 ;  /* 0x0000000600777202 */ /* 0x000fe40000000f00 */
[----:B------:R-:W-:Y:S02]  /*09d0*/  IADD3.X R5, PT, PT, RZ, R3, RZ, P0, !PT ;  /* 0x00000003ff057210 */ /* 0x000fe400007fe4ff */
[----:B------:R-:W-:Y:S02]  /*09e0*/  SHF.L.U32 R10, R0, 0x2, RZ ;  /* 0x00000002000a7819 */ /* 0x000fe400000006ff */
[----:B------:R-:W-:Y:S02]  /*09f0*/  MOV R36, UR4 ;  /* 0x0000000400247c02 */ /* 0x000fe40008000f00 */
[----:B------:R-:W-:Y:S01]  /*0a00*/  MOV R37, UR5 ;  /* 0x0000000500257c02 */ /* 0x000fe20008000f00 */
[----:B------:R-:W1:Y:S01]  /*0a10*/  LDCU.64 UR4, c[0x0][0x358] ;  /* 0x00006b00ff0477ac */ /* 0x000e620008000a00 */
[----:B------:R-:W-:-:S02]  /*0a20*/  IADD3 R6, P1, PT, R2, 0x1880, RZ ;  /* 0x0000188002067810 */ /* 0x000fc40007f3e0ff */
[----:B------:R-:W-:Y:S02]  /*0a30*/  MOV R123, R34 ;  /* 0x00000022007b7202 */ /* 0x000fe40000000f00 */
[----:B------:R-:W-:Y:S01]  /*0a40*/  MOV R127, R4 ;  /* 0x00000004007f7202 */ /* 0x000fe20000000f00 */
[----:B------:R-:W-:Y:S01]  /*0a50*/  IMAD.WIDE.U32 R4, R10, 0x4, R36 ;  /* 0x000000040a047825 */ /* 0x000fe200078e0024 */
[C---:B------:R-:W-:Y:S02]  /*0a60*/  IADD3 R34, P0, PT, R2.reuse, 0x1900, RZ ;  /* 0x0000190002227810 */ /* 0x040fe40007f1e0ff */
[-C--:B------:R-:W-:Y:S02]  /*0a70*/  IADD3.X R7, PT, PT, RZ, R3.reuse, RZ, P1, !PT ;  /* 0x00000003ff077210 */ /* 0x080fe40000ffe4ff */
        /* <DEDUP_REMOVED lines=52> */
[-C--:B------:R-:W-:Y:S02]  /*0dc0*/  IADD3.X R7, PT, PT, RZ, R5.reuse, RZ, P1, !PT ;  /* 0x00000005ff077210 */ /* 0x080fe40000ffe4ff */
[----:B------:R-:W-:Y:S02]  /*0dd0*/  IADD3.X R35, PT, PT, RZ, R5, RZ, P0, !PT ;  /* 0x00000005ff237210 */ /* 0x000fe400007fe4ff */
[----:B------:R-:W-:Y:S02]  /*0de0*/  MOV R135, R6 ;  /* 0x0000000600877202 */ /* 0x000fe40000000f00 */
[----:B------:R-:W-:-:S02]  /*0df0*/  IADD3 R6, P0, PT, R4, 0x2600, RZ ;  /* 0x0000260004067810 */ /* 0x000fc40007f1e0ff */
[----:B------:R-:W-:Y:S02]  /*0e00*/  MOV R139, R34 ;  /* 0x00000022008b7202 */ /* 0x000fe40000000f00 */
[C---:B------:R-:W-:Y:S02]  /*0e10*/  IADD3 R38, P2, PT, R4.reuse, 0x2200, RZ ;  /* 0x0000220004267810 */ /* 0x040fe40007f5e0ff */
[----:B------:R-:W-:Y:S02]  /*0e20*/  IADD3 R34, P1, PT, R4, 0x2800, RZ ;  /* 0x0000280004227810 */ /* 0x000fe40007f3e0ff */
[-C--:B------:R-:W-:Y:S02]  /*0e30*/  IADD3.X R7, PT, PT, RZ, R5.reuse, RZ, P0, !PT ;  /* 0x00000005ff077210 */ /* 0x080fe400007fe4ff */
[-C--:B------:R-:W-:Y:S02]  /*0e40*/  IADD3.X R39, PT, PT, RZ, R5.reuse, RZ, P2, !PT ;  /* 0x00000005ff277210 */ /* 0x080fe400017fe4ff */
[----:B------:R-:W-:-:S02]  /*0e50*/  IADD3.X R35, PT, PT, RZ, R5, RZ, P1, !PT ;  /* 0x00000005ff237210 */ /* 0x000fc40000ffe4ff */
[----:B------:R-:W-:Y:S02]  /*0e60*/  MOV R141, R6 ;  /* 0x00000006008d7202 */ /* 0x000fe40000000f00 */
[C---:B------:R-:W-:Y:S02]  /*0e70*/  IADD3 R6, P1, PT, R4.reuse, 0x2e00, RZ ;  /* 0x00002e0004067810 */ /* 0x040fe40007f3e0ff */
[----:B------:R-:W-:Y:S02]  /*0e80*/  MOV R103, R36 ;  /* 0x0000002400677202 */ /* 0x000fe40000000f00 */
[----:B------:R-:W-:Y:S02]  /*0e90*/  MOV R137, R38 ;  /* 0x0000002600897202 */ /* 0x000fe40000000f00 */
[C---:B------:R-:W-:Y:S02]  /*0ea0*/  IADD3 R36, P0, PT, R4.reuse, 0x2a00, RZ ;  /* 0x00002a0004247810 */ /* 0x040fe40007f1e0ff */
[----:B------:R-:W-:-:S02]  /*0eb0*/  IADD3 R38, P2, PT, R4, 0x2c00, RZ ;  /* 0x00002c0004267810 */ /* 0x000fc40007f5e0ff */
[-C--:B------:R-:W-:Y:S02]  /*0ec0*/  IADD3.X R7, PT, PT, RZ, R5.reuse, RZ, P1, !PT ;  /* 0x00000005ff077210 */ /* 0x080fe40000ffe4ff */
[----:B------:R-:W-:Y:S02]  /*0ed0*/  IADD3.X R37, PT, PT, RZ, R5, RZ, P0, !PT ;  /* 0x00000005ff257210 */ /* 0x000fe400007fe4ff */
[----:B------:R-:W-:Y:S02]  /*0ee0*/  MOV R143, R34 ;  /* 0x00000022008f7202 */ /* 0x000fe40000000f00 */
[----:B------:R-:W-:Y:S02]  /*0ef0*/  IADD3.X R39, PT, PT, RZ, R5, RZ, P2, !PT ;  /* 0x00000005ff277210 */ /* 0x000fe400017fe4ff */
[----:B------:R-:W-:Y:S02]  /*0f00*/  IADD3 R34, P0, PT, R4, 0x3000, RZ ;  /* 0x0000300004227810 */ /* 0x000fe40007f1e0ff */
[----:B------:R-:W-:-:S02]  /*0f10*/  MOV R149, R6 ;  /* 0x0000000600957202 */ /* 0x000fc40000000f00 */
[C---:B------:R-:W-:Y:S02]  /*0f20*/  IADD3 R6, P1, PT, R4.reuse, 0x3200, RZ ;  /* 0x0000320004067810 */ /* 0x040fe40007f3e0ff */
[----:B------:R-:W-:Y:S02]  /*0f30*/  MOV R147, R38 ;  /* 0x0000002600937202 */ /* 0x000fe40000000f00 */
[-C--:B------:R-:W-:Y:S02]  /*0f40*/  IADD3.X R35, PT, PT, RZ, R5.reuse, RZ, P0, !PT ;  /* 0x00000005ff237210 */ /* 0x080fe400007fe4ff */
[----:B------:R-:W-:Y:S02]  /*0f50*/  IADD3 R38, P0, PT, R4, 0x3600, RZ ;  /* 0x0000360004267810 */ /* 0x000fe40007f1e0ff */
[----:B------:R-:W-:Y:S02]  /*0f60*/  IADD3.X R7, PT, PT, RZ, R5, RZ, P1, !PT ;  /* 0x00000005ff077210 */ /* 0x000fe40000ffe4ff */
[----:B------:R-:W-:-:S02]  /*0f70*/  MOV R32, R32 ;  /* 0x0000002000207202 */ /* 0x000fc40000000f00 */
[----:B------:R-:W-:Y:S02]  /*0f80*/  MOV R145, R36 ;  /* 0x0000002400917202 */ /* 0x000fe40000000f00 */
[----:B------:R-:W-:Y:S02]  /*0f90*/  IADD3.X R39, PT, PT, RZ, R5, RZ, P0, !PT ;  /* 0x00000005ff277210 */ /* 0x000fe400007fe4ff */
[----:B------:R-:W-:Y:S02]  /*0fa0*/  MOV R153, R6 ;  /* 0x0000000600997202 */ /* 0x000fe40000000f00 */
[C---:B------:R-:W-:Y:S02]  /*0fb0*/  IADD3 R36, P2, PT, R4.reuse, 0x3400, RZ ;  /* 0x0000340004247810 */ /* 0x040fe40007f5e0ff */
[----:B------:R-:W-:Y:S02]  /*0fc0*/  IADD3 R6, P0, PT, R4, 0x3800, RZ ;  /* 0x0000380004067810 */ /* 0x000fe40007f1e0ff */
[----:B---3--:R-:W-:-:S02]  /*0fd0*/  SHF.L.U32 R33, R50, 0x7, RZ ;  /* 0x0000000732217819 */ /* 0x008fc400000006ff */
[----:B------:R-:W-:Y:S02]  /*0fe0*/  IADD3.X R37, PT, PT, RZ, R5, RZ, P2, !PT ;  /* 0x00000005ff257210 */ /* 0x000fe400017fe4ff */
[----:B------:R-:W-:Y:S02]  /*0ff0*/  MOV R151, R34 ;  /* 0x0000002200977202 */ /* 0x000fe40000000f00 */
[----:B------:R-:W-:Y:S02]  /*1000*/  IADD3.X R7, PT, PT, RZ, R5, RZ, P0, !PT ;  /* 0x00000005ff077210 */ /* 0x000fe400007fe4ff */
[----:B------:R-:W-:Y:S02]  /*1010*/  LOP3.LUT R33, R0, 0x7ffff800, R33, 0xf8, !PT ;  /* 0x7ffff80000217812 */ /* 0x000fe400078ef821 */
[----:B------:R-:W-:Y:S02]  /*1020*/  IADD3 R34, P1, PT, R4, 0x3a00, RZ ;  /* 0x00003a0004227810 */ /* 0x000fe40007f3e0ff */
[----:B------:R-:W-:-:S02]  /*1030*/  MOV R155, R36 ;  /* 0x00000024009b7202 */ /* 0x000fc40000000f00 */
[----:B------:R-:W-:Y:S01]  /*1040*/  MOV R159, R6 ;  /* 0x00000006009f7202 */ /* 0x000fe20000000f00 */
[----:B-----5:R-:W-:Y:S01]  /*1050*/  IMAD.WIDE.U32 R6, R33, 0x4, R40 ;  /* 0x0000000421067825 */ /* 0x020fe200078e0028 */
[----:B------:R-:W-:Y:S02]  /*1060*/  IADD3 R36, P0, PT, R4, 0x3c00, RZ ;  /* 0x00003c0004247810 */ /* 0x000fe40007f1e0ff */
[----:B------:R-:W-:Y:S02]  /*1070*/  IADD3.X R35, PT, PT, RZ, R5, RZ, P1, !PT ;  /* 0x00000005ff237210 */ /* 0x000fe40000ffe4ff */
[----:B------:R-:W-:Y:S02]  /*1080*/  MOV R157, R38 ;  /* 0x00000026009d7202 */ /* 0x000fe40000000f00 */
[----:B------:R-:W-:Y:S02]  /*1090*/  IADD3.X R37, PT, PT, RZ, R5, RZ, P0, !PT ;  /* 0x00000005ff257210 */ /* 0x000fe400007fe4ff */
[----:B------:R-:W-:-:S02]  /*10a0*/  MOV R161, R34 ;  /* 0x0000002200a17202 */ /* 0x000fc40000000f00 */
[----:B------:R-:W-:Y:S02]  /*10b0*/  IADD3 R38, P1, PT, R4, 0x3e00, RZ ;  /* 0x00003e0004267810 */ /* 0x000fe40007f3e0ff */
[----:B------:R-:W-:Y:S02]  /*10c0*/  IADD3 R34, P0, PT, R6, 0xe000, RZ ;  /* 0x0000e00006227810 */ /* 0x000fe40007f1e0ff */
[----:B------:R-:W-:Y:S02]  /*10d0*/  MOV R33, R2 ;  /* 0x0000000200217202 */ /* 0x000fe40000000f00 */
[----:B------:R-:W-:Y:S02]  /*10e0*/  IADD3.X R39, PT, PT, RZ, R5, RZ, P1, !PT ;  /* 0x00000005ff277210 */ /* 0x000fe40000ffe4ff */
[----:B------:R-:W-:Y:S01]  /*10f0*/  IADD3.X R35, PT, PT, RZ, R7, RZ, P0, !PT ;  /* 0x00000007ff237210 */ /* 0x000fe200007fe4ff */
[----:B------:R-:W-:Y:S01]  /*1100*/  @!PT LDS RZ, [RZ] ;  /* 0x00000000fffff984 */ /* 0x000fe20000000800 */
[----:B------:R-:W-:Y:S01]  /*1110*/  @!PT LDS RZ, [RZ] ;  /* 0x00000000fffff984 */ /* 0x000fe20000000800 */
[----:B------:R-:W-:Y:S01]  /*1120*/  @!PT LDS RZ, [RZ] ;  /* 0x00000000fffff984 */ /* 0x000fe20000000800 */
[----:B-1----:R-:W-:Y:S01]  /*1130*/  LDGSTS.E [R33], desc[UR4][R6.64] ;  /* 0x0000000006217fae */ /* 0x002fe2000b9a1004 */
[----:B------:R-:W-:-:S02]  /*1140*/  MOV R163, R36 ;  /* 0x0000002400a37202 */ /* 0x000fc40000000f00 */
[C---:B------:R-:W-:Y:S01]  /*1150*/  IADD3 R36, P1, PT, R6.reuse, 0x1c000, RZ ;  /* 0x0001c00006247810 */ /* 0x040fe20007f3e0ff */
[----:B------:R-:W-:Y:S01]  /*1160*/  LDGSTS.E [R9], desc[UR4][R6.64+0x80] ;  /* 0x0000008006097fae */ /* 0x000fe2000b9a1004 */
[----:B------:R-:W-:Y:S02]  /*1170*/  MOV R165, R38 ;  /* 0x0000002600a57202 */ /* 0x000fe40000000f00 */
[C---:B------:R-:W-:Y:S01]  /*1180*/  IADD3 R38, P0, PT, R6.reuse, 0x2a000, RZ ;  /* 0x0002a00006267810 */ /* 0x040fe20007f1e0ff */
[----:B------:R1:W-:Y:S01]  /*1190*/  LDGSTS.E [R8], desc[UR4][R34.64] ;  /* 0x0000000022087fae */ /* 0x0003e2000b9a1004 */
[-C--:B------:R-:W-:Y:S02]  /*11a0*/  IADD3.X R37, PT, PT, RZ, R7.reuse, RZ, P1, !PT ;  /* 0x00000007ff257210 */ /* 0x080fe40000ffe4ff */
[----:B------:R-:W-:Y:S01]  /*11b0*/  IADD3 R40, P1, PT, R6, 0x38000, RZ ;  /* 0x0003800006287810 */ /* 0x000fe20007f3e0ff */
[----:B------:R2:W-:Y:S01]  /*11c0*/  LDGSTS.E [R19], desc[UR4][R34.64+0x80] ;  /* 0x0000008022137fae */ /* 0x0005e2000b9a1004 */
[----:B------:R-:W-:-:S02]  /*11d0*/  IADD3.X R39, PT, PT, RZ, R7, RZ, P0, !PT ;  /* 0x00000007ff277210 */ /* 0x000fc400007fe4ff */
[C---:B------:R-:W-:Y:S01]  /*11e0*/  IADD3 R42, P0, PT, R6.reuse, 0x46000, RZ ;  /* 0x00046000062a7810 */ /* 0x040fe20007f1e0ff */
[----:B------:R3:W-:Y:S01]  /*11f0*/  LDGSTS.E [R11], desc[UR4][R36.64] ;  /* 0x00000000240b7fae */ /* 0x0007e2000b9a1004 */
[-C--:B------:R-:W-:Y:S02]  /*1200*/  IADD3.X R41, PT, PT, RZ, R7.reuse, RZ, P1, !PT ;  /* 0x00000007ff297210 */ /* 0x080fe40000ffe4ff */
[----:B------:R-:W-:Y:S01]  /*1210*/  IADD3.X R43, PT, PT, RZ, R7, RZ, P0, !PT ;  /* 0x00000007ff2b7210 */ /* 0x000fe200007fe4ff */
[----:B-1----:R-:W1:Y:S01]  /*1220*/  LDC.64 R8, c[0x0][0x388] ;  /* 0x0000e200ff087b82 */ /* 0x002e620000000a00 */
[----:B------:R4:W-:Y:S01]  /*1230*/  LDGSTS.E [R20], desc[UR4][R36.64+0x80] ;  /* 0x0000008024147fae */ /* 0x0009e2000b9a1004 */
[----:B------:R-:W-:Y:S02]  /*1240*/  IADD3 R46, P0, PT, R6, 0x62000, RZ ;  /* 0x00062000062e7810 */ /* 0x000fe40007f1e0ff */
[----:B--2---:R-:W-:Y:S01]  /*1250*/  SHF.L.U32 R19, R0, 0x6, RZ ;  /* 0x0000000600137819 */ /* 0x004fe200000006ff */
[----:B------:R2:W-:Y:S01]  /*1260*/  LDGSTS.E [R21], desc[UR4][R38.64] ;  /* 0x0000000026157fae */ /* 0x0005e2000b9a1004 */
[----:B------:R-:W-:-:S02]  /*1270*/  IADD3 R44, P1, PT, R6, 0x54000, RZ ;  /* 0x00054000062c7810 */ /* 0x000fc40007f3e0ff */
[----:B---3--:R-:W-:Y:S01]  /*1280*/  SHF.L.U32 R11, R50, 0x5, RZ ;  /* 0x00000005320b7819 */ /* 0x008fe200000006ff */
[----:B------:R-:W-:Y:S01]  /*1290*/  LDGSTS.E [R23], desc[UR4][R38.64+0x80] ;  /* 0x0000008026177fae */ /* 0x000fe2000b9a1004 */
[-C--:B------:R-:W-:Y:S02]  /*12a0*/  IADD3.X R47, PT, PT, RZ, R7.reuse, RZ, P0, !PT ;  /* 0x00000007ff2f7210 */ /* 0x080fe400007fe4ff */
[-C--:B------:R-:W-:Y:S01]  /*12b0*/  IADD3.X R45, PT, PT, RZ, R7.reuse, RZ, P1, !PT ;  /* 0x00000007ff2d7210 */ /* 0x080fe20000ffe4ff */
[----:B------:R3:W-:Y:S01]  /*12c0*/  LDGSTS.E [R24], desc[UR4][R40.64] ;  /* 0x0000000028187fae */ /* 0x0007e2000b9a1004 */
[C---:B----4-:R-:W-:Y:S02]  /*12d0*/  IADD3 R20, P0, PT, R6.reuse, 0x7e000, RZ ;  /* 0x0007e00006147810 */ /* 0x050fe40007f1e0ff */
[----:B------:R-:W-:Y:S01]  /*12e0*/  IADD3 R48, P1, PT, R6, 0x70000, RZ ;  /* 0x0007000006307810 */ /* 0x000fe20007f3e0ff */
[----:B------:R4:W-:Y:S01]  /*12f0*/  LDGSTS.E [R28], desc[UR4][R40.64+0x80] ;  /* 0x00000080281c7fae */ /* 0x0009e2000b9a1004 */
[----:B--2---:R-:W-:-:S02]  /*1300*/  IADD3.X R21, PT, PT, RZ, R7, RZ, P0, !PT ;  /* 0x00000007ff157210 */ /* 0x004fc400007fe4ff */
[----:B------:R-:W-:Y:S01]  /*1310*/  IADD3.X R49, PT, PT, RZ, R7, RZ, P1, !PT ;  /* 0x00000007ff317210 */ /* 0x000fe20000ffe4ff */
[----:B------:R-:W-:Y:S01]  /*1320*/  LDGSTS.E [R26], desc[UR4][R42.64] ;  /* 0x000000002a1a7fae */ /* 0x000fe2000b9a1004 */
[----:B------:R-:W-:Y:S02]  /*1330*/  IADD3 R50, P1, PT, R6, 0x9a000, RZ ;  /* 0x0009a00006327810 */ /* 0x000fe40007f3e0ff */
[----:B---3--:R-:W-:Y:S01]  /*1340*/  LOP3.LUT R24, R19, 0x600, RZ, 0xc0, !PT ;  /* 0x0000060013187812 */ /* 0x008fe200078ec0ff */
[----:B------:R-:W-:Y:S03]  /*1350*/  LDGSTS.E [R31], desc[UR4][R42.64+0x80] ;  /* 0x000000802a1f7fae */ /* 0x000fe6000b9a1004 */
[----:B------:R-:W-:Y:S01]  /*1360*/  LOP3.LUT R19, R24, 0x1e0, R11, 0xf8, !PT ;  /* 0x000001e018137812 */ /* 0x000fe200078ef80b */
[----:B------:R2:W-:Y:S01]  /*1370*/  LDGSTS.E [R29], desc[UR4][R44.64] ;  /* 0x000000002c1d7fae */ /* 0x0005e2000b9a1004 */
[----:B----4-:R-:W-:-:S02]  /*1380*/  IADD3 R28, P0, PT, R6, 0x8c000, RZ ;  /* 0x0008c000061c7810 */ /* 0x010fc40007f1e0ff */
[----:B------:R-:W-:Y:S01]  /*1390*/  LOP3.LUT R19, R19, 0x1c, R10, 0xf8, !PT ;  /* 0x0000001c13137812 */ /* 0x000fe200078ef80a */
[----:B------:R3:W-:Y:S04]  /*13a0*/  LDGSTS.E [R51], desc[UR4][R44.64+0x80] ;  /* 0x000000802c337fae */ /* 0x0007e8000b9a1004 */
[----:B-1----:R-:W-:Y:S01]  /*13b0*/  IMAD.WIDE.U32 R8, R19, 0x4, R8 ;  /* 0x0000000413087825 */ /* 0x002fe200078e0008 */
[----:B------:R1:W-:Y:S01]  /*13c0*/  LDGSTS.E [R53], desc[UR4][R46.64] ;  /* 0x000000002e357fae */ /* 0x0003e2000b9a1004 */
[----:B------:R-:W-:Y:S02]  /*13d0*/  MOV R19, R4 ;  /* 0x0000000400137202 */ /* 0x000fe40000000f00 */
[----:B--2---:R-:W-:Y:S01]  /*13e0*/  IADD3.X R29, PT, PT, RZ, R7, RZ, P0, !PT ;  /* 0x00000007ff1d7210 */ /* 0x004fe200007fe4ff */
[----:B------:R2:W-:Y:S01]  /*13f0*/  LDGSTS.E [R55], desc[UR4][R46.64+0x80] ;  /* 0x000000802e377fae */ /* 0x0005e2000b9a1004 */
[----:B------:R-:W-:-:S02]  /*1400*/  IADD3 R52, P0, PT, R6, 0xa8000, RZ ;  /* 0x000a800006347810 */ /* 0x000fc40007f1e0ff */
[-C--:B---3--:R-:W-:Y:S01]  /*1410*/  IADD3.X R51, PT, PT, RZ, R7.reuse, RZ, P1, !PT ;  /* 0x00000007ff337210 */ /* 0x088fe20000ffe4ff */
[----:B------:R3:W-:Y:S01]  /*1420*/  LDGSTS.E [R57], desc[UR4][R48.64] ;  /* 0x0000000030397fae */ /* 0x0007e2000b9a1004 */
[C---:B------:R-:W-:Y:S02]  /*1430*/  IADD3 R56, P1, PT, R8.reuse, 0x4000, RZ ;  /* 0x0000400008387810 */ /* 0x040fe40007f3e0ff */
[----:B-1----:R-:W-:Y:S01]  /*1440*/  IADD3.X R53, PT, PT, RZ, R7, RZ, P0, !PT ;  /* 0x00000007ff357210 */ /* 0x002fe200007fe4ff */
[----:B------:R1:W-:Y:S01]  /*1450*/  LDGSTS.E [R59], desc[UR4][R48.64+0x80] ;  /* 0x00000080303b7fae */ /* 0x0003e2000b9a1004 */
[----:B------:R-:W-:-:S03]  /*1460*/  IADD3 R54, P0, PT, R8, 0x2000, RZ ;  /* 0x0000200008367810 */ /* 0x000fc60007f1e0ff */
[----:B------:R-:W-:Y:S01]  /*1470*/  LDGSTS.E [R61], desc[UR4][R20.64] ;  /* 0x00000000143d7fae */ /* 0x000fe2000b9a1004 */
[-C--:B--2---:R-:W-:Y:S02]  /*1480*/  IADD3.X R55, PT, PT, RZ, R9.reuse, RZ, P0, !PT ;  /* 0x00000009ff377210 */ /* 0x084fe400007fe4ff */
[----:B---3--:R-:W-:Y:S01]  /*1490*/  IADD3.X R57, PT, PT, RZ, R9, RZ, P1, !PT ;  /* 0x00000009ff397210 */ /* 0x008fe20000ffe4ff */
[----:B------:R2:W-:Y:S01]  /*14a0*/  LDGSTS.E [R63], desc[UR4][R20.64+0x80] ;  /* 0x00000080143f7fae */ /* 0x0005e2000b9a1004 */
[----:B------:R-:W-:-:S03]  /*14b0*/  IADD3 R58, P1, PT, R8, 0x8000, RZ ;  /* 0x00008000083a7810 */ /* 0x000fc60007f3e0ff */
[----:B------:R3:W-:Y:S01]  /*14c0*/  LDGSTS.E [R32], desc[UR4][R28.64] ;  /* 0x000000001c207fae */ /* 0x0007e2000b9a1004 */
[-C--:B-1----:R-:W-:Y:S02]  /*14d0*/  IADD3.X R59, PT, PT, RZ, R9.reuse, RZ, P1, !PT ;  /* 0x00000009ff3b7210 */ /* 0x082fe40000ffe4ff */
[C---:B------:R-:W-:Y:S01]  /*14e0*/  IADD3 R62, P1, PT, R8.reuse, 0xc000, RZ ;  /* 0x0000c000083e7810 */ /* 0x040fe20007f3e0ff */
[----:B------:R1:W-:Y:S04]  /*14f0*/  LDGSTS.E [R65], desc[UR4][R28.64+0x80] ;  /* 0x000000801c417fae */ /* 0x0003e8000b9a1004 */
[----:B------:R-:W-:Y:S01]  /*1500*/  LDGSTS.E [R67], desc[UR4][R50.64] ;  /* 0x0000000032437fae */ /* 0x000fe2000b9a1004 */
[-C--:B--2---:R-:W-:Y:S02]  /*1510*/  IADD3.X R63, PT, PT, RZ, R9.reuse, RZ, P1, !PT ;  /* 0x00000009ff3f7210 */ /* 0x084fe40000ffe4ff */
[C---:B---3--:R-:W-:Y:S01]  /*1520*/  IADD3 R32, P0, PT, R8.reuse, 0x6000, RZ ;  /* 0x0000600008207810 */ /* 0x048fe20007f1e0ff */
[----:B------:R-:W-:Y:S03]  /*1530*/  LDGSTS.E [R69], desc[UR4][R50.64+0x80] ;  /* 0x0000008032457fae */ /* 0x000fe6000b9a1004 */
[----:B------:R-:W-:Y:S01]  /*1540*/  IADD3.X R33, PT, PT, RZ, R9, RZ, P0, !PT ;  /* 0x00000009ff217210 */ /* 0x000fe200007fe4ff */
[----:B------:R-:W-:Y:S01]  /*1550*/  LDGSTS.E [R71], desc[UR4][R52.64] ;  /* 0x0000000034477fae */ /* 0x000fe2000b9a1004 */
[----:B------:R-:W-:-:S03]  /*1560*/  IADD3 R60, P0, PT, R8, 0xa000, RZ ;  /* 0x0000a000083c7810 */ /* 0x000fc60007f1e0ff */
[----:B------:R-:W-:Y:S01]  /*1570*/  LDGSTS.E [R73], desc[UR4][R52.64+0x80] ;  /* 0x0000008034497fae */ /* 0x000fe2000b9a1004 */
[-C--:B------:R-:W-:Y:S02]  /*1580*/  IADD3.X R61, PT, PT, RZ, R9.reuse, RZ, P0, !PT ;  /* 0x00000009ff3d7210 */ /* 0x080fe400007fe4ff */
[C---:B------:R-:W-:Y:S01]  /*1590*/  IADD3 R64, P0, PT, R8.reuse, 0xe000, RZ ;  /* 0x0000e00008407810 */ /* 0x040fe20007f1e0ff */
[----:B------:R-:W-:Y:S03]  /*15a0*/  LDGSTS.E.BYPASS.128 [R19], desc[UR4][R8.64] ;  /* 0x0000000008137fae */ /* 0x000fe6000b981804 */
[----:B-1----:R-:W-:Y:S01]  /*15b0*/  IADD3.X R65, PT, PT, RZ, R9, RZ, P0, !PT ;  /* 0x00000009ff417210 */ /* 0x002fe200007fe4ff */
[----:B------:R1:W-:Y:S04]  /*15c0*/  LDGSTS.E.BYPASS.128 [R75], desc[UR4][R54.64] ;  /* 0x00000000364b7fae */ /* 0x0003e8000b981804 */
[----:B------:R2:W-:Y:S04]  /*15d0*/  LDGSTS.E.BYPASS.128 [R77], desc[UR4][R56.64] ;  /* 0x00000000384d7fae */ /* 0x0005e8000b981804 */
[----:B------:R3:W-:Y:S01]  /*15e0*/  LDGSTS.E.BYPASS.128 [R79], desc[UR4][R32.64] ;  /* 0x00000000204f7fae */ /* 0x0007e2000b981804 */
[----:B-1----:R-:W-:-:S03]  /*15f0*/  IADD3 R54, P1, PT, R8, 0x10000, RZ ;  /* 0x0001000008367810 */ /* 0x002fc60007f3e0ff */
[----:B------:R1:W-:Y:S01]  /*1600*/  LDGSTS.E.BYPASS.128 [R81], desc[UR4][R58.64] ;  /* 0x000000003a517fae */ /* 0x0003e2000b981804 */
[----:B--2---:R-:W-:-:S03]  /*1610*/  IADD3 R56, P0, PT, R8, 0x12000, RZ ;  /* 0x0001200008387810 */ /* 0x004fc60007f1e0ff */
[----:B------:R2:W-:Y:S01]  /*1620*/  LDGSTS.E.BYPASS.128 [R83], desc[UR4][R60.64] ;  /* 0x000000003c537fae */ /* 0x0005e2000b981804 */
[-C--:B------:R-:W-:Y:S02]  /*1630*/  IADD3.X R55, PT, PT, RZ, R9.reuse, RZ, P1, !PT ;  /* 0x00000009ff377210 */ /* 0x080fe40000ffe4ff */
[C---:B---3--:R-:W-:Y:S01]  /*1640*/  IADD3 R32, P1, PT, R8.reuse, 0x14000, RZ ;  /* 0x0001400008207810 */ /* 0x048fe20007f3e0ff */
[----:B------:R3:W-:Y:S01]  /*1650*/  LDGSTS.E.BYPASS.128 [R85], desc[UR4][R62.64] ;  /* 0x000000003e557fae */ /* 0x0007e2000b981804 */
[-C--:B------:R-:W-:Y:S02]  /*1660*/  IADD3.X R57, PT, PT, RZ, R9.reuse, RZ, P0, !PT ;  /* 0x00000009ff397210 */ /* 0x080fe400007fe4ff */
[-C--:B------:R-:W-:Y:S01]  /*1670*/  IADD3.X R33, PT, PT, RZ, R9.reuse, RZ, P1, !PT ;  /* 0x00000009ff217210 */ /* 0x080fe20000ffe4ff */
[----:B------:R4:W-:Y:S01]  /*1680*/  LDGSTS.E.BYPASS.128 [R87], desc[UR4][R64.64] ;  /* 0x0000000040577fae */ /* 0x0009e2000b981804 */
[C---:B-1----:R-:W-:Y:S02]  /*1690*/  IADD3 R58, P0, PT, R8.reuse, 0x16000, RZ ;  /* 0x00016000083a7810 */ /* 0x042fe40007f1e0ff */
[----:B--2---:R-:W-:Y:S01]  /*16a0*/  IADD3 R60, P1, PT, R8, 0x18000, RZ ;  /* 0x00018000083c7810 */ /* 0x004fe20007f3e0ff */
[----:B------:R1:W-:Y:S01]  /*16b0*/  LDGSTS.E.BYPASS.128 [R89], desc[UR4][R54.64] ;  /* 0x0000000036597fae */ /* 0x0003e2000b981804 */
[----:B------:R-:W-:-:S02]  /*16c0*/  IADD3.X R59, PT, PT, RZ, R9, RZ, P0, !PT ;  /* 0x00000009ff3b7210 */ /* 0x000fc400007fe4ff */
[C---:B---3--:R-:W-:Y:S01]  /*16d0*/  IADD3 R62, P0, PT, R8.reuse, 0x1a000, RZ ;  /* 0x0001a000083e7810 */ /* 0x048fe20007f1e0ff */
[----:B------:R-:W-:Y:S01]  /*16e0*/  LDGSTS.E.BYPASS.128 [R91], desc[UR4][R56.64] ;  /* 0x00000000385b7fae */ /* 0x000fe2000b981804 */
[-C--:B------:R-:W-:Y:S02]  /*16f0*/  IADD3.X R61, PT, PT, RZ, R9.reuse, RZ, P1, !PT ;  /* 0x00000009ff3d7210 */ /* 0x080fe40000ffe4ff */
[C---:B----4-:R-:W-:Y:S01]  /*1700*/  IADD3 R64, P2, PT, R8.reuse, 0x1c000, RZ ;  /* 0x0001c00008407810 */ /* 0x050fe20007f5e0ff */
[----:B------:R-:W-:Y:S01]  /*1710*/  LDGSTS.E.BYPASS.128 [R93], desc[UR4][R32.64] ;  /* 0x00000000205d7fae */ /* 0x000fe2000b981804 */
[-C--:B------:R-:W-:Y:S02]  /*1720*/  IADD3.X R63, PT, PT, RZ, R9.reuse, RZ, P0, !PT ;  /* 0x00000009ff3f7210 */ /* 0x080fe400007fe4ff */
[----:B------:R-:W-:Y:S01]  /*1730*/  IADD3.X R65, PT, PT, RZ, R9, RZ, P2, !PT ;  /* 0x00000009ff417210 */ /* 0x000fe200017fe4ff */
[----:B------:R-:W-:Y:S01]  /*1740*/  LDGSTS.E.BYPASS.128 [R95], desc[UR4][R58.64] ;  /* 0x000000003a5f7fae */ /* 0x000fe2000b981804 */
[----:B-1----:R-:W-:-:S03]  /*1750*/  IADD3 R54, P1, PT, R8, 0x1e000, RZ ;  /* 0x0001e00008367810 */ /* 0x002fc60007f3e0ff */
[----:B------:R-:W-:Y:S01]  /*1760*/  LDGSTS.E.BYPASS.128 [R97], desc[UR4][R60.64] ;  /* 0x000000003c617fae */ /* 0x000fe2000b981804 */
[----:B------:R-:W-:-:S03]  /*1770*/  IADD3.X R55, PT, PT, RZ, R9, RZ, P1, !PT ;  /* 0x00000009ff377210 */ /* 0x000fc60000ffe4ff */
[----:B------:R-:W-:Y:S04]  /*1780*/  LDGSTS.E.BYPASS.128 [R99], desc[UR4][R62.64] ;  /* 0x000000003e637fae */ /* 0x000fe8000b981804 */
[----:B------:R-:W-:Y:S04]  /*1790*/  LDGSTS.E.BYPASS.128 [R101], desc[UR4][R64.64] ;  /* 0x0000000040657fae */ /* 0x000fe8000b981804 */
[----:B------:R-:W-:Y:S04]  /*17a0*/  LDGSTS.E.BYPASS.128 [R103], desc[UR4][R54.64] ;  /* 0x0000000036677fae */ /* 0x000fe8000b981804 */
[----:B------:R-:W0:Y:S04]  /*17b0*/  LDGDEPBAR ;  /* 0x00000000000079af */ /* 0x000e280000000000 */
[----:B------:R-:W-:Y:S04]  /*17c0*/  LDGSTS.E [R13], desc[UR4][R6.64+0x100] ;  /* 0x00000100060d7fae */ /* 0x000fe8000b9a1004 */
[----:B------:R-:W-:Y:S04]  /*17d0*/  LDGSTS.E [R15], desc[UR4][R6.64+0x180] ;  /* 0x00000180060f7fae */ /* 0x000fe8000b9a1004 */
[----:B------:R1:W-:Y:S04]  /*17e0*/  LDGSTS.E [R12], desc[UR4][R34.64+0x100] ;  /* 0x00000100220c7fae */ /* 0x0003e8000b9a1004 */
[----:B------:R2:W-:Y:S04]  /*17f0*/  LDGSTS.E [R14], desc[UR4][R34.64+0x180] ;  /* 0x00000180220e7fae */ /* 0x0005e8000b9a1004 */
[----:B------:R3:W-:Y:S04]  /*1800*/  LDGSTS.E [R16], desc[UR4][R36.64+0x100] ;  /* 0x0000010024107fae */ /* 0x0007e8000b9a1004 */
[----:B------:R4:W-:Y:S01]  /*1810*/  LDGSTS.E [R17], desc[UR4][R36.64+0x180] ;  /* 0x0000018024117fae */ /* 0x0009e2000b9a1004 */
[----:B-1----:R-:W-:-:S03]  /*1820*/  IADD3 R12, P0, PT, R8, 0x20000, RZ ;  /* 0x00020000080c7810 */ /* 0x002fc60007f1e0ff */
[----:B------:R1:W-:Y:S01]  /*1830*/  LDGSTS.E [R18], desc[UR4][R38.64+0x100] ;  /* 0x0000010026127fae */ /* 0x0003e2000b9a1004 */
[C---:B--2---:R-:W-:Y:S02]  /*1840*/  IADD3 R14, P1, PT, R8.reuse, 0x22000, RZ ;  /* 0x00022000080e7810 */ /* 0x044fe40007f3e0ff */
[-C--:B------:R-:W-:Y:S01]  /*1850*/  IADD3.X R13, PT, PT, RZ, R9.reuse, RZ, P0, !PT ;  /* 0x00000009ff0d7210 */ /* 0x080fe200007fe4ff */
[----:B------:R2:W-:Y:S01]  /*1860*/  LDGSTS.E [R22], desc[UR4][R38.64+0x180] ;  /* 0x0000018026167fae */ /* 0x0005e2000b9a1004 */
[----:B---3--:R-:W-:Y:S02]  /*1870*/  IADD3 R16, P0, PT, R8, 0x24000, RZ ;  /* 0x0002400008107810 */ /* 0x008fe40007f1e0ff */
[-C--:B------:R-:W-:Y:S01]  /*1880*/  IADD3.X R15, PT, PT, RZ, R9.reuse, RZ, P1, !PT ;  /* 0x00000009ff0f7210 */ /* 0x080fe20000ffe4ff */
[----:B------:R-:W-:Y:S01]  /*1890*/  LDGSTS.E [R25], desc[UR4][R40.64+0x100] ;  /* 0x0000010028197fae */ /* 0x000fe2000b9a1004 */
[----:B----4-:R-:W-:-:S03]  /*18a0*/  IADD3.X R17, PT, PT, RZ, R9, RZ, P0, !PT ;  /* 0x00000009ff117210 */ /* 0x010fc600007fe4ff */
[----:B------:R-:W-:Y:S01]  /*18b0*/  LDGSTS.E [R27], desc[UR4][R40.64+0x180] ;  /* 0x00000180281b7fae */ /* 0x000fe2000b9a1004 */
[----:B-1----:R-:W-:-:S03]  /*18c0*/  IADD3 R18, P1, PT, R8, 0x26000, RZ ;  /* 0x0002600008127810 */ /* 0x002fc60007f3e0ff */
[----:B------:R1:W-:Y:S01]  /*18d0*/  LDGSTS.E [R30], desc[UR4][R42.64+0x100] ;  /* 0x000001002a1e7fae */ /* 0x0003e2000b9a1004 */
[-C--:B------:R-:W-:Y:S02]  /*18e0*/  IADD3.X R19, PT, PT, RZ, R9.reuse, RZ, P1, !PT ;  /* 0x00000009ff137210 */ /* 0x080fe40000ffe4ff */
[C---:B--2---:R-:W-:Y:S01]  /*18f0*/  IADD3 R22, P1, PT, R8.reuse, 0x2a000, RZ ;  /* 0x0002a00008167810 */ /* 0x044fe20007f3e0ff */
[----:B------:R2:W-:Y:S03]  /*1900*/  LDGSTS.E [R105], desc[UR4][R42.64+0x180] ;  /* 0x000001802a697fae */ /* 0x0005e6000b9a1004 */
[----:B------:R-:W-:Y:S01]  /*1910*/  IADD3.X R23, PT, PT, RZ, R9, RZ, P1, !PT ;  /* 0x00000009ff177210 */ /* 0x000fe20000ffe4ff */
[----:B------:R-:W-:Y:S04]  /*1920*/  LDGSTS.E [R107], desc[UR4][R44.64+0x100] ;  /* 0x000001002c6b7fae */ /* 0x000fe8000b9a1004 */
[----:B------:R-:W-:Y:S01]  /*1930*/  LDGSTS.E [R109], desc[UR4][R44.64+0x180] ;  /* 0x000001802c6d7fae */ /* 0x000fe2000b9a1004 */
[----:B-1----:R-:W-:-:S03]  /*1940*/  IADD3 R30, P3, PT, R8, 0x3e000, RZ ;  /* 0x0003e000081e7810 */ /* 0x002fc60007f7e0ff */
[----:B------:R-:W-:Y:S01]  /*1950*/  LDGSTS.E [R111], desc[UR4][R46.64+0x100] ;  /* 0x000001002e6f7fae */ /* 0x000fe2000b9a1004 */
[----:B------:R-:W-:Y:S01]  /*1960*/  IADD3.X R31, PT, PT, RZ, R9, RZ, P3, !PT ;  /* 0x00000009ff1f7210 */ /* 0x000fe20001ffe4ff */
[----:B--2---:R-:W-:Y:S02]  /*1970*/  HFMA2 R43, -RZ, RZ, 0, 0 ;  /* 0x00000000ff2b7431 */ /* 0x004fe400000001ff */
[----:B------:R1:W-:Y:S04]  /*1980*/  LDGSTS.E [R113], desc[UR4][R46.64+0x180] ;  /* 0x000001802e717fae */ /* 0x0003e8000b9a1004 */
[----:B------:R-:W-:Y:S04]  /*1990*/  LDGSTS.E [R115], desc[UR4][R48.64+0x100] ;  /* 0x0000010030737fae */ /* 0x000fe8000b9a1004 */
[----:B------:R-:W-:Y:S04]  /*19a0*/  LDGSTS.E [R117], desc[UR4][R48.64+0x180] ;  /* 0x0000018030757fae */ /* 0x000fe8000b9a1004 */
[----:B------:R-:W-:Y:S01]  /*19b0*/  LDGSTS.E [R119], desc[UR4][R20.64+0x100] ;  /* 0x0000010014777fae */ /* 0x000fe2000b9a1004 */
[----:B-1----:R-:W-:-:S03]  /*19c0*/  MOV R47, RZ ;  /* 0x000000ff002f7202 */ /* 0x002fc60000000f00 */
[----:B------:R1:W-:Y:S04]  /*19d0*/  LDGSTS.E [R121], desc[UR4][R20.64+0x180] ;  /* 0x0000018014797fae */ /* 0x0003e8000b9a1004 */
[----:B------:R-:W-:Y:S04]  /*19e0*/  LDGSTS.E [R123], desc[UR4][R28.64+0x100] ;  /* 0x000001001c7b7fae */ /* 0x000fe8000b9a1004 */
[----:B------:R-:W-:Y:S01]  /*19f0*/  LDGSTS.E [R125], desc[UR4][R28.64+0x180] ;  /* 0x000001801c7d7fae */ /* 0x000fe2000b9a1004 */
[----:B-1----:R-:W-:-:S03]  /*1a00*/  IADD3 R20, P0, PT, R8, 0x28000, RZ ;  /* 0x0002800008147810 */ /* 0x002fc60007f1e0ff */
[----:B------:R-:W-:Y:S01]  /*1a10*/  LDGSTS.E [R127], desc[UR4][R50.64+0x100] ;  /* 0x00000100327f7fae */ /* 0x000fe2000b9a1004 */
[----:B------:R-:W-:-:S03]  /*1a20*/  IADD3.X R21, PT, PT, RZ, R9, RZ, P0, !PT ;  /* 0x00000009ff157210 */ /* 0x000fc600007fe4ff */
[----:B------:R-:W-:Y:S01]  /*1a30*/  LDGSTS.E [R129], desc[UR4][R50.64+0x180] ;  /* 0x0000018032817fae */ /* 0x000fe2000b9a1004 */
[----:B------:R-:W-:-:S03]  /*1a40*/  IADD3 R24, P0, PT, R8, 0x2c000, RZ ;  /* 0x0002c00008187810 */ /* 0x000fc60007f1e0ff */
[----:B------:R-:W-:Y:S01]  /*1a50*/  LDGSTS.E [R131], desc[UR4][R52.64+0x100] ;  /* 0x0000010034837fae */ /* 0x000fe2000b9a1004 */
[----:B------:R-:W-:-:S03]  /*1a60*/  IADD3.X R25, PT, PT, RZ, R9, RZ, P0, !PT ;  /* 0x00000009ff197210 */ /* 0x000fc600007fe4ff */
[----:B------:R-:W-:Y:S04]  /*1a70*/  LDGSTS.E [R133], desc[UR4][R52.64+0x180] ;  /* 0x0000018034857fae */ /* 0x000fe8000b9a1004 */
        /* <DEDUP_REMOVED lines=8> */
[-C--:B------:R-:W-:Y:S01]  /*1b00*/  IADD3.X R15, PT, PT, RZ, R9.reuse, RZ, P0, !PT ;  /* 0x00000009ff0f7210 */ /* 0x080fe200007fe4ff */
[----:B------:R4:W-:Y:S01]  /*1b10*/  LDGSTS.E.BYPASS.128 [R145], desc[UR4][R22.64] ;  /* 0x0000000016917fae */ /* 0x0009e2000b981804 */
[C---:B---3--:R-:W-:Y:S02]  /*1b20*/  IADD3 R16, P2, PT, R8.reuse, 0x32000, RZ ;  /* 0x0003200008107810 */ /* 0x048fe40007f5e0ff */
[C---:B-1----:R-:W-:Y:S01]  /*1b30*/  IADD3 R18, P1, PT, R8.reuse, 0x34000, RZ ;  /* 0x0003400008127810 */ /* 0x042fe20007f3e0ff */
[----:B------:R1:W-:Y:S01]  /*1b40*/  LDGSTS.E.BYPASS.128 [R147], desc[UR4][R24.64] ;  /* 0x0000000018937fae */ /* 0x0003e2000b981804 */
[-C--:B------:R-:W-:Y:S02]  /*1b50*/  IADD3.X R17, PT, PT, RZ, R9.reuse, RZ, P2, !PT ;  /* 0x00000009ff117210 */ /* 0x080fe400017fe4ff */
[----:B--2---:R-:W-:Y:S01]  /*1b60*/  IADD3 R20, P0, PT, R8, 0x36000, RZ ;  /* 0x0003600008147810 */ /* 0x004fe20007f1e0ff */
[----:B------:R2:W-:Y:S01]  /*1b70*/  LDGSTS.E.BYPASS.128 [R149], desc[UR4][R12.64] ;  /* 0x000000000c957fae */ /* 0x0005e2000b981804 */
[----:B------:R-:W-:-:S02]  /*1b80*/  IADD3.X R19, PT, PT, RZ, R9, RZ, P1, !PT ;  /* 0x00000009ff137210 */ /* 0x000fc40000ffe4ff */
[C---:B------:R-:W-:Y:S01]  /*1b90*/  IADD3 R26, P1, PT, R8.reuse, 0x38000, RZ ;  /* 0x00038000081a7810 */ /* 0x040fe20007f3e0ff */
[----:B------:R3:W-:Y:S01]  /*1ba0*/  LDGSTS.E.BYPASS.128 [R151], desc[UR4][R14.64] ;  /* 0x000000000e977fae */ /* 0x0007e2000b981804 */
[-C--:B------:R-:W-:Y:S01]  /*1bb0*/  IADD3.X R21, PT, PT, RZ, R9.reuse, RZ, P0, !PT ;  /* 0x00000009ff157210 */ /* 0x080fe200007fe4ff */
[----:B----4-:R-:W-:Y:S01]  /*1bc0*/  HFMA2 R23, -RZ, RZ, 0, 0 ;  /* 0x00000000ff177431 */ /* 0x010fe200000001ff */
[C---:B------:R-:W-:Y:S01]  /*1bd0*/  IADD3 R28, P2, PT, R8.reuse, 0x3c000, RZ ;  /* 0x0003c000081c7810 */ /* 0x040fe20007f5e0ff */
[----:B------:R4:W-:Y:S01]  /*1be0*/  LDGSTS.E.BYPASS.128 [R153], desc[UR4][R16.64] ;  /* 0x0000000010997fae */ /* 0x0009e2000b981804 */
[----:B-1----:R-:W-:Y:S02]  /*1bf0*/  IADD3 R24, P0, PT, R8, 0x3a000, RZ ;  /* 0x0003a00008187810 */ /* 0x002fe40007f1e0ff */
[-C--:B------:R-:W-:Y:S01]  /*1c00*/  IADD3.X R27, PT, PT, RZ, R9.reuse, RZ, P1, !PT ;  /* 0x00000009ff1b7210 */ /* 0x080fe20000ffe4ff */
[----:B------:R1:W-:Y:S01]  /*1c10*/  LDGSTS.E.BYPASS.128 [R155], desc[UR4][R18.64] ;  /* 0x00000000129b7fae */ /* 0x0003e2000b981804 */
[-C--:B------:R-:W-:Y:S01]  /*1c20*/  IADD3.X R25, PT, PT, RZ, R9.reuse, RZ, P0, !PT ;  /* 0x00000009ff197210 */ /* 0x080fe200007fe4ff */
[----:B--2---:R-:W-:Y:S01]  /*1c30*/  HFMA2 R12, -RZ, RZ, 0, 0 ;  /* 0x00000000ff0c7431 */ /* 0x004fe200000001ff */
[----:B------:R-:W-:Y:S01]  /*1c40*/  IADD3.X R29, PT, PT, RZ, R9, RZ, P2, !PT ;  /* 0x00000009ff1d7210 */ /* 0x000fe200017fe4ff */
[----:B------:R2:W-:Y:S01]  /*1c50*/  LDGSTS.E.BYPASS.128 [R157], desc[UR4][R20.64] ;  /* 0x00000000149d7fae */ /* 0x0005e2000b981804 */
[----:B---3--:R-:W-:-:S03]  /*1c60*/  MOV R15, RZ ;  /* 0x000000ff000f7202 */ /* 0x008fc60000000f00 */
[----:B------:R3:W-:Y:S01]  /*1c70*/  LDGSTS.E.BYPASS.128 [R159], desc[UR4][R26.64] ;  /* 0x000000001a9f7fae */ /* 0x0007e2000b981804 */
[----:B----4-:R-:W-:-:S03]  /*1c80*/  HFMA2 R17, -RZ, RZ, 0, 0 ;  /* 0x00000000ff117431 */ /* 0x010fc600000001ff */
[----:B------:R3:W-:Y:S01]  /*1c90*/  LDGSTS.E.BYPASS.128 [R161], desc[UR4][R24.64] ;  /* 0x0000000018a17fae */ /* 0x0007e2000b981804 */
[----:B-1----:R-:W-:-:S03]  /*1ca0*/  MOV R19, RZ ;  /* 0x000000ff00137202 */ /* 0x002fc60000000f00 */
[----:B------:R3:W-:Y:S01]  /*1cb0*/  LDGSTS.E.BYPASS.128 [R163], desc[UR4][R28.64] ;  /* 0x000000001ca37fae */ /* 0x0007e2000b981804 */
[----:B--2---:R-:W-:-:S03]  /*1cc0*/  MOV R21, RZ ;  /* 0x000000ff00157202 */ /* 0x004fc60000000f00 */
[----:B------:R3:W-:Y:S04]  /*1cd0*/  LDGSTS.E.BYPASS.128 [R165], desc[UR4][R30.64] ;  /* 0x000000001ea57fae */ /* 0x0007e8000b981804 */
[----:B------:R-:W0:Y:S02]  /*1ce0*/  LDGDEPBAR ;  /* 0x00000000000079af */ /* 0x000e240000000000 */
.L_x_0:
[C---:B------:R-:W-:Y:S01]  /*1cf0*/  IADD3 R13, PT, PT, R12.reuse, 0x2, RZ ;  /* 0x000000020c0d7810 */ /* 0x040fe20007ffe0ff */
[----:B------:R-:W-:Y:S01]  /*1d00*/  BAR.SYNC.DEFER_BLOCKING 0x0 ;  /* 0x0000000000007b1d */ /* 0x000fe20000010000 */
[C---:B------:R-:W-:Y:S02]  /*1d10*/  SHF.L.U32 R61, R12.reuse, 0xf, RZ ;  /* 0x0000000f0c3d7819 */ /* 0x040fe400000006ff */
[----:B---3--:R-:W-:Y:S01]  /*1d20*/  SHF.L.U32 R27, R12, 0x6, RZ ;  /* 0x000000060c1b7819 */ /* 0x008fe200000006ff */
[----:B------:R-:W-:-:S04]  /*1d30*/  IMAD.HI.U32 R14, R13, -0x55555555, RZ ;  /* 0xaaaaaaab0d0e7827 */ /* 0x000fc800078e00ff */
[----:B------:R-:W-:Y:S01]  /*1d40*/  IMAD.WIDE R60, R61, 0x4, R8 ;  /* 0x000000043d3c7825 */ /* 0x000fe200078e0208 */
[----:B------:R-:W-:-:S03]  /*1d50*/  SHF.R.U32.HI R14, RZ, 0x1, R14 ;  /* 0x00000001ff0e7819 */ /* 0x000fc6000001160e */
[----:B------:R-:W-:Y:S01]  /*1d60*/  IMAD.WIDE.U32 R26, R27, 0x4, R6 ;  /* 0x000000041b1a7825 */ /* 0x000fe200078e0006 */
[C---:B------:R-:W-:Y:S02]  /*1d70*/  IADD3 R24, P2, PT, R60.reuse, 0x40000, RZ ;  /* 0x000400003c187810 */ /* 0x040fe40007f5e0ff */
[----:B------:R-:W-:Y:S01]  /*1d80*/  IADD3 R58, P1, PT, R60, 0x42000, RZ ;  /* 0x000420003c3a7810 */ /* 0x000fe20007f3e0ff */
[----:B------:R-:W-:Y:S01]  /*1d90*/  IMAD R14, R14, -0x3, R13 ;  /* 0xfffffffd0e0e7824 */ /* 0x000fe200078e020d */
[----:B------:R-:W-:Y:S02]  /*1da0*/  IADD3.X R25, PT, PT, RZ, R61, RZ, P2, !PT ;  /* 0x0000003dff197210 */ /* 0x000fe400017fe4ff */
[----:B------:R-:W-:Y:S01]  /*1db0*/  IADD3 R56, P0, PT, R60, 0x44000, RZ ;  /* 0x000440003c387810 */ /* 0x000fe20007f1e0ff */
[----:B------:R-:W-:Y:S01]  /*1dc0*/  IMAD R63, R14, 0x340, RZ ;  /* 0x000003400e3f7824 */ /* 0x000fe200078e02ff */
[C---:B------:R-:W-:Y:S02]  /*1dd0*/  IADD3 R54, P4, PT, R60.reuse, 0x46000, RZ ;  /* 0x000460003c367810 */ /* 0x040fe40007f9e0ff */
[C---:B------:R-:W-:Y:S01]  /*1de0*/  IADD3 R52, P6, PT, R60.reuse, 0x48000, RZ ;  /* 0x000480003c347810 */ /* 0x040fe20007fde0ff */
[----:B------:R-:W-:Y:S01]  /*1df0*/  IMAD.WIDE.U32 R62, R63, 0x4, R2 ;  /* 0x000000043f3e7825 */ /* 0x000fe200078e0002 */
[----:B------:R-:W-:-:S02]  /*1e00*/  IADD3 R50, P5, PT, R60, 0x4a000, RZ ;  /* 0x0004a0003c327810 */ /* 0x000fc40007fbe0ff */
[C---:B------:R-:W-:Y:S02]  /*1e10*/  IADD3 R48, P3, PT, R60.reuse, 0x4c000, RZ ;  /* 0x0004c0003c307810 */ /* 0x040fe40007f7e0ff */
[C---:B------:R-:W-:Y:S02]  /*1e20*/  IADD3 R44, P2, PT, R60.reuse, 0x4e000, RZ ;  /* 0x0004e0003c2c7810 */ /* 0x040fe40007f5e0ff */
[-C--:B------:R-:W-:Y:S02]  /*1e30*/  IADD3.X R59, PT, PT, RZ, R61.reuse, RZ, P1, !PT ;  /* 0x0000003dff3b7210 */ /* 0x080fe40000ffe4ff */
[----:B------:R-:W-:Y:S02]  /*1e40*/  IADD3 R40, P1, PT, R60, 0x50000, RZ ;  /* 0x000500003c287810 */ /* 0x000fe40007f3e0ff */
[-C--:B------:R-:W-:Y:S02]  /*1e50*/  IADD3.X R57, PT, PT, RZ, R61.reuse, RZ, P0, !PT ;  /* 0x0000003dff397210 */ /* 0x080fe400007fe4ff */
[----:B------:R-:W-:-:S02]  /*1e60*/  IADD3.X R55, PT, PT, RZ, R61, RZ, P4, !PT ;  /* 0x0000003dff377210 */ /* 0x000fc400027fe4ff */
[-C--:B------:R-:W-:Y:S02]  /*1e70*/  IADD3.X R53, PT, PT, RZ, R61.reuse, RZ, P6, !PT ;  /* 0x0000003dff357210 */ /* 0x080fe400037fe4ff */
[-C--:B------:R-:W-:Y:S02]  /*1e80*/  IADD3.X R51, PT, PT, RZ, R61.reuse, RZ, P5, !PT ;  /* 0x0000003dff337210 */ /* 0x080fe40002ffe4ff */
[-C--:B------:R-:W-:Y:S02]  /*1e90*/  IADD3.X R49, PT, PT, RZ, R61.reuse, RZ, P3, !PT ;  /* 0x0000003dff317210 */ /* 0x080fe40001ffe4ff */
[----:B------:R-:W-:Y:S02]  /*1ea0*/  IADD3.X R45, PT, PT, RZ, R61, RZ, P2, !PT ;  /* 0x0000003dff2d7210 */ /* 0x000fe400017fe4ff */
[C---:B------:R-:W-:Y:S02]  /*1eb0*/  IADD3 R38, P0, PT, R60.reuse, 0x52000, RZ ;  /* 0x000520003c267810 */ /* 0x040fe40007f1e0ff */
[----:B------:R-:W-:-:S02]  /*1ec0*/  IADD3 R36, P4, PT, R60, 0x54000, RZ ;  /* 0x000540003c247810 */ /* 0x000fc40007f9e0ff */
[C---:B------:R-:W-:Y:S02]  /*1ed0*/  IADD3 R34, P6, PT, R60.reuse, 0x56000, RZ ;  /* 0x000560003c227810 */ /* 0x040fe40007fde0ff */
[C---:B------:R-:W-:Y:S02]  /*1ee0*/  IADD3 R32, P5, PT, R60.reuse, 0x58000, RZ ;  /* 0x000580003c207810 */ /* 0x040fe40007fbe0ff */
[C---:B------:R-:W-:Y:S02]  /*1ef0*/  IADD3 R30, P3, PT, R60.reuse, 0x5a000, RZ ;  /* 0x0005a0003c1e7810 */ /* 0x040fe40007f7e0ff */
[C---:B------:R-:W-:Y:S02]  /*1f00*/  IADD3 R28, P2, PT, R60.reuse, 0x5c000, RZ ;  /* 0x0005c0003c1c7810 */ /* 0x040fe40007f5e0ff */
[----:B------:R-:W-:Y:S02]  /*1f10*/  IADD3.X R41, PT, PT, RZ, R61, RZ, P1, !PT ;  /* 0x0000003dff297210 */ /* 0x000fe40000ffe4ff */
[----:B------:R-:W-:-:S02]  /*1f20*/  IADD3 R60, P1, PT, R60, 0x5e000, RZ ;  /* 0x0005e0003c3c7810 */ /* 0x000fc40007f3e0ff */
[-C--:B------:R-:W-:Y:S02]  /*1f30*/  IADD3.X R39, PT, PT, RZ, R61.reuse, RZ, P0, !PT ;  /* 0x0000003dff277210 */ /* 0x080fe400007fe4ff */
[-C--:B------:R-:W-:Y:S02]  /*1f40*/  IADD3.X R37, PT, PT, RZ, R61.reuse, RZ, P4, !PT ;  /* 0x0000003dff257210 */ /* 0x080fe400027fe4ff */
[-C--:B------:R-:W-:Y:S02]  /*1f50*/  IADD3.X R35, PT, PT, RZ, R61.reuse, RZ, P6, !PT ;  /* 0x0000003dff237210 */ /* 0x080fe400037fe4ff */
[-C--:B------:R-:W-:Y:S02]  /*1f60*/  IADD3.X R33, PT, PT, RZ, R61.reuse, RZ, P5, !PT ;  /* 0x0000003dff217210 */ /* 0x080fe40002ffe4ff */
[-C--:B------:R-:W-:Y:S02]  /*1f70*/  IADD3.X R31, PT, PT, RZ, R61.reuse, RZ, P3, !PT ;  /* 0x0000003dff1f7210 */ /* 0x080fe40001ffe4ff */
[----:B------:R-:W-:-:S02]  /*1f80*/  IADD3.X R29, PT, PT, RZ, R61, RZ, P2, !PT ;  /* 0x0000003dff1d7210 */ /* 0x000fc400017fe4ff */
[----:B------:R-:W-:Y:S02]  /*1f90*/  IADD3.X R61, PT, PT, RZ, R61, RZ, P1, !PT ;  /* 0x0000003dff3d7210 */ /* 0x000fe40000ffe4ff */
[C---:B------:R-:W-:Y:S02]  /*1fa0*/  IADD3 R66, P0, PT, R62.reuse, 0x80, RZ ;  /* 0x000000803e427810 */ /* 0x040fe40007f1e0ff */
[C---:B------:R-:W-:Y:S02]  /*1fb0*/  IADD3 R70, P4, PT, R62.reuse, 0x180, RZ ;  /* 0x000001803e467810 */ /* 0x040fe40007f9e0ff */
[C---:B------:R-:W-:Y:S02]  /*1fc0*/  IADD3 R72, P5, PT, R62.reuse, 0x200, RZ ;  /* 0x000002003e487810 */ /* 0x040fe40007fbe0ff */
[C---:B------:R-:W-:Y:S02]  /*1fd0*/  IADD3 R74, P3, PT, R62.reuse, 0x280, RZ ;  /* 0x000002803e4a7810 */ /* 0x040fe40007f7e0ff */
[----:B------:R-:W-:-:S02]  /*1fe0*/  IADD3 R76, P2, PT, R62, 0x300, RZ ;  /* 0x000003003e4c7810 */ /* 0x000fc40007f5e0ff */
[----:B------:R-:W-:Y:S02]  /*1ff0*/  IADD3 R78, P1, PT, R62, 0x380, RZ ;  /* 0x000003803e4e7810 */ /* 0x000fe40007f3e0ff */
[-C--:B------:R-:W-:Y:S02]  /*2000*/  IADD3.X R67, PT, PT, RZ, R63.reuse, RZ, P0, !PT ;  /* 0x0000003fff437210 */ /* 0x080fe400007fe4ff */
[-C--:B------:R-:W-:Y:S02]  /*2010*/  IADD3.X R71, PT, PT, RZ, R63.reuse, RZ, P4, !PT ;  /* 0x0000003fff477210 */ /* 0x080fe400027fe4ff */
[-C--:B------:R-:W-:Y:S02]  /*2020*/  IADD3.X R73, PT, PT, RZ, R63.reuse, RZ, P5, !PT ;  /* 0x0000003fff497210 */ /* 0x080fe40002ffe4ff */
[-C--:B------:R-:W-:Y:S02]  /*2030*/  IADD3.X R75, PT, PT, RZ, R63.reuse, RZ, P3, !PT ;  /* 0x0000003fff4b7210 */ /* 0x080fe40001ffe4ff */
[----:B------:R-:W-:-:S02]  /*2040*/  IADD3.X R77, PT, PT, RZ, R63, RZ, P2, !PT ;  /* 0x0000003fff4d7210 */ /* 0x000fc400017fe4ff */
[C---:B------:R-:W-:Y:S02]  /*2050*/  IADD3 R80, P0, PT, R62.reuse, 0x400, RZ ;  /* 0x000004003e507810 */ /* 0x040fe40007f1e0ff */
[C---:B------:R-:W-:Y:S02]  /*2060*/  IADD3 R82, P4, PT, R62.reuse, 0x480, RZ ;  /* 0x000004803e527810 */ /* 0x040fe40007f9e0ff */
[C---:B------:R-:W-:Y:S02]  /*2070*/  IADD3 R84, P5, PT, R62.reuse, 0x500, RZ ;  /* 0x000005003e547810 */ /* 0x040fe40007fbe0ff */
[C---:B------:R-:W-:Y:S02]  /*2080*/  IADD3 R86, P3, PT, R62.reuse, 0x580, RZ ;  /* 0x000005803e567810 */ /* 0x040fe40007f7e0ff */
[----:B------:R-:W-:Y:S02]  /*2090*/  IADD3 R88, P2, PT, R62, 0x600, RZ ;  /* 0x000006003e587810 */ /* 0x000fe40007f5e0ff */
[----:B------:R-:W-:-:S02]  /*20a0*/  IADD3.X R79, PT, PT, RZ, R63, RZ, P1, !PT ;  /* 0x0000003fff4f7210 */ /* 0x000fc40000ffe4ff */
        /* <DEDUP_REMOVED lines=12> */
[----:B------:R-:W-:Y:S02]  /*2170*/  SHF.L.U32 R65, R14, 0xb, RZ ;  /* 0x0000000b0e417819 */ /* 0x000fe400000006ff */
[----:B------:R-:W-:Y:S02]  /*2180*/  IADD3 R102, P1, PT, R62, 0x980, RZ ;  /* 0x000009803e667810 */ /* 0x000fe40007f3e0ff */
[-C--:B------:R-:W-:Y:S01]  /*2190*/  IADD3.X R93, PT, PT, RZ, R63.reuse, RZ, P0, !PT ;  /* 0x0000003fff5d7210 */ /* 0x080fe200007fe4ff */
[----:B------:R-:W-:Y:S01]  /*21a0*/  IMAD.WIDE.U32 R64, R65, 0x4, R4 ;  /* 0x0000000441407825 */ /* 0x000fe200078e0004 */
[-C--:B------:R-:W-:Y:S02]  /*21b0*/  IADD3.X R95, PT, PT, RZ, R63.reuse, RZ, P4, !PT ;  /* 0x0000003fff5f7210 */ /* 0x080fe400027fe4ff */
[-C--:B------:R-:W-:Y:S02]  /*21c0*/  IADD3.X R97, PT, PT, RZ, R63.reuse, RZ, P5, !PT ;  /* 0x0000003fff617210 */ /* 0x080fe40002ffe4ff */
[----:B------:R-:W-:-:S02]  /*21d0*/  IADD3.X R99, PT, PT, RZ, R63, RZ, P3, !PT ;  /* 0x0000003fff637210 */ /* 0x000fc40001ffe4ff */
[-C--:B------:R-:W-:Y:S02]  /*21e0*/  IADD3.X R101, PT, PT, RZ, R63.reuse, RZ, P2, !PT ;  /* 0x0000003fff657210 */ /* 0x080fe400017fe4ff */
[----:B------:R-:W-:Y:S02]  /*21f0*/  MOV R13, R62 ;  /* 0x0000003e000d7202 */ /* 0x000fe40000000f00 */
[C---:B------:R-:W-:Y:S02]  /*2200*/  IADD3 R68, P6, PT, R62.reuse, 0x100, RZ ;  /* 0x000001003e447810 */ /* 0x040fe40007fde0ff */
[C---:B------:R-:W-:Y:S01]  /*2210*/  IADD3 R104, P0, PT, R62.reuse, 0xa00, RZ ;  /* 0x00000a003e687810 */ /* 0x040fe20007f1e0ff */
[----:B------:R-:W-:Y:S01]  /*2220*/  @!PT LDS RZ, [RZ] ;  /* 0x00000000fffff984 */ /* 0x000fe20000000800 */
[----:B------:R-:W-:Y:S01]  /*2230*/  @!PT LDS RZ, [RZ] ;  /* 0x00000000fffff984 */ /* 0x000fe20000000800 */
[----:B------:R-:W-:Y:S01]  /*2240*/  @!PT LDS RZ, [RZ] ;  /* 0x00000000fffff984 */ /* 0x000fe20000000800 */
[----:B------:R1:W-:Y:S01]  /*2250*/  LDGSTS.E [R13], desc[UR4][R26.64+0x200] ;  /* 0x000002001a0d7fae */ /* 0x0003e2000b9a1004 */
[C---:B------:R-:W-:Y:S02]  /*2260*/  IADD3 R106, P4, PT, R62.reuse, 0xa80, RZ ;  /* 0x00000a803e6a7810 */ /* 0x040fe40007f9e0ff */
        /* <DEDUP_REMOVED lines=10> */
[-C--:B------:R-:W-:Y:S02]  /*2310*/  IADD3.X R113, PT, PT, RZ, R63.reuse, RZ, P2, !PT ;  /* 0x0000003fff717210 */ /* 0x080fe400017fe4ff */
[----:B------:R-:W-:Y:S02]  /*2320*/  IADD3.X R63, PT, PT, RZ, R63, RZ, P1, !PT ;  /* 0x0000003fff3f7210 */ /* 0x000fe40000ffe4ff */
[----:B------:R-:W-:-:S02]  /*2330*/  IADD3 R114, P1, PT, R64, 0x200, RZ ;  /* 0x0000020040727810 */ /* 0x000fc40007f3e0ff */
[C---:B------:R-:W-:Y:S02]  /*2340*/  IADD3 R116, P2, PT, R64.reuse, 0x400, RZ ;  /* 0x0000040040747810 */ /* 0x040fe40007f5e0ff */
[C---:B------:R-:W-:Y:S02]  /*2350*/  IADD3 R118, P3, PT, R64.reuse, 0x600, RZ ;  /* 0x0000060040767810 */ /* 0x040fe40007f7e0ff */
[-C--:B------:R-:W-:Y:S02]  /*2360*/  IADD3.X R115, PT, PT, RZ, R65.reuse, RZ, P1, !PT ;  /* 0x00000041ff737210 */ /* 0x080fe40000ffe4ff */
[----:B------:R-:W-:Y:S02]  /*2370*/  IADD3.X R117, PT, PT, RZ, R65, RZ, P2, !PT ;  /* 0x00000041ff757210 */ /* 0x000fe400017fe4ff */
[C---:B------:R-:W-:Y:S02]  /*2380*/  IADD3 R120, P5, PT, R64.reuse, 0x800, RZ ;  /* 0x0000080040787810 */ /* 0x040fe40007fbe0ff */
[----:B------:R-:W-:-:S02]  /*2390*/  IADD3 R122, P4, PT, R64, 0xa00, RZ ;  /* 0x00000a00407a7810 */ /* 0x000fc40007f9e0ff */
[C---:B------:R-:W-:Y:S02]  /*23a0*/  IADD3 R124, P0, PT, R64.reuse, 0xc00, RZ ;  /* 0x00000c00407c7810 */ /* 0x040fe40007f1e0ff */
[C---:B------:R-:W-:Y:S02]  /*23b0*/  IADD3 R126, P1, PT, R64.reuse, 0xe00, RZ ;  /* 0x00000e00407e7810 */ /* 0x040fe40007f3e0ff */
[C---:B------:R-:W-:Y:S02]  /*23c0*/  IADD3 R128, P2, PT, R64.reuse, 0x1000, RZ ;  /* 0x0000100040807810 */ /* 0x040fe40007f5e0ff */
[-C--:B------:R-:W-:Y:S02]  /*23d0*/  IADD3.X R119, PT, PT, RZ, R65.reuse, RZ, P3, !PT ;  /* 0x00000041ff777210 */ /* 0x080fe40001ffe4ff */
[----:B------:R-:W-:Y:S02]  /*23e0*/  IADD3 R130, P3, PT, R64, 0x1200, RZ ;  /* 0x0000120040827810 */ /* 0x000fe40007f7e0ff */
[----:B------:R-:W-:-:S02]  /*23f0*/  IADD3.X R121, PT, PT, RZ, R65, RZ, P5, !PT ;  /* 0x00000041ff797210 */ /* 0x000fc40002ffe4ff */
[-C--:B------:R-:W-:Y:S02]  /*2400*/  IADD3.X R123, PT, PT, RZ, R65.reuse, RZ, P4, !PT ;  /* 0x00000041ff7b7210 */ /* 0x080fe400027fe4ff */
[-C--:B------:R-:W-:Y:S02]  /*2410*/  IADD3.X R125, PT, PT, RZ, R65.reuse, RZ, P0, !PT ;  /* 0x00000041ff7d7210 */ /* 0x080fe400007fe4ff */
[-C--:B------:R-:W-:Y:S02]  /*2420*/  IADD3.X R127, PT, PT, RZ, R65.reuse, RZ, P1, !PT ;  /* 0x00000041ff7f7210 */ /* 0x080fe40000ffe4ff */
[-C--:B------:R-:W-:Y:S02]  /*2430*/  IADD3.X R129, PT, PT, RZ, R65.reuse, RZ, P2, !PT ;  /* 0x00000041ff817210 */ /* 0x080fe400017fe4ff */
[----:B------:R-:W-:Y:S02]  /*2440*/  MOV R163, R64 ;  /* 0x0000004000a37202 */ /* 0x000fe40000000f00 */
        /* <DEDUP_REMOVED lines=13> */
[----:B------:R-:W-:Y:S02]  /*2520*/  MOV R161, R62 ;  /* 0x0000003e00a17202 */ /* 0x000fe40000000f00 */
[C---:B------:R-:W-:Y:S02]  /*2530*/  IADD3 R62, P0, PT, R26.reuse, 0xe000, RZ ;  /* 0x0000e0001a3e7810 */ /* 0x040fe40007f1e0ff */
[----:B------:R-:W-:Y:S02]  /*2540*/  MOV R165, R64 ;  /* 0x0000004000a57202 */ /* 0x000fe40000000f00 */
[----:B------:R-:W-:Y:S02]  /*2550*/  IADD3 R64, P2, PT, R26, 0x1c000, RZ ;  /* 0x0001c0001a407810 */ /* 0x000fe40007f5e0ff */
[----:B-1----:R-:W-:Y:S02]  /*2560*/  MOV R13, R66 ;  /* 0x00000042000d7202 */ /* 0x002fe40000000f00 */
[----:B------:R-:W-:-:S02]  /*2570*/  MOV R143, R68 ;  /* 0x00000044008f7202 */ /* 0x000fc40000000f00 */
[C---:B------:R-:W-:Y:S01]  /*2580*/  IADD3 R66, P5, PT, R26.reuse, 0x2a000, RZ ;  /* 0x0002a0001a427810 */ /* 0x040fe20007fbe0ff */
[----:B------:R1:W-:Y:S01]  /*2590*/  LDGSTS.E [R13], desc[UR4][R26.64+0x280] ;  /* 0x000002801a0d7fae */ /* 0x0003e2000b9a1004 */
[----:B------:R-:W-:Y:S02]  /*25a0*/  IADD3.X R63, PT, PT, RZ, R27, RZ, P0, !PT ;  /* 0x0000001bff3f7210 */ /* 0x000fe400007fe4ff */
[----:B------:R-:W-:Y:S02]  /*25b0*/  MOV R145, R70 ;  /* 0x0000004600917202 */ /* 0x000fe40000000f00 */
[----:B------:R-:W-:Y:S01]  /*25c0*/  MOV R147, R72 ;  /* 0x0000004800937202 */ /* 0x000fe20000000f00 */
[----:B------:R-:W-:Y:S01]  /*25d0*/  LDGSTS.E [R143], desc[UR4][R62.64+0x200] ;  /* 0x000002003e8f7fae */ /* 0x000fe2000b9a1004 */
[----:B------:R-:W-:Y:S02]  /*25e0*/  IADD3 R68, P4, PT, R26, 0x38000, RZ ;  /* 0x000380001a447810 */ /* 0x000fe40007f9e0ff */
[----:B------:R-:W-:Y:S01]  /*25f0*/  IADD3.X R65, PT, PT, RZ, R27, RZ, P2, !PT ;  /* 0x0000001bff417210 */ /* 0x000fe200017fe4ff */
[----:B------:R-:W-:Y:S01]  /*2600*/  LDGSTS.E [R145], desc[UR4][R62.64+0x280] ;  /* 0x000002803e917fae */ /* 0x000fe2000b9a1004 */
[----:B------:R-:W-:Y:S01]  /*2610*/  MOV R149, R74 ;  /* 0x0000004a00957202 */ /* 0x000fe20000000f00 */
[----:B-1----:R-:W-:Y:S01]  /*2620*/  IMAD.HI.U32 R13, R12, -0x55555555, RZ ;  /* 0xaaaaaaab0c0d7827 */ /* 0x002fe200078e00ff */
[----:B------:R-:W-:Y:S01]  /*2630*/  MOV R151, R76 ;  /* 0x0000004c00977202 */ /* 0x000fe20000000f00 */
[----:B------:R-:W-:Y:S01]  /*2640*/  LDGSTS.E [R147], desc[UR4][R64.64+0x200] ;  /* 0x0000020040937fae */ /* 0x000fe2000b9a1004 */
[----:B------:R-:W-:-:S02]  /*2650*/  IADD3 R70, P3, PT, R26, 0x46000, RZ ;  /* 0x000460001a467810 */ /* 0x000fc40007f7e0ff */
[----:B------:R-:W-:Y:S01]  /*2660*/  IADD3.X R67, PT, PT, RZ, R27, RZ, P5, !PT ;  /* 0x0000001bff437210 */ /* 0x000fe20002ffe4ff */
[----:B------:R-:W-:Y:S01]  /*2670*/  LDGSTS.E [R149], desc[UR4][R64.64+0x280] ;  /* 0x0000028040957fae */ /* 0x000fe2000b9a1004 */
[----:B------:R-:W-:Y:S02]  /*2680*/  MOV R153, R78 ;  /* 0x0000004e00997202 */ /* 0x000fe40000000f00 */
[----:B------:R-:W-:Y:S01]  /*2690*/  MOV R155, R80 ;  /* 0x00000050009b7202 */ /* 0x000fe20000000f00 */
[----:B------:R-:W-:Y:S01]  /*26a0*/  LDGSTS.E [R151], desc[UR4][R66.64+0x200] ;  /* 0x0000020042977fae */ /* 0x000fe2000b9a1004 */
[----:B------:R-:W-:Y:S02]  /*26b0*/  IADD3 R72, P1, PT, R26, 0x54000, RZ ;  /* 0x000540001a487810 */ /* 0x000fe40007f3e0ff */
[----:B------:R-:W-:Y:S01]  /*26c0*/  IADD3.X R69, PT, PT, RZ, R27, RZ, P4, !PT ;  /* 0x0000001bff457210 */ /* 0x000fe200027fe4ff */
[----:B------:R-:W-:Y:S01]  /*26d0*/  LDGSTS.E [R153], desc[UR4][R66.64+0x280] ;  /* 0x0000028042997fae */ /* 0x000fe2000b9a1004 */
[----:B------:R-:W-:-:S02]  /*26e0*/  MOV R157, R82 ;  /* 0x00000052009d7202 */ /* 0x000fc40000000f00 */
[----:B------:R-:W-:Y:S01]  /*26f0*/  MOV R159, R84 ;  /* 0x00000054009f7202 */ /* 0x000fe20000000f00 */
[----:B------:R-:W-:Y:S01]  /*2700*/  LDGSTS.E [R155], desc[UR4][R68.64+0x200] ;  /* 0x00000200449b7fae */ /* 0x000fe2000b9a1004 */
[C---:B------:R-:W-:Y:S02]  /*2710*/  IADD3 R74, P0, PT, R26.reuse, 0x62000, RZ ;  /* 0x000620001a4a7810 */ /* 0x040fe40007f1e0ff */
[----:B------:R-:W-:Y:S01]  /*2720*/  IADD3.X R71, PT, PT, RZ, R27, RZ, P3, !PT ;  /* 0x0000001bff477210 */ /* 0x000fe20001ffe4ff */
[----:B------:R-:W-:Y:S01]  /*2730*/  LDGSTS.E [R157], desc[UR4][R68.64+0x280] ;  /* 0x00000280449d7fae */ /* 0x000fe2000b9a1004 */
[----:B------:R-:W-:Y:S02]  /*2740*/  MOV R87, R86 ;  /* 0x0000005600577202 */ /* 0x000fe40000000f00 */
        /* <DEDUP_REMOVED lines=32> */
[----:B------:R-:W-:Y:S02]  /*2950*/  IADD3.X R83, PT, PT, RZ, R27, RZ, P3, !PT ;  /* 0x0000001bff537210 */ /* 0x000fe40001ffe4ff */
[----:B------:R-:W-:Y:S01]  /*2960*/  MOV R111, R110 ;  /* 0x0000006e006f7202 */ /* 0x000fe20000000f00 */
[----:B------:R-:W-:Y:S01]  /*2970*/  LDGSTS.E [R107], desc[UR4][R80.64+0x280] ;  /* 0x00000280506b7fae */ /* 0x000fe2000b9a1004 */
[----:B------:R-:W-:Y:S02]  /*2980*/  MOV R113, R112 ;  /* 0x0000007000717202 */ /* 0x000fe40000000f00 */
[----:B------:R-:W-:Y:S01]  /*2990*/  IADD3.X R85, PT, PT, RZ, R27, RZ, P1, !PT ;  /* 0x0000001bff557210 */ /* 0x000fe20000ffe4ff */
[----:B------:R-:W-:Y:S01]  /*29a0*/  LDGSTS.E [R109], desc[UR4][R82.64+0x200] ;  /* 0x00000200526d7fae */ /* 0x000fe2000b9a1004 */
[----:B------:R-:W-:-:S02]  /*29b0*/  MOV R115, R114 ;  /* 0x0000007200737202 */ /* 0x000fc40000000f00 */
[----:B------:R-:W-:Y:S01]  /*29c0*/  MOV R117, R116 ;  /* 0x0000007400757202 */ /* 0x000fe20000000f00 */
[----:B------:R-:W-:Y:S01]  /*29d0*/  LDGSTS.E [R111], desc[UR4][R82.64+0x280] ;  /* 0x00000280526f7fae */ /* 0x000fe2000b9a1004 */
[----:B------:R-:W-:Y:S02]  /*29e0*/  MOV R119, R118 ;  /* 0x0000007600777202 */ /* 0x000fe40000000f00 */
[----:B------:R-:W-:Y:S01]  /*29f0*/  MOV R121, R120 ;  /* 0x0000007800797202 */ /* 0x000fe20000000f00 */
[----:B------:R-:W-:Y:S01]  /*2a00*/  LDGSTS.E [R113], desc[UR4][R84.64+0x200] ;  /* 0x0000020054717fae */ /* 0x000fe2000b9a1004 */
[----:B------:R-:W-:Y:S02]  /*2a10*/  MOV R123, R122 ;  /* 0x0000007a007b7202 */ /* 0x000fe40000000f00 */
[----:B------:R-:W-:Y:S01]  /*2a20*/  MOV R125, R124 ;  /* 0x0000007c007d7202 */ /* 0x000fe20000000f00 */
[----:B------:R-:W-:Y:S01]  /*2a30*/  LDGSTS.E [R161], desc[UR4][R84.64+0x280] ;  /* 0x0000028054a17fae */ /* 0x000fe2000b9a1004 */
[----:B------:R-:W-:-:S02]  /*2a40*/  MOV R127, R126 ;  /* 0x0000007e007f7202 */ /* 0x000fc40000000f00 */
[----:B------:R-:W-:Y:S01]  /*2a50*/  MOV R129, R128 ;  /* 0x0000008000817202 */ /* 0x000fe20000000f00 */
[----:B------:R1:W-:Y:S01]  /*2a60*/  LDGSTS.E.BYPASS.128 [R163], desc[UR4][R24.64] ;  /* 0x0000000018a37fae */ /* 0x0003e2000b981804 */
[----:B------:R-:W-:Y:S02]  /*2a70*/  MOV R131, R130 ;  /* 0x0000008200837202 */ /* 0x000fe40000000f00 */
[----:B------:R-:W-:Y:S01]  /*2a80*/  MOV R133, R132 ;  /* 0x0000008400857202 */ /* 0x000fe20000000f00 */
[----:B------:R-:W-:Y:S01]  /*2a90*/  LDGSTS.E.BYPASS.128 [R115], desc[UR4][R58.64] ;  /* 0x000000003a737fae */ /* 0x000fe2000b981804 */
[----:B------:R-:W-:Y:S02]  /*2aa0*/  MOV R135, R134 ;  /* 0x0000008600877202 */ /* 0x000fe40000000f00 */
[----:B------:R-:W-:Y:S01]  /*2ab0*/  MOV R137, R136 ;  /* 0x0000008800897202 */ /* 0x000fe20000000f00 */
[----:B------:R-:W-:Y:S01]  /*2ac0*/  LDGSTS.E.BYPASS.128 [R117], desc[UR4][R56.64] ;  /* 0x0000000038757fae */ /* 0x000fe2000b981804 */
[----:B------:R-:W-:-:S02]  /*2ad0*/  MOV R139, R138 ;  /* 0x0000008a008b7202 */ /* 0x000fc40000000f00 */
[----:B------:R-:W-:Y:S01]  /*2ae0*/  MOV R141, R140 ;  /* 0x0000008c008d7202 */ /* 0x000fe20000000f00 */
[----:B------:R-:W-:Y:S01]  /*2af0*/  LDGSTS.E.BYPASS.128 [R119], desc[UR4][R54.64] ;  /* 0x0000000036777fae */ /* 0x000fe2000b981804 */
[----:B------:R-:W-:Y:S02]  /*2b00*/  SHF.R.U32.HI R13, RZ, 0x1, R13 ;  /* 0x00000001ff0d7819 */ /* 0x000fe4000001160d */
[----:B------:R-:W-:Y:S01]  /*2b10*/  MOV R14, UR8 ;  /* 0x00000008000e7c02 */ /* 0x000fe20008000f00 */
[----:B------:R-:W-:Y:S02]  /*2b20*/  LDGSTS.E.BYPASS.128 [R121], desc[UR4][R52.64] ;  /* 0x0000000034797fae */ /* 0x000fe4000b981804 */
[----:B------:R-:W-:Y:S01]  /*2b30*/  IMAD R13, R13, -0x3, R12 ;  /* 0xfffffffd0d0d7824 */ /* 0x000fe200078e020c */
[----:B------:R-:W-:Y:S01]  /*2b40*/  IADD3 R12, PT, PT, R12, 0x1, RZ ;  /* 0x000000010c0c7810 */ /* 0x000fe20007ffe0ff */
[----:B------:R-:W-:Y:S02]  /*2b50*/  LDGSTS.E.BYPASS.128 [R123], desc[UR4][R50.64] ;  /* 0x00000000327b7fae */ /* 0x000fe4000b981804 */
[C---:B------:R-:W-:Y:S01]  /*2b60*/  IMAD R14, R13.reuse, 0xd00, R14 ;  /* 0x00000d000d0e7824 */ /* 0x040fe200078e020e */
[----:B-1----:R-:W-:Y:S01]  /*2b70*/  SHF.L.U32 R25, R13, 0xd, RZ ;  /* 0x0000000d0d197819 */ /* 0x002fe200000006ff */
[----:B------:R1:W-:Y:S01]  /*2b80*/  LDGSTS.E.BYPASS.128 [R125], desc[UR4][R48.64] ;  /* 0x00000000307d7fae */ /* 0x0003e2000b981804 */
[----:B------:R-:W-:-:S02]  /*2b90*/  ISETP.NE.AND P0, PT, R12, 0xe, PT ;  /* 0x0000000e0c00780c */ /* 0x000fc40003f05270 */
[----:B------:R-:W-:Y:S01]  /*2ba0*/  LOP3.LUT R13, R25, R10, RZ, 0xfc, !PT ;  /* 0x0000000a190d7212 */ /* 0x000fe200078efcff */
[----:B------:R-:W-:Y:S04]  /*2bb0*/  LDGSTS.E.BYPASS.128 [R127], desc[UR4][R44.64] ;  /* 0x000000002c7f7fae */ /* 0x000fe8000b981804 */
[----:B------:R2:W-:Y:S04]  /*2bc0*/  LDGSTS.E.BYPASS.128 [R129], desc[UR4][R40.64] ;  /* 0x0000000028817fae */ /* 0x0005e8000b981804 */
[----:B------:R-:W-:Y:S04]  /*2bd0*/  LDGSTS.E.BYPASS.128 [R131], desc[UR4][R38.64] ;  /* 0x0000000026837fae */ /* 0x000fe8000b981804 */
[----:B------:R-:W-:Y:S04]  /*2be0*/  LDGSTS.E.BYPASS.128 [R133], desc[UR4][R36.64] ;  /* 0x0000000024857fae */ /* 0x000fe8000b981804 */
[----:B------:R-:W-:Y:S04]  /*2bf0*/  LDGSTS.E.BYPASS.128 [R135], desc[UR4][R34.64] ;  /* 0x0000000022877fae */ /* 0x000fe8000b981804 */
[----:B------:R-:W-:Y:S04]  /*2c00*/  LDGSTS.E.BYPASS.128 [R137], desc[UR4][R32.64] ;  /* 0x0000000020897fae */ /* 0x000fe8000b981804 */
[----:B------:R-:W-:Y:S04]  /*2c10*/  LDGSTS.E.BYPASS.128 [R139], desc[UR4][R30.64] ;  /* 0x000000001e8b7fae */ /* 0x000fe8000b981804 */
[----:B------:R-:W-:Y:S04]  /*2c20*/  LDGSTS.E.BYPASS.128 [R141], desc[UR4][R28.64] ;  /* 0x000000001c8d7fae */ /* 0x000fe8000b981804 */
[----:B------:R3:W-:Y:S04]  /*2c30*/  LDGSTS.E.BYPASS.128 [R165], desc[UR4][R60.64] ;  /* 0x000000003ca57fae */ /* 0x0007e8000b981804 */
[----:B------:R-:W0:Y:S01]  /*2c40*/  LDGDEPBAR ;  /* 0x00000000000079af */ /* 0x000e220000000000 */
[----:B------:R-:W-:-:S04]  /*2c50*/  DEPBAR.LE SB0, 0x2 ;  /* 0x000080800000791a */ /* 0x000fc80000000000 */
[----:B------:R-:W-:Y:S06]  /*2c60*/  BAR.SYNC.DEFER_BLOCKING 0x0 ;  /* 0x0000000000007b1d */ /* 0x000fec0000010000 */
[----:B------:R-:W-:Y:S04]  /*2c70*/  LDS R16, [R13+UR6] ;  /* 0x000000060d107984 */ /* 0x000fe80008000800 */
[----:B-1----:R-:W1:Y:S04]  /*2c80*/  LDS.128 R48, [R14] ;  /* 0x000000000e307984 */ /* 0x002e680000000c00 */
[----:B------:R-:W4:Y:S04]  /*2c90*/  LDS.128 R56, [R14+0x200] ;  /* 0x000200000e387984 */ /* 0x000f280000000c00 */
[----:B------:R-:W5:Y:S04]  /*2ca0*/  LDS R18, [R13+UR6+0x80] ;  /* 0x000080060d127984 */ /* 0x000f680008000800 */
[----:B--2---:R-:W2:Y:S04]  /*2cb0*/  LDS R41, [R13+UR6+0x100] ;  /* 0x000100060d297984 */ /* 0x004ea80008000800 */
[----:B------:R-:W2:Y:S04]  /*2cc0*/  LDS.128 R64, [R14+0x400] ;  /* 0x000400000e407984 */ /* 0x000ea80000000c00 */
[----:B------:R-:W2:Y:S04]  /*2cd0*/  LDS R40, [R13+UR6+0x180] ;  /* 0x000180060d287984 */ /* 0x000ea80008000800 */
[----:B------:R-:W2:Y:S04]  /*2ce0*/  LDS.128 R72, [R14+0x600] ;  /* 0x000600000e487984 */ /* 0x000ea80000000c00 */
[----:B------:R-:W2:Y:S04]  /*2cf0*/  LDS.128 R76, [R14+0x800] ;  /* 0x000800000e4c7984 */ /* 0x000ea80000000c00 */
[----:B---3--:R-:W3:Y:S04]  /*2d00*/  LDS.128 R60, [R14+0xa00] ;  /* 0x000a00000e3c7984 */ /* 0x008ee80000000c00 */
[----:B------:R-:W3:Y:S01]  /*2d10*/  LDS.128 R32, [R14+0xc00] ;  /* 0x000c00000e207984 */ /* 0x000ee20000000c00 */
[----:B-1----:R-:W-:-:S03]  /*2d20*/  FFMA R48, R48, R16, R47 ;  /* 0x0000001030307223 */ /* 0x002fc6000000002f */
[----:B------:R-:W-:Y:S01]  /*2d30*/  LDS R69, [R13+UR6+0x200] ;  /* 0x000200060d457984 */ /* 0x000fe20008000800 */
[----:B----4-:R-:W-:-:S03]  /*2d40*/  FFMA R43, R16, R56, R43 ;  /* 0x00000038102b7223 */ /* 0x010fc6000000002b */
[----:B------:R-:W1:Y:S01]  /*2d50*/  LDS.128 R36, [R14+0x10] ;  /* 0x000010000e247984 */ /* 0x000e620000000c00 */
[----:B-----5:R-:W-:-:S03]  /*2d60*/  FFMA R49, R18, R49, R48 ;  /* 0x0000003112317223 */ /* 0x020fc60000000030 */
[----:B------:R-:W4:Y:S01]  /*2d70*/  LDS R68, [R13+UR6+0x280] ;  /* 0x000280060d447984 */ /* 0x000f220008000800 */
[----:B------:R-:W-:Y:S01]  /*2d80*/  FFMA R20, R18, R57, R43 ;  /* 0x0000003912147223 */ /* 0x000fe2000000002b */
[C---:B--2---:R-:W-:Y:S02]  /*2d90*/  FFMA R50, R41.reuse, R50, R49 ;  /* 0x0000003229327223 */ /* 0x044fe40000000031 */
[----:B------:R-:W2:Y:S01]  /*2da0*/  LDS.128 R28, [R14+0x410] ;  /* 0x000410000e1c7984 */ /* 0x000ea20000000c00 */
[----:B------:R-:W-:Y:S01]  /*2db0*/  FFMA R43, R41, R58, R20 ;  /* 0x0000003a292b7223 */ /* 0x000fe20000000014 */
[----:B------:R-:W-:Y:S02]  /*2dc0*/  FFMA R45, R16, R64, R19 ;  /* 0x00000040102d7223 */ /* 0x000fe40000000013 */
[----:B------:R-:W5:Y:S02]  /*2dd0*/  LDS R71, [R13+UR6+0x300] ;  /* 0x000300060d477984 */ /* 0x000f640008000800 */
[----:B------:R-:W-:-:S02]  /*2de0*/  FFMA R20, R18, R65, R45 ;  /* 0x0000004112147223 */ /* 0x000fc4000000002d */
[----:B------:R-:W5:Y:S01]  /*2df0*/  LDS.128 R24, [R14+0x210] ;  /* 0x000210000e187984 */ /* 0x000f620000000c00 */
[C---:B------:R-:W-:Y:S01]  /*2e00*/  FFMA R19, R40.reuse, R51, R50 ;  /* 0x0000003328137223 */ /* 0x040fe20000000032 */
[----:B------:R-:W-:Y:S01]  /*2e10*/  FFMA R42, R40, R59, R43 ;  /* 0x0000003b282a7223 */ /* 0x000fe2000000002b */
[C---:B------:R-:W-:Y:S01]  /*2e20*/  FFMA R23, R16.reuse, R72, R23 ;  /* 0x0000004810177223 */ /* 0x040fe20000000017 */
[----:B------:R-:W5:Y:S01]  /*2e30*/  LDS.128 R48, [R14+0x610] ;  /* 0x000610000e307984 */ /* 0x000f620000000c00 */
[----:B------:R-:W-:Y:S01]  /*2e40*/  FFMA R76, R16, R76, R21 ;  /* 0x0000004c104c7223 */ /* 0x000fe20000000015 */
[C---:B------:R-:W-:Y:S01]  /*2e50*/  FFMA R21, R41.reuse, R66, R20 ;  /* 0x0000004229157223 */ /* 0x040fe20000000014 */
[----:B------:R-:W-:Y:S01]  /*2e60*/  FFMA R20, R18, R73, R23 ;  /* 0x0000004912147223 */ /* 0x000fe20000000017 */
[----:B------:R-:W5:Y:S01]  /*2e70*/  LDS R70, [R13+UR6+0x380] ;  /* 0x000380060d467984 */ /* 0x000f620008000800 */
[----:B---3--:R-:W-:Y:S01]  /*2e80*/  FFMA R23, R16, R60, R17 ;  /* 0x0000003c10177223 */ /* 0x008fe20000000011 */
[----:B------:R-:W-:Y:S01]  /*2e90*/  FFMA R67, R40, R67, R21 ;  /* 0x0000004328437223 */ /* 0x000fe20000000015 */
[C---:B------:R-:W-:Y:S01]  /*2ea0*/  FFMA R17, R41.reuse, R74, R20 ;  /* 0x0000004a29117223 */ /* 0x040fe20000000014 */
[----:B------:R-:W3:Y:S01]  /*2eb0*/  LDS.128 R52, [R14+0x810] ;  /* 0x000810000e347984 */ /* 0x000ee20000000c00 */
[----:B------:R-:W-:Y:S01]  /*2ec0*/  FFMA R20, R18, R61, R23 ;  /* 0x0000003d12147223 */ /* 0x000fe20000000017 */
[----:B------:R-:W-:Y:S01]  /*2ed0*/  FFMA R21, R16, R32, R15 ;  /* 0x0000002010157223 */ /* 0x000fe2000000000f */
[C---:B------:R-:W-:Y:S01]  /*2ee0*/  FFMA R77, R18.reuse, R77, R76 ;  /* 0x0000004d124d7223 */ /* 0x040fe2000000004c */
[----:B------:R-:W3:Y:S01]  /*2ef0*/  LDS.128 R44, [R14+0xa10] ;  /* 0x000a10000e2c7984 */ /* 0x000ee20000000c00 */
[C---:B------:R-:W-:Y:S01]  /*2f00*/  FFMA R15, R41.reuse, R62, R20 ;  /* 0x0000003e290f7223 */ /* 0x040fe20000000014 */
[----:B------:R-:W-:Y:S01]  /*2f10*/  FFMA R18, R18, R33, R21 ;  /* 0x0000002112127223 */ /* 0x000fe20000000015 */
[C---:B------:R-:W-:Y:S01]  /*2f20*/  FFMA R78, R41.reuse, R78, R77 ;  /* 0x0000004e294e7223 */ /* 0x040fe2000000004d */
[----:B------:R-:W3:Y:S01]  /*2f30*/  LDS.128 R56, [R14+0xc10] ;  /* 0x000c10000e387984 */ /* 0x000ee20000000c00 */
[----:B------:R-:W-:Y:S01]  /*2f40*/  FFMA R76, R40, R75, R17 ;  /* 0x0000004b284c7223 */ /* 0x000fe20000000011 */
[----:B------:R-:W-:Y:S01]  /*2f50*/  FFMA R41, R41, R34, R18 ;  /* 0x0000002229297223 */ /* 0x000fe20000000012 */
[----:B-1----:R-:W-:Y:S01]  /*2f60*/  FFMA R36, R36, R69, R19 ;  /* 0x0000004524247223 */ /* 0x002fe20000000013 */
[----:B------:R-:W-:Y:S01]  /*2f70*/  LDS R73, [R13+UR6+0x400] ;  /* 0x000400060d497984 */ /* 0x000fe20008000800 */
[C---:B------:R-:W-:Y:S01]  /*2f80*/  FFMA R79, R40.reuse, R79, R78 ;  /* 0x0000004f284f7223 */ /* 0x040fe2000000004e */
[----:B------:R-:W-:Y:S01]  /*2f90*/  FFMA R80, R40, R35, R41 ;  /* 0x0000002328507223 */ /* 0x000fe20000000029 */
[----:B----4-:R-:W-:Y:S01]  /*2fa0*/  FFMA R37, R68, R37, R36 ;  /* 0x0000002544257223 */ /* 0x010fe20000000024 */
[----:B------:R-:W1:Y:S01]  /*2fb0*/  LDS.128 R20, [R14+0x20] ;  /* 0x000020000e147984 */ /* 0x000e620000000c00 */
[----:B------:R-:W-:Y:S01]  /*2fc0*/  FFMA R78, R40, R63, R15 ;  /* 0x0000003f284e7223 */ /* 0x000fe2000000000f */
[----:B--2---:R-:W-:-:S02]  /*2fd0*/  FFMA R28, R69, R28, R67 ;  /* 0x0000001c451c7223 */ /* 0x004fc40000000043 */
[----:B------:R-:W2:Y:S01]  /*2fe0*/  LDS R72, [R13+UR6+0x480] ;  /* 0x000480060d487984 */ /* 0x000ea20008000800 */
[----:B-----5:R-:W-:Y:S01]  /*2ff0*/  FFMA R38, R71, R38, R37 ;  /* 0x0000002647267223 */ /* 0x020fe20000000025 */
[C---:B------:R-:W-:Y:S02]  /*3000*/  FFMA R29, R68.reuse, R29, R28 ;  /* 0x0000001d441d7223 */ /* 0x040fe4000000001c */
[----:B------:R-:W4:Y:S01]  /*3010*/  LDS R75, [R13+UR6+0x500] ;  /* 0x000500060d4b7984 */ /* 0x000f220008000800 */
[----:B------:R-:W-:Y:S01]  /*3020*/  FFMA R37, R69, R24, R42 ;  /* 0x0000001845257223 */ /* 0x000fe2000000002a */
[----:B------:R-:W-:Y:S02]  /*3030*/  FFMA R30, R71, R30, R29 ;  /* 0x0000001e471e7223 */ /* 0x000fe4000000001d */
[----:B------:R-:W5:Y:S01]  /*3040*/  LDS.128 R32, [R14+0x420] ;  /* 0x000420000e207984 */ /* 0x000f620000000c00 */
[----:B------:R-:W-:Y:S01]  /*3050*/  FFMA R24, R68, R25, R37 ;  /* 0x0000001944187223 */ /* 0x000fe20000000025 */
[----:B------:R-:W-:-:S02]  /*3060*/  FFMA R37, R69, R48, R76 ;  /* 0x0000003045257223 */ /* 0x000fc4000000004c */
[----:B------:R-:W5:Y:S01]  /*3070*/  LDS.128 R16, [R14+0x220] ;  /* 0x000220000e107984 */ /* 0x000f620000000c00 */
[C---:B------:R-:W-:Y:S01]  /*3080*/  FFMA R25, R71.reuse, R26, R24 ;  /* 0x0000001a47197223 */ /* 0x040fe20000000018 */
[----:B------:R-:W-:Y:S02]  /*3090*/  FFMA R24, R68, R49, R37 ;  /* 0x0000003144187223 */ /* 0x000fe40000000025 */
[----:B------:R-:W5:Y:S01]  /*30a0*/  LDS.128 R64, [R14+0x820] ;  /* 0x000820000e407984 */ /* 0x000f620000000c00 */
[C---:B------:R-:W-:Y:S01]  /*30b0*/  FFMA R15, R70.reuse, R39, R38 ;  /* 0x00000027460f7223 */ /* 0x040fe20000000026 */
[C---:B------:R-:W-:Y:S01]  /*30c0*/  FFMA R48, R70.reuse, R27, R25 ;  /* 0x0000001b46307223 */ /* 0x040fe20000000019 */
[----:B------:R-:W-:Y:S01]  /*30d0*/  FFMA R25, R71, R50, R24 ;  /* 0x0000003247197223 */ /* 0x000fe20000000018 */
[----:B------:R-:W5:Y:S01]  /*30e0*/  LDS.128 R60, [R14+0x620] ;  /* 0x000620000e3c7984 */ /* 0x000f620000000c00 */
[----:B---3--:R-:W-:Y:S01]  /*30f0*/  FFMA R26, R69, R52, R79 ;  /* 0x00000034451a7223 */ /* 0x008fe2000000004f */
[----:B------:R-:W-:-:S02]  /*3100*/  FFMA R52, R70, R31, R30 ;  /* 0x0000001f46347223 */ /* 0x000fc4000000001e */
[----:B------:R-:W3:Y:S01]  /*3110*/  LDS R74, [R13+UR6+0x580] ;  /* 0x000580060d4a7984 */ /* 0x000ee20008000800 */
[C---:B------:R-:W-:Y:S01]  /*3120*/  FFMA R27, R69.reuse, R44, R78 ;  /* 0x0000002c451b7223 */ /* 0x040fe2000000004e */
[----:B------:R-:W-:Y:S01]  /*3130*/  FFMA R53, R68, R53, R26 ;  /* 0x0000003544357223 */ /* 0x000fe2000000001a */
[----:B------:R-:W-:Y:S01]  /*3140*/  FFMA R44, R70, R51, R25 ;  /* 0x00000033462c7223 */ /* 0x000fe20000000019 */
[----:B------:R-:W3:Y:S01]  /*3150*/  LDS.128 R36, [R14+0xa20] ;  /* 0x000a20000e247984 */ /* 0x000ee20000000c00 */
[----:B------:R-:W-:Y:S01]  /*3160*/  FFMA R69, R69, R56, R80 ;  /* 0x0000003845457223 */ /* 0x000fe20000000050 */
[C---:B------:R-:W-:Y:S01]  /*3170*/  FFMA R24, R68.reuse, R45, R27 ;  /* 0x0000002d44187223 */ /* 0x040fe2000000001b */
[C---:B------:R-:W-:Y:S01]  /*3180*/  FFMA R54, R71.reuse, R54, R53 ;  /* 0x0000003647367223 */ /* 0x040fe20000000035 */
[----:B------:R-:W3:Y:S01]  /*3190*/  LDS.128 R40, [R14+0xc20] ;  /* 0x000c20000e287984 */ /* 0x000ee20000000c00 */
[----:B------:R-:W-:Y:S01]  /*31a0*/  FFMA R68, R68, R57, R69 ;  /* 0x0000003944447223 */ /* 0x000fe20000000045 */
[C---:B------:R-:W-:Y:S01]  /*31b0*/  FFMA R49, R71.reuse, R46, R24 ;  /* 0x0000002e47317223 */ /* 0x040fe20000000018 */
[----:B------:R-:W-:Y:S01]  /*31c0*/  FFMA R45, R70, R55, R54 ;  /* 0x00000037462d7223 */ /* 0x000fe20000000036 */
[----:B-1----:R-:W-:Y:S01]  /*31d0*/  FFMA R20, R20, R73, R15 ;  /* 0x0000004914147223 */ /* 0x002fe2000000000f */
[----:B------:R-:W-:Y:S01]  /*31e0*/  LDS R69, [R13+UR6+0x600] ;  /* 0x000600060d457984 */ /* 0x000fe20008000800 */
[----:B------:R-:W-:Y:S01]  /*31f0*/  FFMA R58, R71, R58, R68 ;  /* 0x0000003a473a7223 */ /* 0x000fe20000000044 */
[----:B------:R-:W-:Y:S01]  /*3200*/  FFMA R76, R70, R47, R49 ;  /* 0x0000002f464c7223 */ /* 0x000fe20000000031 */
[----:B--2---:R-:W-:Y:S01]  /*3210*/  FFMA R21, R72, R21, R20 ;  /* 0x0000001548157223 */ /* 0x004fe20000000014 */
[----:B------:R-:W1:Y:S01]  /*3220*/  LDS.128 R28, [R14+0x230] ;  /* 0x000230000e1c7984 */ /* 0x000e620000000c00 */
[----:B------:R-:W-:-:S02]  /*3230*/  FFMA R77, R70, R59, R58 ;  /* 0x0000003b464d7223 */ /* 0x000fc4000000003a */
[----:B----4-:R-:W-:Y:S01]  /*3240*/  FFMA R22, R75, R22, R21 ;  /* 0x000000164b167223 */ /* 0x010fe20000000015 */
[----:B------:R-:W2:Y:S01]  /*3250*/  LDS.128 R24, [R14+0x30] ;  /* 0x000030000e187984 */ /* 0x000ea20000000c00 */
[----:B-----5:R-:W-:-:S03]  /*3260*/  FFMA R21, R73, R32, R52 ;  /* 0x0000002049157223 */ /* 0x020fc60000000034 */
[----:B------:R-:W4:Y:S01]  /*3270*/  LDS.128 R56, [R14+0x430] ;  /* 0x000430000e387984 */ /* 0x000f220000000c00 */
[----:B------:R-:W-:-:S03]  /*3280*/  FFMA R15, R73, R16, R48 ;  /* 0x00000010490f7223 */ /* 0x000fc60000000030 */
[----:B------:R-:W5:Y:S01]  /*3290*/  LDS.128 R52, [R14+0x630] ;  /* 0x000630000e347984 */ /* 0x000f620000000c00 */
[----:B------:R-:W-:-:S03]  /*32a0*/  FFMA R16, R72, R17, R15 ;  /* 0x0000001148107223 */ /* 0x000fc6000000000f */
[----:B------:R-:W5:Y:S01]  /*32b0*/  LDS R68, [R13+UR6+0x680] ;  /* 0x000680060d447984 */ /* 0x000f620008000800 */
[----:B------:R-:W-:Y:S01]  /*32c0*/  FFMA R20, R73, R64, R45 ;  /* 0x0000004049147223 */ /* 0x000fe2000000002d */
[----:B------:R-:W-:Y:S02]  /*32d0*/  FFMA R17, R75, R18, R16 ;  /* 0x000000124b117223 */ /* 0x000fe40000000010 */
[----:B------:R-:W5:Y:S01]  /*32e0*/  LDS R71, [R13+UR6+0x700] ;  /* 0x000700060d477984 */ /* 0x000f620008000800 */
[----:B------:R-:W-:Y:S01]  /*32f0*/  FFMA R16, R72, R33, R21 ;  /* 0x0000002148107223 */ /* 0x000fe20000000015 */
[----:B------:R-:W-:Y:S01]  /*3300*/  FFMA R21, R73, R60, R44 ;  /* 0x0000003c49157223 */ /* 0x000fe2000000002c */
[----:B---3--:R-:W-:Y:S01]  /*3310*/  FFMA R15, R74, R23, R22 ;  /* 0x000000174a0f7223 */ /* 0x008fe20000000016 */
[----:B------:R-:W3:Y:S01]  /*3320*/  LDS R64, [R13+UR6+0x780] ;  /* 0x000780060d407984 */ /* 0x000ee20008000800 */
[----:B------:R-:W-:Y:S01]  /*3330*/  FFMA R16, R75, R34, R16 ;  /* 0x000000224b107223 */ /* 0x000fe20000000010 */
[----:B------:R-:W-:Y:S01]  /*3340*/  FFMA R18, R72, R61, R21 ;  /* 0x0000003d48127223 */ /* 0x000fe20000000015 */
[----:B------:R-:W-:Y:S01]  /*3350*/  FFMA R23, R73, R36, R76 ;  /* 0x0000002449177223 */ /* 0x000fe2000000004c */
[----:B------:R-:W3:Y:S01]  /*3360*/  LDS.128 R48, [R14+0x830] ;  /* 0x000830000e307984 */ /* 0x000ee20000000c00 */
[C---:B------:R-:W-:Y:S01]  /*3370*/  FFMA R32, R74.reuse, R19, R17 ;  /* 0x000000134a207223 */ /* 0x040fe20000000011 */
[----:B------:R-:W-:Y:S01]  /*3380*/  FFMA R60, R74, R35, R16 ;  /* 0x000000234a3c7223 */ /* 0x000fe20000000010 */
[----:B------:R-:W-:Y:S01]  /*3390*/  FFMA R21, R75, R62, R18 ;  /* 0x0000003e4b157223 */ /* 0x000fe20000000012 */
[----:B------:R-:W3:Y:S01]  /*33a0*/  LDS.128 R44, [R14+0xa30] ;  /* 0x000a30000e2c7984 */ /* 0x000ee20000000c00 */
[C---:B------:R-:W-:Y:S01]  /*33b0*/  FFMA R34, R72.reuse, R37, R23 ;  /* 0x0000002548227223 */ /* 0x040fe20000000017 */
[----:B------:R-:W-:Y:S01]  /*33c0*/  FFMA R65, R72, R65, R20 ;  /* 0x0000004148417223 */ /* 0x000fe20000000014 */
[----:B------:R-:W-:Y:S01]  /*33d0*/  FFMA R40, R73, R40, R77 ;  /* 0x0000002849287223 */ /* 0x000fe2000000004d */
[----:B------:R-:W3:Y:S01]  /*33e0*/  LDS.128 R16, [R14+0xc30] ;  /* 0x000c30000e107984 */ /* 0x000ee20000000c00 */
[----:B------:R-:W-:Y:S01]  /*33f0*/  FFMA R63, R74, R63, R21 ;  /* 0x0000003f4a3f7223 */ /* 0x000fe20000000015 */
[----:B------:R-:W-:Y:S01]  /*3400*/  FFMA R37, R75, R38, R34 ;  /* 0x000000264b257223 */ /* 0x000fe20000000022 */
[----:B------:R-:W-:Y:S01]  /*3410*/  FFMA R41, R72, R41, R40 ;  /* 0x0000002948297223 */ /* 0x000fe20000000028 */
[----:B------:R-:W-:Y:S01]  /*3420*/  LDS R73, [R13+UR6+0x800] ;  /* 0x000800060d497984 */ /* 0x000fe20008000800 */
[----:B-1----:R-:W-:Y:S01]  /*3430*/  FFMA R28, R69, R28, R32 ;  /* 0x0000001c451c7223 */ /* 0x002fe20000000020 */
[C---:B------:R-:W-:Y:S01]  /*3440*/  FFMA R66, R75.reuse, R66, R65 ;  /* 0x000000424b427223 */ /* 0x040fe20000000041 */
[----:B------:R-:W-:Y:S01]  /*3450*/  FFMA R42, R75, R42, R41 ;  /* 0x0000002a4b2a7223 */ /* 0x000fe20000000029 */
[----:B------:R-:W1:Y:S01]  /*3460*/  LDS.128 R20, [R14+0x40] ;  /* 0x000040000e147984 */ /* 0x000e620000000c00 */
[----:B--2---:R-:W-:Y:S01]  /*3470*/  FFMA R24, R24, R69, R15 ;  /* 0x0000004518187223 */ /* 0x004fe2000000000f */
[C---:B------:R-:W-:Y:S01]  /*3480*/  FFMA R66, R74.reuse, R67, R66 ;  /* 0x000000434a427223 */ /* 0x040fe20000000042 */
[C---:B------:R-:W-:Y:S01]  /*3490*/  FFMA R65, R74.reuse, R39, R37 ;  /* 0x000000274a417223 */ /* 0x040fe20000000025 */
[----:B------:R-:W2:Y:S01]  /*34a0*/  LDS.128 R32, [R14+0x240] ;  /* 0x000240000e207984 */ /* 0x000ea20000000c00 */
[----:B----4-:R-:W-:Y:S01]  /*34b0*/  FFMA R15, R69, R56, R60 ;  /* 0x00000038450f7223 */ /* 0x010fe2000000003c */
[----:B------:R-:W-:-:S02]  /*34c0*/  FFMA R74, R74, R43, R42 ;  /* 0x0000002b4a4a7223 */ /* 0x000fc4000000002a */
[----:B------:R-:W4:Y:S01]  /*34d0*/  LDS R70, [R13+UR6+0x880] ;  /* 0x000880060d467984 */ /* 0x000f220008000800 */
[----:B-----5:R-:W-:-:S03]  /*34e0*/  FFMA R52, R69, R52, R63 ;  /* 0x0000003445347223 */ /* 0x020fc6000000003f */
[----:B------:R-:W5:Y:S01]  /*34f0*/  LDS.128 R60, [R14+0x440] ;  /* 0x000440000e3c7984 */ /* 0x000f620000000c00 */
[C---:B------:R-:W-:Y:S01]  /*3500*/  FFMA R25, R68.reuse, R25, R24 ;  /* 0x0000001944197223 */ /* 0x040fe20000000018 */
[C---:B------:R-:W-:Y:S01]  /*3510*/  FFMA R29, R68.reuse, R29, R28 ;  /* 0x0000001d441d7223 */ /* 0x040fe2000000001c */
[C---:B------:R-:W-:Y:S01]  /*3520*/  FFMA R24, R68.reuse, R57, R15 ;  /* 0x0000003944187223 */ /* 0x040fe2000000000f */
[----:B------:R-:W5:Y:S01]  /*3530*/  LDS R75, [R13+UR6+0x900] ;  /* 0x000900060d4b7984 */ /* 0x000f620008000800 */
[C---:B------:R-:W-:Y:S01]  /*3540*/  FFMA R26, R71.reuse, R26, R25 ;  /* 0x0000001a471a7223 */ /* 0x040fe20000000019 */
[C---:B------:R-:W-:Y:S01]  /*3550*/  FFMA R30, R71.reuse, R30, R29 ;  /* 0x0000001e471e7223 */ /* 0x040fe2000000001d */
[----:B------:R-:W-:Y:S01]  /*3560*/  FFMA R53, R68, R53, R52 ;  /* 0x0000003544357223 */ /* 0x000fe20000000034 */
[----:B------:R-:W5:Y:S01]  /*3570*/  LDS.128 R36, [R14+0x840] ;  /* 0x000840000e247984 */ /* 0x000f620000000c00 */
[C---:B---3--:R-:W-:Y:S01]  /*3580*/  FFMA R15, R64.reuse, R27, R26 ;  /* 0x0000001b400f7223 */ /* 0x048fe2000000001a */
[C---:B------:R-:W-:Y:S01]  /*3590*/  FFMA R29, R71.reuse, R58, R24 ;  /* 0x0000003a471d7223 */ /* 0x040fe20000000018 */
[C---:B------:R-:W-:Y:S01]  /*35a0*/  FFMA R30, R64.reuse, R31, R30 ;  /* 0x0000001f401e7223 */ /* 0x040fe2000000001e */
[----:B------:R-:W3:Y:S01]  /*35b0*/  LDS.128 R40, [R14+0x640] ;  /* 0x000640000e287984 */ /* 0x000ee20000000c00 */
[----:B------:R-:W-:Y:S01]  /*35c0*/  FFMA R54, R71, R54, R53 ;  /* 0x0000003647367223 */ /* 0x000fe20000000035 */
[C---:B------:R-:W-:Y:S01]  /*35d0*/  FFMA R31, R69.reuse, R48, R66 ;  /* 0x00000030451f7223 */ /* 0x040fe20000000042 */
[C---:B------:R-:W-:Y:S01]  /*35e0*/  FFMA R66, R64.reuse, R59, R29 ;  /* 0x0000003b40427223 */ /* 0x040fe2000000001d */
[----:B------:R-:W3:Y:S01]  /*35f0*/  LDS R72, [R13+UR6+0x980] ;  /* 0x000980060d487984 */ /* 0x000ee20008000800 */
[C---:B------:R-:W-:Y:S01]  /*3600*/  FFMA R44, R69.reuse, R44, R65 ;  /* 0x0000002c452c7223 */ /* 0x040fe20000000041 */
[----:B------:R-:W-:Y:S01]  /*3610*/  FFMA R65, R64, R55, R54 ;  /* 0x0000003740417223 */ /* 0x000fe20000000036 */
[C---:B------:R-:W-:Y:S01]  /*3620*/  FFMA R28, R68.reuse, R49, R31 ;  /* 0x00000031441c7223 */ /* 0x040fe2000000001f */
        /* <DEDUP_REMOVED lines=8> */
[----:B------:R-:W-:Y:S01]  /*36b0*/  LDS R77, [R13+UR6+0xa00] ;  /* 0x000a00060d4d7984 */ /* 0x000fe20008000800 */
[----:B-1----:R-:W-:Y:S01]  /*36c0*/  FFMA R20, R20, R73, R15 ;  /* 0x0000004914147223 */ /* 0x002fe2000000000f */
[----:B------:R-:W-:Y:S01]  /*36d0*/  FFMA R71, R71, R18, R16 ;  /* 0x0000001247477223 */ /* 0x000fe20000000010 */
[C---:B------:R-:W-:Y:S01]  /*36e0*/  FFMA R68, R64.reuse, R47, R46 ;  /* 0x0000002f40447223 */ /* 0x040fe2000000002e */
[----:B------:R-:W1:Y:S01]  /*36f0*/  LDS.128 R52, [R14+0x50] ;  /* 0x000050000e347984 */ /* 0x000e620000000c00 */
[----:B--2---:R-:W-:Y:S01]  /*3700*/  FFMA R15, R73, R32, R30 ;  /* 0x00000020490f7223 */ /* 0x004fe2000000001e */
[----:B------:R-:W-:-:S02]  /*3710*/  FFMA R32, R64, R19, R71 ;  /* 0x0000001340207223 */ /* 0x000fc40000000047 */
[----:B------:R-:W2:Y:S01]  /*3720*/  LDS R74, [R13+UR6+0xa80] ;  /* 0x000a80060d4a7984 */ /* 0x000ea20008000800 */
[C---:B----4-:R-:W-:Y:S01]  /*3730*/  FFMA R21, R70.reuse, R21, R20 ;  /* 0x0000001546157223 */ /* 0x050fe20000000014 */
[----:B------:R-:W-:Y:S02]  /*3740*/  FFMA R16, R70, R33, R15 ;  /* 0x0000002146107223 */ /* 0x000fe4000000000f */
[----:B------:R-:W4:Y:S01]  /*3750*/  LDS R79, [R13+UR6+0xb00] ;  /* 0x000b00060d4f7984 */ /* 0x000f220008000800 */
[----:B-----5:R-:W-:-:S03]  /*3760*/  FFMA R19, R73, R60, R66 ;  /* 0x0000003c49137223 */ /* 0x020fc60000000042 */
[----:B------:R-:W5:Y:S01]  /*3770*/  LDS.128 R28, [R14+0x250] ;  /* 0x000250000e1c7984 */ /* 0x000f620000000c00 */
[C---:B------:R-:W-:Y:S01]  /*3780*/  FFMA R22, R75.reuse, R22, R21 ;  /* 0x000000164b167223 */ /* 0x040fe20000000015 */
[----:B------:R-:W-:Y:S01]  /*3790*/  FFMA R17, R75, R34, R16 ;  /* 0x000000224b117223 */ /* 0x000fe20000000010 */
[C---:B------:R-:W-:Y:S01]  /*37a0*/  FFMA R16, R70.reuse, R61, R19 ;  /* 0x0000003d46107223 */ /* 0x040fe20000000013 */
[----:B------:R-:W5:Y:S01]  /*37b0*/  LDS R76, [R13+UR6+0xb80] ;  /* 0x000b80060d4c7984 */ /* 0x000f620008000800 */
[----:B------:R-:W-:Y:S02]  /*37c0*/  FFMA R36, R73, R36, R67 ;  /* 0x0000002449247223 */ /* 0x000fe40000000043 */
[----:B------:R-:W-:Y:S01]  /*37d0*/  FFMA R33, R75, R62, R16 ;  /* 0x0000003e4b217223 */ /* 0x000fe20000000010 */
[----:B------:R-:W5:Y:S01]  /*37e0*/  LDS.128 R44, [R14+0x450] ;  /* 0x000450000e2c7984 */ /* 0x000f620000000c00 */
[----:B---3--:R-:W-:Y:S01]  /*37f0*/  FFMA R18, R73, R40, R65 ;  /* 0x0000002849127223 */ /* 0x008fe20000000041 */
[----:B------:R-:W-:-:S02]  /*3800*/  FFMA R37, R70, R37, R36 ;  /* 0x0000002546257223 */ /* 0x000fc40000000024 */
        /* <DEDUP_REMOVED lines=8> */
[----:B------:R-:W3:Y:S01]  /*3890*/  LDS.128 R20, [R14+0xa50] ;  /* 0x000a50000e147984 */ /* 0x000ee20000000c00 */
[----:B------:R-:W-:Y:S01]  /*38a0*/  FFMA R60, R72, R39, R38 ;  /* 0x00000027483c7223 */ /* 0x000fe20000000026 */
[----:B------:R-:W-:Y:S01]  /*38b0*/  FFMA R24, R70, R25, R35 ;  /* 0x0000001946187223 */ /* 0x000fe20000000023 */
[----:B------:R-:W-:Y:S01]  /*38c0*/  FFMA R25, R73, R56, R32 ;  /* 0x0000003849197223 */ /* 0x000fe20000000020 */
[----:B------:R-:W3:Y:S01]  /*38d0*/  LDS.128 R16, [R14+0xc50] ;  /* 0x000c50000e107984 */ /* 0x000ee20000000c00 */
[C---:B------:R-:W-:Y:S01]  /*38e0*/  FFMA R63, R72.reuse, R63, R33 ;  /* 0x0000003f483f7223 */ /* 0x040fe20000000021 */
        /* <DEDUP_REMOVED lines=9> */
[----:B------:R-:W-:Y:S01]  /*3980*/  FFMA R83, R72, R59, R58 ;  /* 0x0000003b48537223 */ /* 0x000fe2000000003a */
[----:B------:R-:W2:Y:S01]  /*3990*/  LDS R78, [R13+UR6+0xc80] ;  /* 0x000c80060d4e7984 */ /* 0x000ea20008000800 */
[----:B----4-:R-:W-:-:S03]  /*39a0*/  FFMA R54, R79, R54, R53 ;  /* 0x000000364f367223 */ /* 0x010fc60000000035 */
[----:B------:R-:W4:Y:S01]  /*39b0*/  LDS.128 R32, [R14+0x260] ;  /* 0x000260000e207984 */ /* 0x000f220000000c00 */
[----:B-----5:R-:W-:-:S03]  /*39c0*/  FFMA R25, R77, R28, R40 ;  /* 0x0000001c4d197223 */ /* 0x020fc60000000028 */
[----:B------:R-:W5:Y:S01]  /*39d0*/  LDS R75, [R13+UR6+0xd00] ;  /* 0x000d00060d4b7984 */ /* 0x000f620008000800 */
[----:B------:R-:W-:Y:S01]  /*39e0*/  FFMA R15, R76, R55, R54 ;  /* 0x000000374c0f7223 */ /* 0x000fe20000000036 */
[C---:B------:R-:W-:Y:S02]  /*39f0*/  FFMA R24, R74.reuse, R29, R25 ;  /* 0x0000001d4a187223 */ /* 0x040fe40000000019 */
[----:B------:R-:W5:Y:S01]  /*3a00*/  LDS R72, [R13+UR6+0xd80] ;  /* 0x000d80060d487984 */ /* 0x000f620008000800 */
[----:B------:R-:W-:Y:S01]  /*3a10*/  FFMA R44, R77, R44, R63 ;  /* 0x0000002c4d2c7223 */ /* 0x000fe2000000003f */
[----:B------:R-:W-:Y:S02]  /*3a20*/  FFMA R25, R79, R30, R24 ;  /* 0x0000001e4f197223 */ /* 0x000fe40000000018 */
[----:B------:R-:W5:Y:S01]  /*3a30*/  LDS.128 R40, [R14+0x460] ;  /* 0x000460000e287984 */ /* 0x000f620000000c00 */
[----:B---3--:R-:W-:Y:S01]  /*3a40*/  FFMA R48, R77, R48, R61 ;  /* 0x000000304d307223 */ /* 0x008fe2000000003d */
[----:B------:R-:W-:-:S02]  /*3a50*/  FFMA R45, R74, R45, R44 ;  /* 0x0000002d4a2d7223 */ /* 0x000fc4000000002c */
[----:B------:R-:W3:Y:S01]  /*3a60*/  LDS.128 R52, [R14+0x660] ;  /* 0x000660000e347984 */ /* 0x000ee20000000c00 */
[----:B------:R-:W-:Y:S01]  /*3a70*/  FFMA R49, R74, R49, R48 ;  /* 0x000000314a317223 */ /* 0x000fe20000000030 */
[C---:B------:R-:W-:Y:S01]  /*3a80*/  FFMA R46, R79.reuse, R46, R45 ;  /* 0x0000002e4f2e7223 */ /* 0x040fe2000000002d */
[C---:B------:R-:W-:Y:S01]  /*3a90*/  FFMA R48, R76.reuse, R31, R25 ;  /* 0x0000001f4c307223 */ /* 0x040fe20000000019 */
[----:B------:R-:W3:Y:S01]  /*3aa0*/  LDS.128 R56, [R14+0x860] ;  /* 0x000860000e387984 */ /* 0x000ee20000000c00 */
[----:B------:R-:W-:Y:S01]  /*3ab0*/  FFMA R24, R79, R50, R49 ;  /* 0x000000324f187223 */ /* 0x000fe20000000031 */
[C---:B------:R-:W-:Y:S01]  /*3ac0*/  FFMA R25, R77.reuse, R64, R60 ;  /* 0x000000404d197223 */ /* 0x040fe2000000003c */
[C---:B------:R-:W-:Y:S01]  /*3ad0*/  FFMA R27, R77.reuse, R20, R26 ;  /* 0x000000144d1b7223 */ /* 0x040fe2000000001a */
        /* <DEDUP_REMOVED lines=9> */
[----:B------:R-:W-:Y:S01]  /*3b70*/  LDS R77, [R13+UR6+0xe00] ;  /* 0x000e00060d4d7984 */ /* 0x000fe20008000800 */
[----:B-1----:R-:W-:Y:S01]  /*3b80*/  FFMA R36, R36, R73, R15 ;  /* 0x0000004924247223 */ /* 0x002fe2000000000f */
[C---:B------:R-:W-:Y:S01]  /*3b90*/  FFMA R17, R79.reuse, R22, R16 ;  /* 0x000000164f117223 */ /* 0x040fe20000000010 */
[----:B------:R-:W-:Y:S01]  /*3ba0*/  FFMA R67, R76, R67, R25 ;  /* 0x000000434c437223 */ /* 0x000fe20000000019 */
[----:B------:R-:W1:Y:S01]  /*3bb0*/  LDS.128 R28, [R14+0x70] ;  /* 0x000070000e1c7984 */ /* 0x000e620000000c00 */
[----:B--2---:R-:W-:Y:S01]  /*3bc0*/  FFMA R37, R78, R37, R36 ;  /* 0x000000254e257223 */ /* 0x004fe20000000024 */
[----:B------:R-:W-:Y:S01]  /*3bd0*/  FFMA R18, R79, R18, R21 ;  /* 0x000000124f127223 */ /* 0x000fe20000000015 */
[----:B----4-:R-:W-:Y:S01]  /*3be0*/  FFMA R15, R73, R32, R48 ;  /* 0x00000020490f7223 */ /* 0x010fe20000000030 */
[----:B------:R-:W2:Y:S01]  /*3bf0*/  LDS.128 R24, [R14+0x270] ;  /* 0x000270000e187984 */ /* 0x000ea20000000c00 */
[C---:B------:R-:W-:Y:S01]  /*3c00*/  FFMA R20, R76.reuse, R23, R17 ;  /* 0x000000174c147223 */ /* 0x040fe20000000011 */
[----:B------:R-:W-:Y:S01]  /*3c10*/  FFMA R22, R76, R19, R18 ;  /* 0x000000134c167223 */ /* 0x000fe20000000012 */
[----:B-----5:R-:W-:Y:S01]  /*3c20*/  FFMA R38, R75, R38, R37 ;  /* 0x000000264b267223 */ /* 0x020fe20000000025 */
[----:B------:R-:W4:Y:S01]  /*3c30*/  LDS R74, [R13+UR6+0xe80] ;  /* 0x000e80060d4a7984 */ /* 0x000f220008000800 */
[----:B------:R-:W-:-:S02]  /*3c40*/  FFMA R16, R78, R33, R15 ;  /* 0x000000214e107223 */ /* 0x000fc4000000000f */
[C---:B------:R-:W-:Y:S01]  /*3c50*/  FFMA R15, R72.reuse, R39, R38 ;  /* 0x00000027480f7223 */ /* 0x040fe20000000026 */
[----:B------:R-:W5:Y:S01]  /*3c60*/  LDS R79, [R13+UR6+0xf00] ;  /* 0x000f00060d4f7984 */ /* 0x000f620008000800 */
[----:B------:R-:W-:Y:S01]  /*3c70*/  FFMA R17, R75, R34, R16 ;  /* 0x000000224b117223 */ /* 0x000fe20000000010 */
[C---:B------:R-:W-:Y:S02]  /*3c80*/  FFMA R19, R73.reuse, R40, R50 ;  /* 0x0000002849137223 */ /* 0x040fe40000000032 */
[----:B------:R-:W5:Y:S01]  /*3c90*/  LDS.128 R36, [R14+0x670] ;  /* 0x000670000e247984 */ /* 0x000f620000000c00 */
[----:B------:R-:W-:Y:S01]  /*3ca0*/  FFMA R16, R72, R35, R17 ;  /* 0x0000002348107223 */ /* 0x000fe20000000011 */
[C---:B---3--:R-:W-:Y:S02]  /*3cb0*/  FFMA R52, R73.reuse, R52, R81 ;  /* 0x0000003449347223 */ /* 0x048fe40000000051 */
[----:B------:R-:W3:Y:S01]  /*3cc0*/  LDS.128 R60, [R14+0x470] ;  /* 0x000470000e3c7984 */ /* 0x000ee20000000c00 */
[----:B------:R-:W-:Y:S01]  /*3cd0*/  FFMA R18, R78, R41, R19 ;  /* 0x000000294e127223 */ /* 0x000fe20000000013 */
[----:B------:R-:W-:-:S02]  /*3ce0*/  FFMA R56, R73, R56, R67 ;  /* 0x0000003849387223 */ /* 0x000fc40000000043 */
[----:B------:R-:W3:Y:S01]  /*3cf0*/  LDS.128 R48, [R14+0x870] ;  /* 0x000870000e307984 */ /* 0x000ee20000000c00 */
[C---:B------:R-:W-:Y:S01]  /*3d00*/  FFMA R53, R78.reuse, R53, R52 ;  /* 0x000000354e357223 */ /* 0x040fe20000000034 */
[C---:B------:R-:W-:Y:S01]  /*3d10*/  FFMA R17, R75.reuse, R42, R18 ;  /* 0x0000002a4b117223 */ /* 0x040fe20000000012 */
[----:B------:R-:W-:Y:S01]  /*3d20*/  FFMA R57, R78, R57, R56 ;  /* 0x000000394e397223 */ /* 0x000fe20000000038 */
[----:B------:R-:W3:Y:S01]  /*3d30*/  LDS R76, [R13+UR6+0xf80] ;  /* 0x000f80060d4c7984 */ /* 0x000ee20008000800 */
[----:B------:R-:W-:Y:S01]  /*3d40*/  FFMA R54, R75, R54, R53 ;  /* 0x000000364b367223 */ /* 0x000fe20000000035 */
        /* <DEDUP_REMOVED lines=9> */
[----:B------:R-:W-:Y:S01]  /*3de0*/  FFMA R17, R75, R70, R18 ;  /* 0x000000464b117223 */ /* 0x000fe20000000012 */
[----:B-1----:R-:W-:Y:S01]  /*3df0*/  FFMA R28, R28, R77, R15 ;  /* 0x0000004d1c1c7223 */ /* 0x002fe2000000000f */
[----:B------:R-:W-:Y:S01]  /*3e00*/  LDS.128 R20, [R14+0x80] ;  /* 0x000080000e147984 */ /* 0x000fe20000000c00 */
[C---:B------:R-:W-:Y:S01]  /*3e10*/  FFMA R59, R72.reuse, R59, R58 ;  /* 0x0000003b483b7223 */ /* 0x040fe2000000003a */
[----:B------:R-:W-:Y:S01]  /*3e20*/  FFMA R56, R72, R71, R17 ;  /* 0x0000004748387223 */ /* 0x000fe20000000011 */
[----:B--2---:R-:W-:Y:S01]  /*3e30*/  FFMA R33, R77, R24, R16 ;  /* 0x000000184d217223 */ /* 0x004fe20000000010 */
[----:B------:R-:W1:Y:S01]  /*3e40*/  LDS R15, [R13+UR6+0x1000] ;  /* 0x001000060d0f7984 */ /* 0x000e620008000800 */
[----:B------:R-:W-:Y:S01]  /*3e50*/  FFMA R75, R75, R46, R78 ;  /* 0x0000002e4b4b7223 */ /* 0x000fe2000000004e */
[----:B----4-:R-:W-:-:S02]  /*3e60*/  FFMA R29, R74, R29, R28 ;  /* 0x0000001d4a1d7223 */ /* 0x010fc4000000001c */
[----:B------:R-:W2:Y:S01]  /*3e70*/  LDS R68, [R13+UR6+0x1080] ;  /* 0x001080060d447984 */ /* 0x000ea20008000800 */
[----:B------:R-:W-:Y:S01]  /*3e80*/  FFMA R24, R74, R25, R33 ;  /* 0x000000194a187223 */ /* 0x000fe20000000021 */
[----:B------:R-:W-:Y:S01]  /*3e90*/  FFMA R72, R72, R47, R75 ;  /* 0x0000002f48487223 */ /* 0x000fe2000000004b */
[C---:B-----5:R-:W-:Y:S01]  /*3ea0*/  FFMA R30, R79.reuse, R30, R29 ;  /* 0x0000001e4f1e7223 */ /* 0x060fe2000000001d */
[----:B------:R-:W4:Y:S01]  /*3eb0*/  LDS.128 R16, [R14+0x280] ;  /* 0x000280000e107984 */ /* 0x000f220000000c00 */
[----:B------:R-:W-:Y:S01]  /*3ec0*/  FFMA R25, R79, R26, R24 ;  /* 0x0000001a4f197223 */ /* 0x000fe20000000018 */
[C---:B------:R-:W-:Y:S02]  /*3ed0*/  FFMA R36, R77.reuse, R36, R41 ;  /* 0x000000244d247223 */ /* 0x040fe40000000029 */
[----:B------:R-:W5:Y:S01]  /*3ee0*/  LDS R69, [R13+UR6+0x1100] ;  /* 0x001100060d457984 */ /* 0x000f620008000800 */
[----:B---3--:R-:W-:-:S03]  /*3ef0*/  FFMA R29, R77, R60, R40 ;  /* 0x0000003c4d1d7223 */ /* 0x008fc60000000028 */
[----:B------:R-:W3:Y:S01]  /*3f00*/  LDS.128 R32, [R14+0x480] ;  /* 0x000480000e207984 */ /* 0x000ee20000000c00 */
[C---:B------:R-:W-:Y:S01]  /*3f10*/  FFMA R37, R74.reuse, R37, R36 ;  /* 0x000000254a257223 */ /* 0x040fe20000000024 */
[----:B------:R-:W-:Y:S02]  /*3f20*/  FFMA R26, R77, R48, R59 ;  /* 0x000000304d1a7223 */ /* 0x000fe4000000003b */
[----:B------:R-:W3:Y:S01]  /*3f30*/  LDS.128 R40, [R14+0x880] ;  /* 0x000880000e287984 */ /* 0x000ee20000000c00 */
[----:B------:R-:W-:Y:S01]  /*3f40*/  FFMA R24, R74, R61, R29 ;  /* 0x0000003d4a187223 */ /* 0x000fe2000000001d */
[C---:B------:R-:W-:Y:S01]  /*3f50*/  FFMA R38, R79.reuse, R38, R37 ;  /* 0x000000264f267223 */ /* 0x040fe20000000025 */
[----:B------:R-:W-:Y:S01]  /*3f60*/  FFMA R48, R76, R27, R25 ;  /* 0x0000001b4c307223 */ /* 0x000fe20000000019 */
        /* <DEDUP_REMOVED lines=10> */
[C---:B------:R-:W-:Y:S01]  /*4010*/  FFMA R50, R76.reuse, R63, R25 ;  /* 0x0000003f4c327223 */ /* 0x040fe20000000019 */
[----:B------:R-:W-:Y:S01]  /*4020*/  FFMA R65, R76, R51, R24 ;  /* 0x000000334c417223 */ /* 0x000fe20000000018 */
[----:B------:R-:W-:Y:S01]  /*4030*/  LDS R73, [R13+UR6+0x1200] ;  /* 0x001200060d497984 */ /* 0x000fe20008000800 */
[----:B------:R-:W-:Y:S01]  /*4040*/  FFMA R29, R79, R66, R26 ;  /* 0x000000424f1d7223 */ /* 0x000fe2000000001a */
[----:B------:R-:W-:-:S02]  /*4050*/  FFMA R77, R77, R52, R72 ;  /* 0x000000344d4d7223 */ /* 0x000fc40000000048 */
[----:B------:R-:W3:Y:S01]  /*4060*/  LDS.128 R36, [R14+0x90] ;  /* 0x000090000e247984 */ /* 0x000ee20000000c00 */
[----:B------:R-:W-:Y:S01]  /*4070*/  FFMA R78, R76, R67, R29 ;  /* 0x000000434c4e7223 */ /* 0x000fe2000000001d */
[----:B------:R-:W-:Y:S01]  /*4080*/  FFMA R74, R74, R53, R77 ;  /* 0x000000354a4a7223 */ /* 0x000fe2000000004d */
[----:B-1----:R-:W-:Y:S01]  /*4090*/  FFMA R20, R20, R15, R31 ;  /* 0x0000000f14147223 */ /* 0x002fe2000000001f */
[----:B------:R-:W1:Y:S02]  /*40a0*/  LDS.128 R24, [R14+0xc80] ;  /* 0x000c80000e187984 */ /* 0x000e640000000c00 */
[----:B------:R-:W-:Y:S01]  /*40b0*/  FFMA R79, R79, R54, R74 ;  /* 0x000000364f4f7223 */ /* 0x000fe2000000004a */
[----:B--2---:R-:W-:Y:S01]  /*40c0*/  FFMA R21, R68, R21, R20 ;  /* 0x0000001544157223 */ /* 0x004fe20000000014 */
[----:B------:R-:W2:Y:S01]  /*40d0*/  LDS R72, [R13+UR6+0x1280] ;  /* 0x001280060d487984 */ /* 0x000ea20008000800 */
[----:B----4-:R-:W-:Y:S01]  /*40e0*/  FFMA R49, R15, R16, R48 ;  /* 0x000000100f317223 */ /* 0x010fe20000000030 */
[----:B------:R-:W-:-:S02]  /*40f0*/  FFMA R76, R76, R55, R79 ;  /* 0x000000374c4c7223 */ /* 0x000fc4000000004f */
[----:B------:R-:W4:Y:S01]  /*4100*/  LDS.128 R28, [R14+0x290] ;  /* 0x000290000e1c7984 */ /* 0x000f220000000c00 */
[----:B-----5:R-:W-:Y:S01]  /*4110*/  FFMA R22, R69, R22, R21 ;  /* 0x0000001645167223 */ /* 0x020fe20000000015 */
[C---:B------:R-:W-:Y:S02]  /*4120*/  FFMA R16, R68.reuse, R17, R49 ;  /* 0x0000001144107223 */ /* 0x040fe40000000031 */
[----:B------:R-:W5:Y:S01]  /*4130*/  LDS R75, [R13+UR6+0x1300] ;  /* 0x001300060d4b7984 */ /* 0x000f620008000800 */
[----:B---3--:R-:W-:Y:S01]  /*4140*/  FFMA R21, R15, R32, R50 ;  /* 0x000000200f157223 */ /* 0x008fe20000000032 */
[----:B------:R-:W-:Y:S02]  /*4150*/  FFMA R17, R69, R18, R16 ;  /* 0x0000001245117223 */ /* 0x000fe40000000010 */
[----:B------:R-:W3:Y:S01]  /*4160*/  LDS R74, [R13+UR6+0x1380] ;  /* 0x001380060d4a7984 */ /* 0x000ee20008000800 */
[----:B------:R-:W-:Y:S01]  /*4170*/  FFMA R16, R68, R33, R21 ;  /* 0x0000002144107223 */ /* 0x000fe20000000015 */
[----:B------:R-:W-:-:S02]  /*4180*/  FFMA R18, R15, R40, R65 ;  /* 0x000000280f127223 */ /* 0x000fc40000000041 */
[----:B------:R-:W3:Y:S01]  /*4190*/  LDS.128 R48, [R14+0x490] ;  /* 0x000490000e307984 */ /* 0x000ee20000000c00 */
[C---:B------:R-:W-:Y:S01]  /*41a0*/  FFMA R40, R70.reuse, R19, R17 ;  /* 0x0000001346287223 */ /* 0x040fe20000000011 */
[----:B------:R-:W-:Y:S01]  /*41b0*/  FFMA R17, R69, R34, R16 ;  /* 0x0000002245117223 */ /* 0x000fe20000000010 */
[C---:B------:R-:W-:Y:S01]  /*41c0*/  FFMA R23, R70.reuse, R23, R22 ;  /* 0x0000001746177223 */ /* 0x040fe20000000016 */
[----:B------:R-:W3:Y:S01]  /*41d0*/  LDS.128 R52, [R14+0x690] ;  /* 0x000690000e347984 */ /* 0x000ee20000000c00 */
[C---:B------:R-:W-:Y:S01]  /*41e0*/  FFMA R21, R15.reuse, R44, R60 ;  /* 0x0000002c0f157223 */ /* 0x040fe2000000003c */
[----:B------:R-:W-:Y:S01]  /*41f0*/  FFMA R44, R70, R35, R17 ;  /* 0x00000023462c7223 */ /* 0x000fe20000000011 */
[C---:B------:R-:W-:Y:S01]  /*4200*/  FFMA R41, R68.reuse, R41, R18 ;  /* 0x0000002944297223 */ /* 0x040fe20000000012 */
[----:B------:R-:W-:Y:S01]  /*4210*/  FFMA R19, R15, R56, R78 ;  /* 0x000000380f137223 */ /* 0x000fe2000000004e */
[----:B------:R-:W3:Y:S01]  /*4220*/  LDS.128 R60, [R14+0x890] ;  /* 0x000890000e3c7984 */ /* 0x000ee20000000c00 */
[C---:B------:R-:W-:Y:S01]  /*4230*/  FFMA R21, R68.reuse, R45, R21 ;  /* 0x0000002d44157223 */ /* 0x040fe20000000015 */
[C---:B------:R-:W-:Y:S01]  /*4240*/  FFMA R42, R69.reuse, R42, R41 ;  /* 0x0000002a452a7223 */ /* 0x040fe20000000029 */
[----:B------:R-:W-:Y:S01]  /*4250*/  FFMA R16, R68, R57, R19 ;  /* 0x0000003944107223 */ /* 0x000fe20000000013 */
[----:B------:R-:W3:Y:S01]  /*4260*/  LDS.128 R64, [R14+0xa90] ;  /* 0x000a90000e407984 */ /* 0x000ee20000000c00 */
[C---:B------:R-:W-:Y:S01]  /*4270*/  FFMA R46, R69.reuse, R46, R21 ;  /* 0x0000002e452e7223 */ /* 0x040fe20000000015 */
[----:B------:R-:W-:Y:S01]  /*4280*/  FFMA R45, R70, R43, R42 ;  /* 0x0000002b462d7223 */ /* 0x000fe2000000002a */
[----:B------:R-:W-:Y:S01]  /*4290*/  FFMA R36, R36, R73, R23 ;  /* 0x0000004924247223 */ /* 0x000fe20000000017 */
[----:B------:R-:W3:Y:S01]  /*42a0*/  LDS.128 R32, [R14+0xc90] ;  /* 0x000c90000e207984 */ /* 0x000ee20000000c00 */
[----:B------:R-:W-:Y:S01]  /*42b0*/  FFMA R21, R69, R58, R16 ;  /* 0x0000003a45157223 */ /* 0x000fe20000000010 */
[C---:B------:R-:W-:Y:S01]  /*42c0*/  FFMA R46, R70.reuse, R47, R46 ;  /* 0x0000002f462e7223 */ /* 0x040fe2000000002e */
[----:B-1----:R-:W-:Y:S01]  /*42d0*/  FFMA R15, R15, R24, R76 ;  /* 0x000000180f0f7223 */ /* 0x002fe2000000004c */
[----:B------:R-:W-:Y:S01]  /*42e0*/  LDS R77, [R13+UR6+0x1400] ;  /* 0x001400060d4d7984 */ /* 0x000fe20008000800 */
[----:B------:R-:W-:Y:S01]  /*42f0*/  FFMA R59, R70, R59, R21 ;  /* 0x0000003b463b7223 */ /* 0x000fe20000000015 */
[----:B--2---:R-:W-:-:S02]  /*4300*/  FFMA R37, R72, R37, R36 ;  /* 0x0000002548257223 */ /* 0x004fc40000000024 */
[----:B------:R-:W1:Y:S01]  /*4310*/  LDS.128 R16, [R14+0xa0] ;  /* 0x0000a0000e107984 */ /* 0x000e620000000c00 */
[----:B------:R-:W-:Y:S01]  /*4320*/  FFMA R68, R68, R25, R15 ;  /* 0x0000001944447223 */ /* 0x000fe2000000000f */
[----:B----4-:R-:W-:Y:S02]  /*4330*/  FFMA R15, R73, R28, R40 ;  /* 0x0000001c490f7223 */ /* 0x010fe40000000028 */
[----:B------:R-:W2:Y:S01]  /*4340*/  LDS R76, [R13+UR6+0x1480] ;  /* 0x001480060d4c7984 */ /* 0x000ea20008000800 */
[----:B------:R-:W-:Y:S01]  /*4350*/  FFMA R69, R69, R26, R68 ;  /* 0x0000001a45457223 */ /* 0x000fe20000000044 */
[C---:B-----5:R-:W-:Y:S01]  /*4360*/  FFMA R38, R75.reuse, R38, R37 ;  /* 0x000000264b267223 */ /* 0x060fe20000000025 */
[----:B------:R-:W-:Y:S01]  /*4370*/  FFMA R24, R72, R29, R15 ;  /* 0x0000001d48187223 */ /* 0x000fe2000000000f */
[----:B------:R-:W4:Y:S01]  /*4380*/  LDS R79, [R13+UR6+0x1500] ;  /* 0x001500060d4f7984 */ /* 0x000f220008000800 */
[----:B------:R-:W-:Y:S01]  /*4390*/  FFMA R80, R70, R27, R69 ;  /* 0x0000001b46507223 */ /* 0x000fe20000000045 */
[----:B---3--:R-:W-:Y:S01]  /*43a0*/  FFMA R15, R74, R39, R38 ;  /* 0x000000274a0f7223 */ /* 0x008fe20000000026 */
[----:B------:R-:W-:Y:S01]  /*43b0*/  FFMA R25, R75, R30, R24 ;  /* 0x0000001e4b197223 */ /* 0x000fe20000000018 */
[----:B------:R-:W3:Y:S01]  /*43c0*/  LDS.128 R20, [R14+0x2a0] ;  /* 0x0002a0000e147984 */ /* 0x000ee20000000c00 */
[----:B------:R-:W-:-:S02]  /*43d0*/  FFMA R27, R73, R48, R44 ;  /* 0x00000030491b7223 */ /* 0x000fc4000000002c */
[----:B------:R-:W-:Y:S01]  /*43e0*/  FFMA R48, R74, R31, R25 ;  /* 0x0000001f4a307223 */ /* 0x000fe20000000019 */
[----:B------:R-:W5:Y:S01]  /*43f0*/  LDS.128 R36, [R14+0x4a0] ;  /* 0x0004a0000e247984 */ /* 0x000f620000000c00 */
[C---:B------:R-:W-:Y:S01]  /*4400*/  FFMA R24, R72.reuse, R49, R27 ;  /* 0x0000003148187223 */ /* 0x040fe2000000001b */
[----:B------:R-:W-:Y:S02]  /*4410*/  FFMA R27, R73, R52, R46 ;  /* 0x00000034491b7223 */ /* 0x000fe4000000002e */
[----:B------:R-:W5:Y:S01]  /*4420*/  LDS.128 R40, [R14+0x6a0] ;  /* 0x0006a0000e287984 */ /* 0x000f620000000c00 */
[----:B------:R-:W-:Y:S01]  /*4430*/  FFMA R25, R75, R50, R24 ;  /* 0x000000324b197223 */ /* 0x000fe20000000018 */
[----:B------:R-:W-:Y:S02]  /*4440*/  FFMA R24, R72, R53, R27 ;  /* 0x0000003548187223 */ /* 0x000fe4000000001b */
[----:B------:R-:W5:Y:S01]  /*4450*/  LDS R78, [R13+UR6+0x1580] ;  /* 0x001580060d4e7984 */ /* 0x000f620008000800 */
[C---:B------:R-:W-:Y:S01]  /*4460*/  FFMA R60, R73.reuse, R60, R45 ;  /* 0x0000003c493c7223 */ /* 0x040fe2000000002d */
[----:B------:R-:W-:Y:S01]  /*4470*/  FFMA R50, R74, R51, R25 ;  /* 0x000000334a327223 */ /* 0x000fe20000000019 */
[----:B------:R-:W-:Y:S01]  /*4480*/  FFMA R64, R73, R64, R59 ;  /* 0x0000004049407223 */ /* 0x000fe2000000003b */
[----:B------:R-:W5:Y:S01]  /*4490*/  LDS.128 R68, [R14+0x8a0] ;  /* 0x0008a0000e447984 */ /* 0x000f620000000c00 */
[C---:B------:R-:W-:Y:S01]  /*44a0*/  FFMA R61, R72.reuse, R61, R60 ;  /* 0x0000003d483d7223 */ /* 0x040fe2000000003c */
[----:B------:R-:W-:Y:S01]  /*44b0*/  FFMA R29, R75, R54, R24 ;  /* 0x000000364b1d7223 */ /* 0x000fe20000000018 */
[----:B------:R-:W-:Y:S01]  /*44c0*/  FFMA R73, R73, R32, R80 ;  /* 0x0000002049497223 */ /* 0x000fe20000000050 */
[----:B------:R-:W5:Y:S01]  /*44d0*/  LDS.128 R56, [R14+0xaa0] ;  /* 0x000aa0000e387984 */ /* 0x000f620000000c00 */
[C---:B------:R-:W-:Y:S01]  /*44e0*/  FFMA R65, R72.reuse, R65, R64 ;  /* 0x0000004148417223 */ /* 0x040fe20000000040 */
[C---:B------:R-:W-:Y:S01]  /*44f0*/  FFMA R62, R75.reuse, R62, R61 ;  /* 0x0000003e4b3e7223 */ /* 0x040fe2000000003d */
[----:B------:R-:W-:Y:S01]  /*4500*/  FFMA R72, R72, R33, R73 ;  /* 0x0000002148487223 */ /* 0x000fe20000000049 */
[----:B------:R-:W5:Y:S01]  /*4510*/  LDS.128 R24, [R14+0xca0] ;  /* 0x000ca0000e187984 */ /* 0x000f620000000c00 */
[C---:B------:R-:W-:Y:S01]  /*4520*/  FFMA R28, R75.reuse, R66, R65 ;  /* 0x000000424b1c7223 */ /* 0x040fe20000000041 */
[----:B------:R-:W-:Y:S01]  /*4530*/  FFMA R55, R74, R55, R29 ;  /* 0x000000374a377223 */ /* 0x000fe2000000001d */
[----:B-1----:R-:W-:Y:S01]  /*4540*/  FFMA R16, R16, R77, R15 ;  /* 0x0000004d10107223 */ /* 0x002fe2000000000f */
[----:B------:R-:W-:Y:S01]  /*4550*/  FFMA R75, R75, R34, R72 ;  /* 0x000000224b4b7223 */ /* 0x000fe20000000048 */
[C---:B------:R-:W-:Y:S01]  /*4560*/  FFMA R66, R74.reuse, R63, R62 ;  /* 0x0000003f4a427223 */ /* 0x040fe2000000003e */
[----:B------:R-:W-:Y:S01]  /*4570*/  FFMA R67, R74, R67, R28 ;  /* 0x000000434a437223 */ /* 0x000fe2000000001c */
[----:B--2---:R-:W-:Y:S01]  /*4580*/  FFMA R17, R76, R17, R16 ;  /* 0x000000114c117223 */ /* 0x004fe20000000010 */
[----:B------:R-:W-:Y:S01]  /*4590*/  FFMA R74, R74, R35, R75 ;  /* 0x000000234a4a7223 */ /* 0x000fe2000000004b */
[----:B------:R-:W-:Y:S02]  /*45a0*/  LDS R81, [R13+UR6+0x1600] ;  /* 0x001600060d517984 */ /* 0x000fe40008000800 */
[----:B----4-:R-:W-:-:S02]  /*45b0*/  FFMA R18, R79, R18, R17 ;  /* 0x000000124f127223 */ /* 0x010fc40000000011 */
[----:B------:R-:W1:Y:S01]  /*45c0*/  LDS.128 R32, [R14+0x4b0] ;  /* 0x0004b0000e207984 */ /* 0x000e620000000c00 */
[----:B---3--:R-:W-:-:S03]  /*45d0*/  FFMA R20, R77, R20, R48 ;  /* 0x000000144d147223 */ /* 0x008fc60000000030 */
[----:B------:R-:W2:Y:S01]  /*45e0*/  LDS R80, [R13+UR6+0x1680] ;  /* 0x001680060d507984 */ /* 0x000ea20008000800 */
[----:B-----5:R-:W-:-:S03]  /*45f0*/  FFMA R17, R77, R36, R50 ;  /* 0x000000244d117223 */ /* 0x020fc60000000032 */
[----:B------:R-:W3:Y:S01]  /*4600*/  LDS.128 R28, [R14+0x2b0] ;  /* 0x0002b0000e1c7984 */ /* 0x000ee20000000c00 */
[C---:B------:R-:W-:Y:S01]  /*4610*/  FFMA R21, R76.reuse, R21, R20 ;  /* 0x000000154c157223 */ /* 0x040fe20000000014 */
[C---:B------:R-:W-:Y:S02]  /*4620*/  FFMA R16, R76.reuse, R37, R17 ;  /* 0x000000254c107223 */ /* 0x040fe40000000011 */
[----:B------:R-:W4:Y:S01]  /*4630*/  LDS.128 R48, [R14+0x6b0] ;  /* 0x0006b0000e307984 */ /* 0x000f220000000c00 */
[----:B------:R-:W-:Y:S01]  /*4640*/  FFMA R40, R77, R40, R55 ;  /* 0x000000284d287223 */ /* 0x000fe20000000037 */
[C---:B------:R-:W-:Y:S01]  /*4650*/  FFMA R22, R79.reuse, R22, R21 ;  /* 0x000000164f167223 */ /* 0x040fe20000000015 */
[----:B------:R-:W-:Y:S01]  /*4660*/  FFMA R17, R79, R38, R16 ;  /* 0x000000264f117223 */ /* 0x000fe20000000010 */
[----:B------:R-:W5:Y:S01]  /*4670*/  LDS.128 R44, [R14+0xb0] ;  /* 0x0000b0000e2c7984 */ /* 0x000f620000000c00 */
[----:B------:R-:W-:Y:S01]  /*4680*/  FFMA R41, R76, R41, R40 ;  /* 0x000000294c297223 */ /* 0x000fe20000000028 */
[C---:B------:R-:W-:Y:S01]  /*4690*/  FFMA R15, R78.reuse, R19, R18 ;  /* 0x000000134e0f7223 */ /* 0x040fe20000000012 */
[C---:B------:R-:W-:Y:S01]  /*46a0*/  FFMA R40, R78.reuse, R39, R17 ;  /* 0x000000274e287223 */ /* 0x040fe20000000011 */
[----:B------:R-:W5:Y:S01]  /*46b0*/  LDS R83, [R13+UR6+0x1700] ;  /* 0x001700060d537984 */ /* 0x000f620008000800 */
[C---:B------:R-:W-:Y:S01]  /*46c0*/  FFMA R66, R77.reuse, R68, R66 ;  /* 0x000000444d427223 */ /* 0x040fe20000000042 */
[----:B------:R-:W-:Y:S01]  /*46d0*/  FFMA R64, R78, R23, R22 ;  /* 0x000000174e407223 */ /* 0x000fe20000000016 */
[----:B------:R-:W-:Y:S01]  /*46e0*/  FFMA R56, R77, R56, R67 ;  /* 0x000000384d387223 */ /* 0x000fe20000000043 */
[----:B------:R-:W5:Y:S01]  /*46f0*/  LDS.128 R52, [R14+0x8b0] ;  /* 0x0008b0000e347984 */ /* 0x000f620000000c00 */
[----:B------:R-:W-:Y:S01]  /*4700*/  FFMA R42, R79, R42, R41 ;  /* 0x0000002a4f2a7223 */ /* 0x000fe20000000029 */
[C---:B------:R-:W-:Y:S01]  /*4710*/  FFMA R69, R76.reuse, R69, R66 ;  /* 0x000000454c457223 */ /* 0x040fe20000000042 */
[----:B------:R-:W-:Y:S01]  /*4720*/  FFMA R77, R77, R24, R74 ;  /* 0x000000184d4d7223 */ /* 0x000fe2000000004a */
[----:B------:R-:W5:Y:S01]  /*4730*/  LDS.128 R60, [R14+0xab0] ;  /* 0x000ab0000e3c7984 */ /* 0x000f620000000c00 */
[----:B------:R-:W-:Y:S01]  /*4740*/  FFMA R57, R76, R57, R56 ;  /* 0x000000394c397223 */ /* 0x000fe20000000038 */
[----:B------:R-:W-:Y:S01]  /*4750*/  FFMA R42, R78, R43, R42 ;  /* 0x0000002b4e2a7223 */ /* 0x000fe2000000002a */
[----:B------:R-:W-:Y:S01]  /*4760*/  FFMA R24, R76, R25, R77 ;  /* 0x000000194c187223 */ /* 0x000fe2000000004d */
[----:B------:R-:W5:Y:S01]  /*4770*/  LDS R82, [R13+UR6+0x1780] ;  /* 0x001780060d527984 */ /* 0x000f620008000800 */
[C---:B------:R-:W-:Y:S01]  /*4780*/  FFMA R58, R79.reuse, R58, R57 ;  /* 0x0000003a4f3a7223 */ /* 0x040fe20000000039 */
[C---:B------:R-:W-:Y:S01]  /*4790*/  FFMA R70, R79.reuse, R70, R69 ;  /* 0x000000464f467223 */ /* 0x040fe20000000045 */
[----:B------:R-:W-:Y:S01]  /*47a0*/  FFMA R79, R79, R26, R24 ;  /* 0x0000001a4f4f7223 */ /* 0x000fe20000000018 */
[----:B------:R-:W5:Y:S01]  /*47b0*/  LDS.128 R16, [R14+0xcb0] ;  /* 0x000cb0000e107984 */ /* 0x000f620000000c00 */
[C---:B------:R-:W-:Y:S01]  /*47c0*/  FFMA R41, R78.reuse, R59, R58 ;  /* 0x0000003b4e297223 */ /* 0x040fe2000000003a */
[----:B------:R-:W-:-:S02]  /*47d0*/  FFMA R71, R78, R71, R70 ;  /* 0x000000474e477223 */ /* 0x000fc40000000046 */
[----:B------:R-:W-:Y:S01]  /*47e0*/  LDS R77, [R13+UR6+0x1800] ;  /* 0x001800060d4d7984 */ /* 0x000fe20008000800 */
[----:B-1----:R-:W-:-:S03]  /*47f0*/  FFMA R25, R81, R32, R40 ;  /* 0x0000002051197223 */ /* 0x002fc60000000028 */
[----:B------:R-:W1:Y:S01]  /*4800*/  LDS.128 R20, [R14+0x2c0] ;  /* 0x0002c0000e147984 */ /* 0x000e620000000c00 */
[----:B--2---:R-:W-:-:S03]  /*4810*/  FFMA R24, R80, R33, R25 ;  /* 0x0000002150187223 */ /* 0x004fc60000000019 */
[----:B------:R-:W2:Y:S01]  /*4820*/  LDS.128 R56, [R14+0x4c0] ;  /* 0x0004c0000e387984 */ /* 0x000ea20000000c00 */
[C---:B---3--:R-:W-:Y:S01]  /*4830*/  FFMA R28, R81.reuse, R28, R64 ;  /* 0x0000001c511c7223 */ /* 0x048fe20000000040 */
[----:B----4-:R-:W-:Y:S02]  /*4840*/  FFMA R25, R81, R48, R42 ;  /* 0x0000003051197223 */ /* 0x010fe4000000002a */
[----:B------:R-:W3:Y:S01]  /*4850*/  LDS.128 R36, [R14+0xc0] ;  /* 0x0000c0000e247984 */ /* 0x000ee20000000c00 */
[----:B------:R-:W-:Y:S01]  /*4860*/  FFMA R29, R80, R29, R28 ;  /* 0x0000001d501d7223 */ /* 0x000fe2000000001c */
[----:B------:R-:W-:Y:S01]  /*4870*/  FFMA R28, R78, R27, R79 ;  /* 0x0000001b4e1c7223 */ /* 0x000fe2000000004f */
[----:B------:R-:W-:Y:S01]  /*4880*/  FFMA R25, R80, R49, R25 ;  /* 0x0000003150197223 */ /* 0x000fe20000000019 */
[----:B------:R-:W4:Y:S01]  /*4890*/  LDS R76, [R13+UR6+0x1880] ;  /* 0x001880060d4c7984 */ /* 0x000f220008000800 */
[----:B-----5:R-:W-:Y:S01]  /*48a0*/  FFMA R44, R44, R81, R15 ;  /* 0x000000512c2c7223 */ /* 0x020fe2000000000f */
[----:B------:R-:W-:-:S02]  /*48b0*/  FFMA R30, R83, R30, R29 ;  /* 0x0000001e531e7223 */ /* 0x000fc4000000001d */
[----:B------:R-:W5:Y:S01]  /*48c0*/  LDS.128 R64, [R14+0x6c0] ;  /* 0x0006c0000e407984 */ /* 0x000f620000000c00 */
[C---:B------:R-:W-:Y:S01]  /*48d0*/  FFMA R29, R83.reuse, R34, R24 ;  /* 0x00000022531d7223 */ /* 0x040fe20000000018 */
[----:B------:R-:W-:Y:S01]  /*48e0*/  FFMA R50, R83, R50, R25 ;  /* 0x0000003253327223 */ /* 0x000fe20000000019 */
[C---:B------:R-:W-:Y:S01]  /*48f0*/  FFMA R52, R81.reuse, R52, R71 ;  /* 0x0000003451347223 */ /* 0x040fe20000000047 */
[----:B------:R-:W5:Y:S01]  /*4900*/  LDS R15, [R13+UR6+0x1900] ;  /* 0x001900060d0f7984 */ /* 0x000f620008000800 */
[C---:B------:R-:W-:Y:S01]  /*4910*/  FFMA R45, R80.reuse, R45, R44 ;  /* 0x0000002d502d7223 */ /* 0x040fe2000000002c */
[----:B------:R-:W-:Y:S02]  /*4920*/  FFMA R60, R81, R60, R41 ;  /* 0x0000003c513c7223 */ /* 0x000fe40000000029 */
[----:B------:R-:W5:Y:S01]  /*4930*/  LDS.128 R72, [R14+0x8c0] ;  /* 0x0008c0000e487984 */ /* 0x000f620000000c00 */
[----:B------:R-:W-:Y:S01]  /*4940*/  FFMA R53, R80, R53, R52 ;  /* 0x0000003550357223 */ /* 0x000fe20000000034 */
[----:B------:R-:W-:Y:S01]  /*4950*/  FFMA R46, R83, R46, R45 ;  /* 0x0000002e532e7223 */ /* 0x000fe2000000002d */
[----:B------:R-:W-:Y:S01]  /*4960*/  FFMA R48, R82, R35, R29 ;  /* 0x0000002352307223 */ /* 0x000fe2000000001d */
[----:B------:R-:W5:Y:S01]  /*4970*/  LDS.128 R68, [R14+0xac0] ;  /* 0x000ac0000e447984 */ /* 0x000f620000000c00 */
[----:B------:R-:W-:Y:S01]  /*4980*/  FFMA R61, R80, R61, R60 ;  /* 0x0000003d503d7223 */ /* 0x000fe2000000003c */
[C---:B------:R-:W-:Y:S01]  /*4990*/  FFMA R40, R82.reuse, R31, R30 ;  /* 0x0000001f52287223 */ /* 0x040fe2000000001e */
[----:B------:R-:W-:Y:S01]  /*49a0*/  FFMA R81, R81, R16, R28 ;  /* 0x0000001051517223 */ /* 0x000fe2000000001c */
[----:B------:R-:W5:Y:S01]  /*49b0*/  LDS R78, [R13+UR6+0x1980] ;  /* 0x001980060d4e7984 */ /* 0x000f620008000800 */
[----:B------:R-:W-:Y:S01]  /*49c0*/  FFMA R47, R82, R47, R46 ;  /* 0x0000002f522f7223 */ /* 0x000fe2000000002e */
[C---:B------:R-:W-:Y:S01]  /*49d0*/  FFMA R54, R83.reuse, R54, R53 ;  /* 0x0000003653367223 */ /* 0x040fe20000000035 */
[----:B------:R-:W-:Y:S01]  /*49e0*/  FFMA R16, R80, R17, R81 ;  /* 0x0000001150107223 */ /* 0x000fe20000000051 */
[----:B------:R-:W5:Y:S01]  /*49f0*/  LDS.128 R24, [R14+0xcc0] ;  /* 0x000cc0000e187984 */ /* 0x000f620000000c00 */
[----:B------:R-:W-:Y:S01]  /*4a00*/  FFMA R62, R83, R62, R61 ;  /* 0x0000003e533e7223 */ /* 0x000fe2000000003d */
[C---:B------:R-:W-:Y:S01]  /*4a10*/  FFMA R52, R82.reuse, R51, R50 ;  /* 0x0000003352347223 */ /* 0x040fe20000000032 */
[----:B-1----:R-:W-:Y:S01]  /*4a20*/  FFMA R20, R77, R20, R40 ;  /* 0x000000144d147223 */ /* 0x002fe20000000028 */
[----:B------:R-:W-:Y:S01]  /*4a30*/  LDS R79, [R13+UR6+0x1a00] ;  /* 0x001a00060d4f7984 */ /* 0x000fe20008000800 */
[----:B------:R-:W-:Y:S01]  /*4a40*/  FFMA R83, R83, R18, R16 ;  /* 0x0000001253537223 */ /* 0x000fe20000000010 */
[C---:B------:R-:W-:Y:S01]  /*4a50*/  FFMA R61, R82.reuse, R55, R54 ;  /* 0x00000037523d7223 */ /* 0x040fe20000000036 */
[----:B--2---:R-:W-:Y:S01]  /*4a60*/  FFMA R17, R77, R56, R48 ;  /* 0x000000384d117223 */ /* 0x004fe20000000030 */
[----:B------:R-:W1:Y:S01]  /*4a70*/  LDS.128 R32, [R14+0xd0] ;  /* 0x0000d0000e207984 */ /* 0x000e620000000c00 */
[C---:B------:R-:W-:Y:S01]  /*4a80*/  FFMA R63, R82.reuse, R63, R62 ;  /* 0x0000003f523f7223 */ /* 0x040fe2000000003e */
[----:B------:R-:W-:-:S02]  /*4a90*/  FFMA R82, R82, R19, R83 ;  /* 0x0000001352527223 */ /* 0x000fc40000000053 */
[----:B------:R-:W2:Y:S01]  /*4aa0*/  LDS R80, [R13+UR6+0x1a80] ;  /* 0x001a80060d507984 */ /* 0x000ea20008000800 */
[----:B---3--:R-:W-:-:S03]  /*4ab0*/  FFMA R36, R36, R77, R47 ;  /* 0x0000004d24247223 */ /* 0x008fc6000000002f */
[----:B------:R-:W3:Y:S01]  /*4ac0*/  LDS.128 R28, [R14+0x2d0] ;  /* 0x0002d0000e1c7984 */ /* 0x000ee20000000c00 */
[C---:B----4-:R-:W-:Y:S01]  /*4ad0*/  FFMA R16, R76.reuse, R57, R17 ;  /* 0x000000394c107223 */ /* 0x050fe20000000011 */
[C---:B------:R-:W-:Y:S01]  /*4ae0*/  FFMA R37, R76.reuse, R37, R36 ;  /* 0x000000254c257223 */ /* 0x040fe20000000024 */
[----:B------:R-:W-:Y:S01]  /*4af0*/  FFMA R21, R76, R21, R20 ;  /* 0x000000154c157223 */ /* 0x000fe20000000014 */
[----:B------:R-:W4:Y:S01]  /*4b00*/  LDS R81, [R13+UR6+0x1b00] ;  /* 0x001b00060d517984 */ /* 0x000f220008000800 */
[----:B-----5:R-:W-:-:S03]  /*4b10*/  FFMA R19, R77, R64, R52 ;  /* 0x000000404d137223 */ /* 0x020fc60000000034 */
[----:B------:R-:W5:Y:S01]  /*4b20*/  LDS.128 R40, [R14+0x4d0] ;  /* 0x0004d0000e287984 */ /* 0x000f620000000c00 */
[C---:B------:R-:W-:Y:S01]  /*4b30*/  FFMA R17, R15.reuse, R58, R16 ;  /* 0x0000003a0f117223 */ /* 0x040fe20000000010 */
[C---:B------:R-:W-:Y:S01]  /*4b40*/  FFMA R16, R76.reuse, R65, R19 ;  /* 0x000000414c107223 */ /* 0x040fe20000000013 */
[----:B------:R-:W-:Y:S01]  /*4b50*/  FFMA R38, R15, R38, R37 ;  /* 0x000000260f267223 */ /* 0x000fe20000000025 */
[----:B------:R-:W5:Y:S01]  /*4b60*/  LDS.128 R48, [R14+0x8d0] ;  /* 0x0008d0000e307984 */ /* 0x000f620000000c00 */
[----:B------:R-:W-:Y:S01]  /*4b70*/  FFMA R72, R77, R72, R61 ;  /* 0x000000484d487223 */ /* 0x000fe2000000003d */
[----:B------:R-:W-:Y:S02]  /*4b80*/  FFMA R22, R15, R22, R21 ;  /* 0x000000160f167223 */ /* 0x000fe40000000015 */
[----:B------:R-:W5:Y:S01]  /*4b90*/  LDS.128 R44, [R14+0x6d0] ;  /* 0x0006d0000e2c7984 */ /* 0x000f620000000c00 */
[----:B------:R-:W-:Y:S01]  /*4ba0*/  FFMA R68, R77, R68, R63 ;  /* 0x000000444d447223 */ /* 0x000fe2000000003f */
[----:B------:R-:W-:-:S02]  /*4bb0*/  FFMA R73, R76, R73, R72 ;  /* 0x000000494c497223 */ /* 0x000fc40000000048 */
[----:B------:R-:W5:Y:S01]  /*4bc0*/  LDS R84, [R13+UR6+0x1b80] ;  /* 0x001b80060d547984 */ /* 0x000f620008000800 */
[C---:B------:R-:W-:Y:S01]  /*4bd0*/  FFMA R56, R78.reuse, R59, R17 ;  /* 0x0000003b4e387223 */ /* 0x040fe20000000011 */
[----:B------:R-:W-:Y:S01]  /*4be0*/  FFMA R17, R15, R66, R16 ;  /* 0x000000420f117223 */ /* 0x000fe20000000010 */
[----:B------:R-:W-:Y:S01]  /*4bf0*/  FFMA R39, R78, R39, R38 ;  /* 0x000000274e277223 */ /* 0x000fe20000000026 */
[----:B------:R-:W5:Y:S01]  /*4c00*/  LDS.128 R52, [R14+0xad0] ;  /* 0x000ad0000e347984 */ /* 0x000f620000000c00 */
[----:B------:R-:W-:Y:S01]  /*4c10*/  FFMA R77, R77, R24, R82 ;  /* 0x000000184d4d7223 */ /* 0x000fe20000000052 */
[----:B------:R-:W-:Y:S01]  /*4c20*/  FFMA R69, R76, R69, R68 ;  /* 0x000000454c457223 */ /* 0x000fe20000000044 */
[C---:B------:R-:W-:Y:S01]  /*4c30*/  FFMA R67, R78.reuse, R67, R17 ;  /* 0x000000434e437223 */ /* 0x040fe20000000011 */
[----:B------:R-:W-:Y:S01]  /*4c40*/  FFMA R22, R78, R23, R22 ;  /* 0x000000174e167223 */ /* 0x000fe20000000016 */
[----:B------:R-:W-:Y:S01]  /*4c50*/  FFMA R76, R76, R25, R77 ;  /* 0x000000194c4c7223 */ /* 0x000fe2000000004d */
[C---:B------:R-:W-:Y:S01]  /*4c60*/  FFMA R74, R15.reuse, R74, R73 ;  /* 0x0000004a0f4a7223 */ /* 0x040fe20000000049 */
[C---:B------:R-:W-:Y:S01]  /*4c70*/  FFMA R70, R15.reuse, R70, R69 ;  /* 0x000000460f467223 */ /* 0x040fe20000000045 */
[----:B------:R-:W5:Y:S01]  /*4c80*/  LDS.128 R16, [R14+0xcd0] ;  /* 0x000cd0000e107984 */ /* 0x000f620000000c00 */
[----:B-1----:R-:W-:Y:S01]  /*4c90*/  FFMA R32, R32, R79, R39 ;  /* 0x0000004f20207223 */ /* 0x002fe20000000027 */
[----:B------:R-:W-:Y:S01]  /*4ca0*/  FFMA R15, R15, R26, R76 ;  /* 0x0000001a0f0f7223 */ /* 0x000fe2000000004c */
[----:B------:R-:W-:Y:S01]  /*4cb0*/  FFMA R74, R78, R75, R74 ;  /* 0x0000004b4e4a7223 */ /* 0x000fe2000000004a */
[----:B------:R-:W-:Y:S01]  /*4cc0*/  LDS R77, [R13+UR6+0x1c00] ;  /* 0x001c00060d4d7984 */ /* 0x000fe20008000800 */
[----:B--2---:R-:W-:Y:S01]  /*4cd0*/  FFMA R33, R80, R33, R32 ;  /* 0x0000002150217223 */ /* 0x004fe20000000020 */
[C---:B------:R-:W-:Y:S01]  /*4ce0*/  FFMA R32, R78.reuse, R27, R15 ;  /* 0x0000001b4e207223 */ /* 0x040fe2000000000f */
[----:B------:R-:W-:Y:S01]  /*4cf0*/  FFMA R71, R78, R71, R70 ;  /* 0x000000474e477223 */ /* 0x000fe20000000046 */
[----:B---3--:R-:W-:Y:S01]  /*4d00*/  FFMA R28, R79, R28, R22 ;  /* 0x0000001c4f1c7223 */ /* 0x008fe20000000016 */
[----:B------:R-:W1:Y:S03]  /*4d10*/  LDS.128 R24, [R14+0x4e0] ;  /* 0x0004e0000e187984 */ /* 0x000e660000000c00 */
[----:B------:R-:W-:Y:S01]  /*4d20*/  FFMA R29, R80, R29, R28 ;  /* 0x0000001d501d7223 */ /* 0x000fe2000000001c */
[----:B------:R-:W2:Y:S01]  /*4d30*/  LDS.128 R20, [R14+0x2e0] ;  /* 0x0002e0000e147984 */ /* 0x000ea20000000c00 */
[----:B----4-:R-:W-:-:S02]  /*4d40*/  FFMA R34, R81, R34, R33 ;  /* 0x0000002251227223 */ /* 0x010fc40000000021 */
[----:B------:R-:W-:Y:S01]  /*4d50*/  FFMA R30, R81, R30, R29 ;  /* 0x0000001e511e7223 */ /* 0x000fe2000000001d */
[----:B------:R-:W3:Y:S01]  /*4d60*/  LDS.128 R36, [R14+0xe0] ;  /* 0x0000e0000e247984 */ /* 0x000ee20000000c00 */
[----:B-----5:R-:W-:-:S03]  /*4d70*/  FFMA R29, R79, R40, R56 ;  /* 0x000000284f1d7223 */ /* 0x020fc60000000038 */
[----:B------:R-:W4:Y:S01]  /*4d80*/  LDS R76, [R13+UR6+0x1c80] ;  /* 0x001c80060d4c7984 */ /* 0x000f220008000800 */
[C---:B------:R-:W-:Y:S01]  /*4d90*/  FFMA R28, R80.reuse, R41, R29 ;  /* 0x00000029501c7223 */ /* 0x040fe2000000001d */
[C---:B------:R-:W-:Y:S01]  /*4da0*/  FFMA R29, R79.reuse, R48, R74 ;  /* 0x000000304f1d7223 */ /* 0x040fe2000000004a */
[----:B------:R-:W-:Y:S01]  /*4db0*/  FFMA R44, R79, R44, R67 ;  /* 0x0000002c4f2c7223 */ /* 0x000fe20000000043 */
[----:B------:R-:W5:Y:S01]  /*4dc0*/  LDS.128 R56, [R14+0x6e0] ;  /* 0x0006e0000e387984 */ /* 0x000f620000000c00 */
[C---:B------:R-:W-:Y:S01]  /*4dd0*/  FFMA R33, R81.reuse, R42, R28 ;  /* 0x0000002a51217223 */ /* 0x040fe2000000001c */
[----:B------:R-:W-:Y:S01]  /*4de0*/  FFMA R29, R80, R49, R29 ;  /* 0x00000031501d7223 */ /* 0x000fe2000000001d */
[----:B------:R-:W-:Y:S01]  /*4df0*/  FFMA R68, R84, R31, R30 ;  /* 0x0000001f54447223 */ /* 0x000fe2000000001e */
[----:B------:R-:W5:Y:S01]  /*4e00*/  LDS R83, [R13+UR6+0x1d00] ;  /* 0x001d00060d537984 */ /* 0x000f620008000800 */
[----:B------:R-:W-:Y:S01]  /*4e10*/  FFMA R45, R80, R45, R44 ;  /* 0x0000002d502d7223 */ /* 0x000fe2000000002c */
[----:B------:R-:W-:Y:S01]  /*4e20*/  FFMA R50, R81, R50, R29 ;  /* 0x0000003251327223 */ /* 0x000fe2000000001d */
[----:B------:R-:W-:Y:S01]  /*4e30*/  FFMA R52, R79, R52, R71 ;  /* 0x000000344f347223 */ /* 0x000fe20000000047 */
[----:B------:R-:W5:Y:S01]  /*4e40*/  LDS.128 R64, [R14+0x8e0] ;  /* 0x0008e0000e407984 */ /* 0x000f620000000c00 */
        /* <DEDUP_REMOVED lines=12> */
[----:B------:R-:W-:-:S02]  /*4f10*/  FFMA R89, R84, R55, R54 ;  /* 0x0000003754597223 */ /* 0x000fc40000000036 */
[----:B------:R-:W-:Y:S01]  /*4f20*/  FFMA R81, R81, R18, R80 ;  /* 0x0000001251517223 */ /* 0x000fe20000000050 */
[----:B------:R-:W-:Y:S01]  /*4f30*/  LDS R85, [R13+UR6+0x1e00] ;  /* 0x001e00060d557984 */ /* 0x000fe20008000800 */
[C---:B-1----:R-:W-:Y:S02]  /*4f40*/  FFMA R17, R77.reuse, R24, R70 ;  /* 0x000000184d117223 */ /* 0x042fe40000000046 */
[----:B------:R-:W-:Y:S01]  /*4f50*/  FFMA R84, R84, R19, R81 ;  /* 0x0000001354547223 */ /* 0x000fe20000000051 */
[----:B------:R-:W1:Y:S01]  /*4f60*/  LDS.128 R32, [R14+0x4f0] ;  /* 0x0004f0000e207984 */ /* 0x000e620000000c00 */
[----:B--2---:R-:W-:-:S03]  /*4f70*/  FFMA R20, R77, R20, R68 ;  /* 0x000000144d147223 */ /* 0x004fc60000000044 */
[----:B------:R-:W-:Y:S01]  /*4f80*/  LDS.128 R48, [R14+0x6f0] ;  /* 0x0006f0000e307984 */ /* 0x000fe20000000c00 */
[----:B---3--:R-:W-:-:S03]  /*4f90*/  FFMA R36, R36, R77, R15 ;  /* 0x0000004d24247223 */ /* 0x008fc6000000000f */
[----:B------:R-:W-:Y:S01]  /*4fa0*/  LDS R16, [R13+UR6+0x1e80] ;  /* 0x001e80060d107984 */ /* 0x000fe20008000800 */
[C---:B----4-:R-:W-:Y:S01]  /*4fb0*/  FFMA R21, R76.reuse, R21, R20 ;  /* 0x000000154c157223 */ /* 0x050fe20000000014 */
[C---:B------:R-:W-:Y:S01]  /*4fc0*/  FFMA R18, R76.reuse, R25, R17 ;  /* 0x000000194c127223 */ /* 0x040fe20000000011 */
[----:B------:R-:W-:Y:S01]  /*4fd0*/  FFMA R37, R76, R37, R36 ;  /* 0x000000254c257223 */ /* 0x000fe20000000024 */
[----:B------:R-:W2:Y:S01]  /*4fe0*/  LDS.128 R44, [R14+0xf0] ;  /* 0x0000f0000e2c7984 */ /* 0x000ea20000000c00 */
[----:B-----5:R-:W-:-:S03]  /*4ff0*/  FFMA R17, R77, R56, R82 ;  /* 0x000000384d117223 */ /* 0x020fc60000000052 */
[----:B------:R-:W3:Y:S01]  /*5000*/  LDS.128 R40, [R14+0x2f0] ;  /* 0x0002f0000e287984 */ /* 0x000ee20000000c00 */
[C---:B------:R-:W-:Y:S01]  /*5010*/  FFMA R38, R83.reuse, R38, R37 ;  /* 0x0000002653267223 */ /* 0x040fe20000000025 */
[----:B------:R-:W-:Y:S02]  /*5020*/  FFMA R22, R83, R22, R21 ;  /* 0x0000001653167223 */ /* 0x000fe40000000015 */
[----:B------:R-:W4:Y:S01]  /*5030*/  LDS.128 R52, [R14+0x8f0] ;  /* 0x0008f0000e347984 */ /* 0x000f220000000c00 */
[----:B------:R-:W-:-:S03]  /*5040*/  FFMA R64, R77, R64, R87 ;  /* 0x000000404d407223 */ /* 0x000fc60000000057 */
[----:B------:R-:W5:Y:S01]  /*5050*/  LDS.128 R72, [R14+0xaf0] ;  /* 0x000af0000e487984 */ /* 0x000f620000000c00 */
[C---:B------:R-:W-:Y:S01]  /*5060*/  FFMA R60, R77.reuse, R60, R89 ;  /* 0x0000003c4d3c7223 */ /* 0x040fe20000000059 */
[C---:B------:R-:W-:Y:S02]  /*5070*/  FFMA R65, R76.reuse, R65, R64 ;  /* 0x000000414c417223 */ /* 0x040fe40000000040 */
[----:B------:R-:W5:Y:S01]  /*5080*/  LDS.128 R68, [R14+0xcf0] ;  /* 0x000cf0000e447984 */ /* 0x000f620000000c00 */
[----:B------:R-:W-:Y:S01]  /*5090*/  FFMA R77, R77, R28, R84 ;  /* 0x0000001c4d4d7223 */ /* 0x000fe20000000054 */
[----:B------:R-:W-:Y:S01]  /*50a0*/  FFMA R61, R76, R61, R60 ;  /* 0x0000003d4c3d7223 */ /* 0x000fe2000000003c */
[C---:B------:R-:W-:Y:S01]  /*50b0*/  FFMA R66, R83.reuse, R66, R65 ;  /* 0x0000004253427223 */ /* 0x040fe20000000041 */
[----:B------:R-:W5:Y:S01]  /*50c0*/  LDS R15, [R13+UR6+0x1f00] ;  /* 0x001f00060d0f7984 */ /* 0x000f620008000800 */
[C---:B------:R-:W-:Y:S01]  /*50d0*/  FFMA R39, R78.reuse, R39, R38 ;  /* 0x000000274e277223 */ /* 0x040fe20000000026 */
[C---:B------:R-:W-:Y:S01]  /*50e0*/  FFMA R62, R83.reuse, R62, R61 ;  /* 0x0000003e533e7223 */ /* 0x040fe2000000003d */
[C---:B------:R-:W-:Y:S01]  /*50f0*/  FFMA R22, R78.reuse, R23, R22 ;  /* 0x000000174e167223 */ /* 0x040fe20000000016 */
[----:B------:R1:W5:Y:S01]  /*5100*/  LDS R20, [R13+UR6+0x1f80] ;  /* 0x001f80060d147984 */ /* 0x0003620008000800 */
[C---:B------:R-:W-:Y:S01]  /*5110*/  FFMA R66, R78.reuse, R67, R66 ;  /* 0x000000434e427223 */ /* 0x040fe20000000042 */
[----:B------:R-:W-:Y:S01]  /*5120*/  FFMA R63, R78, R63, R62 ;  /* 0x0000003f4e3f7223 */ /* 0x000fe2000000003e */
[----:B-1----:R-:W-:Y:S01]  /*5130*/  FFMA R13, R83, R26, R18 ;  /* 0x0000001a530d7223 */ /* 0x002fe20000000012 */
[C---:B------:R-:W-:Y:S01]  /*5140*/  FFMA R18, R76.reuse, R57, R17 ;  /* 0x000000394c127223 */ /* 0x040fe20000000011 */
[----:B------:R-:W-:-:S02]  /*5150*/  FFMA R76, R76, R29, R77 ;  /* 0x0000001d4c4c7223 */ /* 0x000fc4000000004d */
[C---:B------:R-:W-:Y:S01]  /*5160*/  FFMA R13, R78.reuse, R27, R13 ;  /* 0x0000001b4e0d7223 */ /* 0x040fe2000000000d */
[C---:B------:R-:W-:Y:S01]  /*5170*/  FFMA R17, R83.reuse, R58, R18 ;  /* 0x0000003a53117223 */ /* 0x040fe20000000012 */
[----:B------:R-:W-:Y:S02]  /*5180*/  FFMA R83, R83, R30, R76 ;  /* 0x0000001e53537223 */ /* 0x000fe4000000004c */
[C---:B------:R-:W-:Y:S01]  /*5190*/  FFMA R32, R85.reuse, R32, R13 ;  /* 0x0000002055207223 */ /* 0x040fe2000000000d */
[C---:B------:R-:W-:Y:S01]  /*51a0*/  FFMA R14, R78.reuse, R59, R17 ;  /* 0x0000003b4e0e7223 */ /* 0x040fe20000000011 */
[----:B------:R-:W-:Y:S01]  /*51b0*/  FFMA R31, R78, R31, R83 ;  /* 0x0000001f4e1f7223 */ /* 0x000fe20000000053 */
[----:B--2---:R-:W-:Y:S01]  /*51c0*/  FFMA R44, R44, R85, R39 ;  /* 0x000000552c2c7223 */ /* 0x004fe20000000027 */
[C---:B---3--:R-:W-:Y:S01]  /*51d0*/  FFMA R22, R85.reuse, R40, R22 ;  /* 0x0000002855167223 */ /* 0x048fe20000000016 */
[C---:B------:R-:W-:Y:S01]  /*51e0*/  FFMA R13, R85.reuse, R48, R14 ;  /* 0x00000030550d7223 */ /* 0x040fe2000000000e */
[C---:B------:R-:W-:Y:S01]  /*51f0*/  FFMA R33, R16.reuse, R33, R32 ;  /* 0x0000002110217223 */ /* 0x040fe20000000020 */
[C---:B------:R-:W-:Y:S01]  /*5200*/  FFMA R45, R16.reuse, R45, R44 ;  /* 0x0000002d102d7223 */ /* 0x040fe2000000002c */
[C---:B------:R-:W-:Y:S01]  /*5210*/  FFMA R41, R16.reuse, R41, R22 ;  /* 0x0000002910297223 */ /* 0x040fe20000000016 */
[----:B------:R-:W-:Y:S01]  /*5220*/  FFMA R14, R16, R49, R13 ;  /* 0x00000031100e7223 */ /* 0x000fe2000000000d */
[C---:B----4-:R-:W-:Y:S01]  /*5230*/  FFMA R13, R85.reuse, R52, R66 ;  /* 0x00000034550d7223 */ /* 0x050fe20000000042 */
[C---:B-----5:R-:W-:Y:S01]  /*5240*/  FFMA R72, R85.reuse, R72, R63 ;  /* 0x0000004855487223 */ /* 0x060fe2000000003f */
[----:B------:R-:W-:-:S03]  /*5250*/  FFMA R68, R85, R68, R31 ;  /* 0x0000004455447223 */ /* 0x000fc6000000001f */
[C---:B------:R-:W-:Y:S01]  /*5260*/  FFMA R73, R16.reuse, R73, R72 ;  /* 0x0000004910497223 */ /* 0x040fe20000000048 */
[C---:B------:R-:W-:Y:S01]  /*5270*/  FFMA R23, R15.reuse, R50, R14 ;  /* 0x000000320f177223 */ /* 0x040fe2000000000e */
[C---:B------:R-:W-:Y:S01]  /*5280*/  FFMA R14, R16.reuse, R53, R13 ;  /* 0x00000035100e7223 */ /* 0x040fe2000000000d */
[----:B------:R-:W-:Y:S01]  /*5290*/  FFMA R69, R16, R69, R68 ;  /* 0x0000004510457223 */ /* 0x000fe20000000044 */
[C---:B------:R-:W-:Y:S01]  /*52a0*/  FFMA R46, R15.reuse, R46, R45 ;  /* 0x0000002e0f2e7223 */ /* 0x040fe2000000002d */
[C---:B------:R-:W-:Y:S01]  /*52b0*/  FFMA R42, R15.reuse, R42, R41 ;  /* 0x0000002a0f2a7223 */ /* 0x040fe20000000029 */
        /* <DEDUP_REMOVED lines=9> */
[C---:B------:R-:W-:Y:S01]  /*5350*/  FFMA R17, R20.reuse, R75, R74 ;  /* 0x0000004b14117223 */ /* 0x040fe2000000004a */
[----:B------:R-:W-:Y:S01]  /*5360*/  FFMA R15, R20, R71, R70 ;  /* 0x00000047140f7223 */ /* 0x000fe20000000046 */
[----:B------:R-:W-:Y:S06]  /*5370*/  @P0 BRA `(.L_x_0) ;  /* 0xffffffc8005c0947 */ /* 0x000fec000383ffff */
[----:B------:R-:W-:-:S04]  /*5380*/  DEPBAR.LE SB0, 0x1 ;  /* 0x000080400000791a */ /* 0x000fc80000000000 */
[----:B------:R-:W-:Y:S01]  /*5390*/  BAR.SYNC.DEFER_BLOCKING 0x0 ;  /* 0x0000000000007b1d */ /* 0x000fe20000010000 */
[----:B------:R-:W-:Y:S02]  /*53a0*/  LEA R2, R0, UR6, 0x2 ;  /* 0x0000000600027c11 */ /* 0x000fe4000f8e10ff */
[----:B------:R-:W-:-:S03]  /*53b0*/  LOP3.LUT R0, R11, R0, RZ, 0xfc, !PT ;  /* 0x000000000b007212 */ /* 0x000fc600078efcff */
[----:B------:R-:W-:Y:S04]  /*53c0*/  LDS R12, [R2+0x4000] ;  /* 0x00400000020c7984 */ /* 0x000fe80000000800 */
[----:B------:R-:W1:Y:S04]  /*53d0*/  LDS.128 R36, [UR8+0x1a00] ;  /* 0x001a0008ff247984 */ /* 0x000e680008000c00 */
[----:B------:R-:W2:Y:S04]  /*53e0*/  LDS R14, [R2+0x4080] ;  /* 0x00408000020e7984 */ /* 0x000ea80000000800 */
[----:B------:R-:W3:Y:S04]  /*53f0*/  LDS.128 R48, [UR8+0x1c00] ;  /* 0x001c0008ff307984 */ /* 0x000ee80008000c00 */
[----:B------:R-:W4:Y:S04]  /*5400*/  LDS R3, [R2+0x4100] ;  /* 0x0041000002037984 */ /* 0x000f280000000800 */
[----:B------:R-:W5:Y:S04]  /*5410*/  LDS.128 R52, [UR8+0x1e00] ;  /* 0x001e0008ff347984 */ /* 0x000f680008000c00 */
[----:B------:R-:W5:Y:S04]  /*5420*/  LDS.128 R60, [UR8+0x2000] ;  /* 0x00200008ff3c7984 */ /* 0x000f680008000c00 */
[----:B------:R-:W5:Y:S04]  /*5430*/  LDS.128 R64, [UR8+0x2200] ;  /* 0x00220008ff407984 */ /* 0x000f680008000c00 */
[----:B------:R-:W5:Y:S04]  /*5440*/  LDS R16, [R2+0x4180] ;  /* 0x0041800002107984 */ /* 0x000f680000000800 */
[----:B------:R-:W5:Y:S04]  /*5450*/  LDS.128 R32, [UR8+0x2400] ;  /* 0x00240008ff207984 */ /* 0x000f680008000c00 */
[----:B------:R-:W5:Y:S01]  /*5460*/  LDS.128 R28, [UR8+0x2600] ;  /* 0x00260008ff1c7984 */ /* 0x000f620008000c00 */
[----:B-1----:R-:W-:-:S03]  /*5470*/  FFMA R36, R36, R12, R47 ;  /* 0x0000000c24247223 */ /* 0x002fc6000000002f */
[----:B------:R-:W-:Y:S01]  /*5480*/  LDS R57, [R2+0x4200] ;  /* 0x0042000002397984 */ /* 0x000fe20000000800 */
[----:B--2---:R-:W-:-:S03]  /*5490*/  FFMA R37, R14, R37, R36 ;  /* 0x000000250e257223 */ /* 0x004fc60000000024 */
[----:B------:R-:W1:Y:S01]  /*54a0*/  LDS.128 R44, [UR8+0x1a10] ;  /* 0x001a1008ff2c7984 */ /* 0x000e620008000c00 */
[----:B---3--:R-:W-:-:S03]  /*54b0*/  FFMA R43, R12, R48, R43 ;  /* 0x000000300c2b7223 */ /* 0x008fc6000000002b */
[----:B------:R-:W2:Y:S01]  /*54c0*/  LDS R56, [R2+0x4280] ;  /* 0x0042800002387984 */ /* 0x000ea20000000800 */
[----:B----4-:R-:W-:-:S03]  /*54d0*/  FFMA R38, R3, R38, R37 ;  /* 0x0000002603267223 */ /* 0x010fc60000000025 */
[----:B------:R-:W3:Y:S01]  /*54e0*/  LDS.128 R4, [UR8+0x1c10] ;  /* 0x001c1008ff047984 */ /* 0x000ee20008000c00 */
[----:B------:R-:W-:Y:S01]  /*54f0*/  FFMA R18, R14, R49, R43 ;  /* 0x000000310e127223 */ /* 0x000fe2000000002b */
[----:B-----5:R-:W-:Y:S02]  /*5500*/  FFMA R37, R12, R52, R19 ;  /* 0x000000340c257223 */ /* 0x020fe40000000013 */
[----:B------:R-:W4:Y:S01]  /*5510*/  LDS.128 R24, [UR8+0x1e10] ;  /* 0x001e1008ff187984 */ /* 0x000f220008000c00 */
[----:B------:R-:W-:Y:S01]  /*5520*/  FFMA R19, R3, R50, R18 ;  /* 0x0000003203137223 */ /* 0x000fe20000000012 */
[----:B------:R-:W-:Y:S02]  /*5530*/  FFMA R36, R14, R53, R37 ;  /* 0x000000350e247223 */ /* 0x000fe40000000025 */
[----:B------:R-:W5:Y:S01]  /*5540*/  LDS R59, [R2+0x4300] ;  /* 0x00430000023b7984 */ /* 0x000f620000000800 */
[C---:B------:R-:W-:Y:S01]  /*5550*/  FFMA R60, R12.reuse, R60, R23 ;  /* 0x0000003c0c3c7223 */ /* 0x040fe20000000017 */
[----:B------:R-:W-:-:S02]  /*5560*/  FFMA R37, R12, R64, R21 ;  /* 0x000000400c257223 */ /* 0x000fc40000000015 */
[----:B------:R-:W5:Y:S01]  /*5570*/  LDS.128 R8, [UR8+0x2010] ;  /* 0x00201008ff087984 */ /* 0x000f620008000c00 */
[----:B------:R-:W-:Y:S01]  /*5580*/  FFMA R61, R14, R61, R60 ;  /* 0x0000003d0e3d7223 */ /* 0x000fe2000000003c */
[C---:B------:R-:W-:Y:S02]  /*5590*/  FFMA R18, R16.reuse, R51, R19 ;  /* 0x0000003310127223 */ /* 0x040fe40000000013 */
[----:B------:R-:W5:Y:S01]  /*55a0*/  LDS.128 R20, [UR8+0x2210] ;  /* 0x00221008ff147984 */ /* 0x000f620008000c00 */
[----:B------:R-:W-:Y:S01]  /*55b0*/  FFMA R13, R16, R39, R38 ;  /* 0x00000027100d7223 */ /* 0x000fe20000000026 */
[C---:B------:R-:W-:Y:S01]  /*55c0*/  FFMA R19, R3.reuse, R54, R36 ;  /* 0x0000003603137223 */ /* 0x040fe20000000024 */
[----:B------:R-:W-:Y:S01]  /*55d0*/  FFMA R40, R14, R65, R37 ;  /* 0x000000410e287223 */ /* 0x000fe20000000025 */
[----:B------:R-:W5:Y:S01]  /*55e0*/  LDS R58, [R2+0x4380] ;  /* 0x00438000023a7984 */ /* 0x000f620000000800 */
[----:B------:R-:W-:Y:S01]  /*55f0*/  FFMA R41, R12, R32, R17 ;  /* 0x000000200c297223 */ /* 0x000fe20000000011 */
[----:B------:R-:W-:Y:S01]  /*5600*/  FFMA R19, R16, R55, R19 ;  /* 0x0000003710137223 */ /* 0x000fe20000000013 */
[C---:B------:R-:W-:Y:S01]  /*5610*/  FFMA R62, R3.reuse, R62, R61 ;  /* 0x0000003e033e7223 */ /* 0x040fe2000000003d */
[----:B------:R-:W5:Y:S01]  /*5620*/  LDS.128 R36, [UR8+0x2410] ;  /* 0x00241008ff247984 */ /* 0x000f620008000c00 */
[C---:B------:R-:W-:Y:S01]  /*5630*/  FFMA R17, R3.reuse, R66, R40 ;  /* 0x0000004203117223 */ /* 0x040fe20000000028 */
[----:B------:R-:W-:Y:S01]  /*5640*/  FFMA R32, R14, R33, R41 ;  /* 0x000000210e207223 */ /* 0x000fe20000000029 */
[----:B------:R-:W-:Y:S01]  /*5650*/  FFMA R15, R12, R28, R15 ;  /* 0x0000001c0c0f7223 */ /* 0x000fe2000000000f */
[----:B------:R-:W5:Y:S01]  /*5660*/  LDS.128 R52, [UR8+0x2610] ;  /* 0x00261008ff347984 */ /* 0x000f620008000c00 */
[C---:B------:R-:W-:Y:S01]  /*5670*/  FFMA R48, R16.reuse, R63, R62 ;  /* 0x0000003f10307223 */ /* 0x040fe2000000003e */
[----:B------:R-:W-:Y:S01]  /*5680*/  FFMA R50, R16, R67, R17 ;  /* 0x0000004310327223 */ /* 0x000fe20000000011 */
[----:B------:R-:W-:Y:S01]  /*5690*/  FFMA R15, R14, R29, R15 ;  /* 0x0000001d0e0f7223 */ /* 0x000fe2000000000f */
[----:B------:R-:W-:Y:S01]  /*56a0*/  LDS R61, [R2+0x4400] ;  /* 0x00440000023d7984 */ /* 0x000fe20000000800 */
[----:B-1----:R-:W-:Y:S01]  /*56b0*/  FFMA R44, R44, R57, R13 ;  /* 0x000000392c2c7223 */ /* 0x002fe2000000000d */
[C---:B------:R-:W-:Y:S01]  /*56c0*/  FFMA R13, R3.reuse, R34, R32 ;  /* 0x00000022030d7223 */ /* 0x040fe20000000020 */
[----:B------:R-:W-:Y:S01]  /*56d0*/  FFMA R30, R3, R30, R15 ;  /* 0x0000001e031e7223 */ /* 0x000fe2000000000f */
[----:B------:R-:W1:Y:S01]  /*56e0*/  LDS.128 R40, [UR8+0x1a20] ;  /* 0x001a2008ff287984 */ /* 0x000e620008000c00 */
[----:B--2---:R-:W-:Y:S01]  /*56f0*/  FFMA R45, R56, R45, R44 ;  /* 0x0000002d382d7223 */ /* 0x004fe2000000002c */
[C---:B------:R-:W-:Y:S01]  /*5700*/  FFMA R44, R16.reuse, R35, R13 ;  /* 0x00000023102c7223 */ /* 0x040fe2000000000d */
[----:B------:R-:W-:Y:S01]  /*5710*/  FFMA R64, R16, R31, R30 ;  /* 0x0000001f10407223 */ /* 0x000fe2000000001e */
[----:B------:R-:W2:Y:S01]  /*5720*/  LDS R60, [R2+0x4480] ;  /* 0x00448000023c7984 */ /* 0x000ea20000000800 */
[----:B---3--:R-:W-:-:S03]  /*5730*/  FFMA R3, R57, R4, R18 ;  /* 0x0000000439037223 */ /* 0x008fc60000000012 */
[----:B------:R-:W3:Y:S01]  /*5740*/  LDS R63, [R2+0x4500] ;  /* 0x00450000023f7984 */ /* 0x000ee20000000800 */
[----:B----4-:R-:W-:Y:S01]  /*5750*/  FFMA R24, R57, R24, R19 ;  /* 0x0000001839187223 */ /* 0x010fe20000000013 */
[C---:B------:R-:W-:Y:S02]  /*5760*/  FFMA R4, R56.reuse, R5, R3 ;  /* 0x0000000538047223 */ /* 0x040fe40000000003 */
[----:B------:R-:W4:Y:S01]  /*5770*/  LDS R62, [R2+0x4580] ;  /* 0x00458000023e7984 */ /* 0x000f220000000800 */
[C---:B-----5:R-:W-:Y:S01]  /*5780*/  FFMA R46, R59.reuse, R46, R45 ;  /* 0x0000002e3b2e7223 */ /* 0x060fe2000000002d */
[----:B------:R-:W-:Y:S01]  /*5790*/  FFMA R25, R56, R25, R24 ;  /* 0x0000001938197223 */ /* 0x000fe20000000018 */
[----:B------:R-:W-:Y:S01]  /*57a0*/  FFMA R5, R59, R6, R4 ;  /* 0x000000063b057223 */ /* 0x000fe20000000004 */
[----:B------:R-:W5:Y:S01]  /*57b0*/  LDS.128 R16, [UR8+0x2020] ;  /* 0x00202008ff107984 */ /* 0x000f620008000c00 */
[----:B------:R-:W-:Y:S01]  /*57c0*/  FFMA R45, R57, R8, R48 ;  /* 0x00000008392d7223 */ /* 0x000fe20000000030 */
[----:B------:R-:W-:-:S02]  /*57d0*/  FFMA R26, R59, R26, R25 ;  /* 0x0000001a3b1a7223 */ /* 0x000fc40000000019 */
[----:B------:R-:W5:Y:S01]  /*57e0*/  LDS.128 R32, [UR8+0x1c20] ;  /* 0x001c2008ff207984 */ /* 0x000f620008000c00 */
[----:B------:R-:W-:Y:S01]  /*57f0*/  FFMA R6, R56, R9, R45 ;  /* 0x0000000938067223 */ /* 0x000fe2000000002d */
[----:B------:R-:W-:Y:S02]  /*5800*/  FFMA R9, R57, R20, R50 ;  /* 0x0000001439097223 */ /* 0x000fe40000000032 */
[----:B------:R-:W5:Y:S01]  /*5810*/  LDS.128 R28, [UR8+0x1e20] ;  /* 0x001e2008ff1c7984 */ /* 0x000f620008000c00 */
[C---:B------:R-:W-:Y:S01]  /*5820*/  FFMA R4, R58.reuse, R7, R5 ;  /* 0x000000073a047223 */ /* 0x040fe20000000005 */
[----:B------:R-:W-:Y:S01]  /*5830*/  FFMA R7, R58, R27, R26 ;  /* 0x0000001b3a077223 */ /* 0x000fe2000000001a */
[----:B------:R-:W-:Y:S01]  /*5840*/  FFMA R5, R59, R10, R6 ;  /* 0x0000000a3b057223 */ /* 0x000fe20000000006 */
[----:B------:R-:W5:Y:S01]  /*5850*/  LDS.128 R12, [UR8+0x2220] ;  /* 0x00222008ff0c7984 */ /* 0x000f620008000c00 */
[----:B------:R-:W-:Y:S01]  /*5860*/  FFMA R6, R56, R21, R9 ;  /* 0x0000001538067223 */ /* 0x000fe20000000009 */
[C---:B------:R-:W-:Y:S01]  /*5870*/  FFMA R3, R58.reuse, R47, R46 ;  /* 0x0000002f3a037223 */ /* 0x040fe2000000002e */
[C---:B------:R-:W-:Y:S01]  /*5880*/  FFMA R9, R57.reuse, R36, R44 ;  /* 0x0000002439097223 */ /* 0x040fe2000000002c */
[----:B------:R-:W5:Y:S01]  /*5890*/  LDS.128 R48, [UR8+0x2420] ;  /* 0x00242008ff307984 */ /* 0x000f620008000c00 */
[----:B------:R-:W-:Y:S01]  /*58a0*/  FFMA R52, R57, R52, R64 ;  /* 0x0000003439347223 */ /* 0x000fe20000000040 */
[----:B------:R-:W-:Y:S01]  /*58b0*/  FFMA R21, R58, R11, R5 ;  /* 0x0000000b3a157223 */ /* 0x000fe20000000005 */
[C---:B------:R-:W-:Y:S01]  /*58c0*/  FFMA R8, R56.reuse, R37, R9 ;  /* 0x0000002538087223 */ /* 0x040fe20000000009 */
[----:B------:R-:W5:Y:S01]  /*58d0*/  LDS.128 R24, [UR8+0x2620] ;  /* 0x00262008ff187984 */ /* 0x000f620008000c00 */
[----:B------:R-:W-:Y:S01]  /*58e0*/  FFMA R53, R56, R53, R52 ;  /* 0x0000003538357223 */ /* 0x000fe20000000034 */
[----:B------:R-:W-:-:S02]  /*58f0*/  FFMA R5, R59, R22, R6 ;  /* 0x000000163b057223 */ /* 0x000fc40000000006 */
        /* <DEDUP_REMOVED lines=9> */
[----:B---3--:R-:W-:Y:S02]  /*5990*/  FFMA R42, R63, R42, R41 ;  /* 0x0000002a3f2a7223 */ /* 0x008fe40000000029 */
[----:B------:R-:W-:Y:S01]  /*59a0*/  FFMA R59, R58, R55, R54 ;  /* 0x000000373a3b7223 */ /* 0x000fe20000000036 */
[----:B------:R-:W3:Y:S01]  /*59b0*/  LDS R57, [R2+0x4700] ;  /* 0x0047000002397984 */ /* 0x000ee20000000800 */
[----:B----4-:R-:W-:-:S03]  /*59c0*/  FFMA R3, R62, R43, R42 ;  /* 0x0000002b3e037223 */ /* 0x010fc6000000002a */
[----:B------:R-:W4:Y:S01]  /*59d0*/  LDS.128 R8, [UR8+0x1c30] ;  /* 0x001c3008ff087984 */ /* 0x000f220008000c00 */
[----:B-----5:R-:W-:-:S03]  /*59e0*/  FFMA R16, R61, R16, R21 ;  /* 0x000000103d107223 */ /* 0x020fc60000000015 */
[----:B------:R-:W5:Y:S01]  /*59f0*/  LDS R56, [R2+0x4780] ;  /* 0x0047800002387984 */ /* 0x000f620000000800 */
[C---:B------:R-:W-:Y:S01]  /*5a00*/  FFMA R5, R61.reuse, R32, R4 ;  /* 0x000000203d057223 */ /* 0x040fe20000000004 */
[C---:B------:R-:W-:Y:S02]  /*5a10*/  FFMA R17, R60.reuse, R17, R16 ;  /* 0x000000113c117223 */ /* 0x040fe40000000010 */
[----:B------:R-:W5:Y:S01]  /*5a20*/  LDS.128 R40, [UR8+0x2030] ;  /* 0x00203008ff287984 */ /* 0x000f620008000c00 */
[----:B------:R-:W-:Y:S01]  /*5a30*/  FFMA R28, R61, R28, R7 ;  /* 0x0000001c3d1c7223 */ /* 0x000fe20000000007 */
[C---:B------:R-:W-:Y:S01]  /*5a40*/  FFMA R4, R60.reuse, R33, R5 ;  /* 0x000000213c047223 */ /* 0x040fe20000000005 */
[C---:B------:R-:W-:Y:S01]  /*5a50*/  FFMA R18, R63.reuse, R18, R17 ;  /* 0x000000123f127223 */ /* 0x040fe20000000011 */
[----:B------:R-:W5:Y:S01]  /*5a60*/  LDS.128 R20, [UR8+0x2430] ;  /* 0x00243008ff147984 */ /* 0x000f620008000c00 */
[----:B------:R-:W-:Y:S01]  /*5a70*/  FFMA R29, R60, R29, R28 ;  /* 0x0000001d3c1d7223 */ /* 0x000fe2000000001c */
[----:B------:R-:W-:Y:S01]  /*5a80*/  FFMA R5, R63, R34, R4 ;  /* 0x000000223f057223 */ /* 0x000fe20000000004 */
[----:B------:R-:W-:Y:S01]  /*5a90*/  FFMA R7, R61, R12, R6 ;  /* 0x0000000c3d077223 */ /* 0x000fe20000000006 */
[----:B------:R-:W5:Y:S01]  /*5aa0*/  LDS.128 R36, [UR8+0x1e30] ;  /* 0x001e3008ff247984 */ /* 0x000f620008000c00 */
[----:B------:R-:W-:Y:S01]  /*5ab0*/  FFMA R30, R63, R30, R29 ;  /* 0x0000001e3f1e7223 */ /* 0x000fe2000000001d */
[----:B------:R-:W-:Y:S01]  /*5ac0*/  FFMA R12, R62, R35, R5 ;  /* 0x000000233e0c7223 */ /* 0x000fe20000000005 */
[----:B------:R-:W-:Y:S01]  /*5ad0*/  FFMA R4, R60, R13, R7 ;  /* 0x0000000d3c047223 */ /* 0x000fe20000000007 */
[C---:B------:R-:W-:Y:S01]  /*5ae0*/  FFMA R5, R61.reuse, R48, R66 ;  /* 0x000000303d057223 */ /* 0x040fe20000000042 */
[----:B------:R-:W-:Y:S01]  /*5af0*/  FFMA R24, R61, R24, R59 ;  /* 0x000000183d187223 */ /* 0x000fe2000000003b */
[----:B------:R-:W5:Y:S01]  /*5b00*/  LDS.128 R52, [UR8+0x2230] ;  /* 0x00223008ff347984 */ /* 0x000f620008000c00 */
[----:B------:R-:W-:Y:S01]  /*5b10*/  FFMA R16, R62, R31, R30 ;  /* 0x0000001f3e107223 */ /* 0x000fe2000000001e */
[C---:B------:R-:W-:Y:S01]  /*5b20*/  FFMA R13, R63.reuse, R14, R4 ;  /* 0x0000000e3f0d7223 */ /* 0x040fe20000000004 */
[C---:B------:R-:W-:Y:S01]  /*5b30*/  FFMA R14, R60.reuse, R49, R5 ;  /* 0x000000313c0e7223 */ /* 0x040fe20000000005 */
[----:B------:R-:W-:Y:S01]  /*5b40*/  LDS R59, [R2+0x4800] ;  /* 0x00480000023b7984 */ /* 0x000fe20000000800 */
[----:B------:R-:W-:Y:S01]  /*5b50*/  FFMA R25, R60, R25, R24 ;  /* 0x000000193c197223 */ /* 0x000fe20000000018 */
[----:B-1----:R-:W-:Y:S01]  /*5b60*/  FFMA R44, R44, R65, R3 ;  /* 0x000000412c2c7223 */ /* 0x002fe20000000003 */
[C---:B------:R-:W-:Y:S01]  /*5b70*/  FFMA R3, R63.reuse, R50, R14 ;  /* 0x000000323f037223 */ /* 0x040fe2000000000e */
[----:B------:R-:W1:Y:S01]  /*5b80*/  LDS.128 R32, [UR8+0x1a40] ;  /* 0x001a4008ff207984 */ /* 0x000e620008000c00 */
[----:B------:R-:W-:Y:S01]  /*5b90*/  FFMA R26, R63, R26, R25 ;  /* 0x0000001a3f1a7223 */ /* 0x000fe20000000019 */
[----:B--2---:R-:W-:Y:S01]  /*5ba0*/  FFMA R45, R64, R45, R44 ;  /* 0x0000002d402d7223 */ /* 0x004fe2000000002c */
[C---:B------:R-:W-:Y:S01]  /*5bb0*/  FFMA R18, R62.reuse, R19, R18 ;  /* 0x000000133e127223 */ /* 0x040fe20000000012 */
[----:B------:R-:W2:Y:S01]  /*5bc0*/  LDS.128 R28, [UR8+0x2630] ;  /* 0x00263008ff1c7984 */ /* 0x000ea20008000c00 */
[C---:B------:R-:W-:Y:S01]  /*5bd0*/  FFMA R19, R62.reuse, R15, R13 ;  /* 0x0000000f3e137223 */ /* 0x040fe2000000000d */
[----:B---3--:R-:W-:Y:S01]  /*5be0*/  FFMA R46, R57, R46, R45 ;  /* 0x0000002e392e7223 */ /* 0x008fe2000000002d */
[C---:B------:R-:W-:Y:S01]  /*5bf0*/  FFMA R48, R62.reuse, R51, R3 ;  /* 0x000000333e307223 */ /* 0x040fe20000000003 */
[----:B------:R-:W3:Y:S01]  /*5c00*/  LDS R58, [R2+0x4880] ;  /* 0x00488000023a7984 */ /* 0x000ee20000000800 */
[----:B------:R-:W-:Y:S01]  /*5c10*/  FFMA R62, R62, R27, R26 ;  /* 0x0000001b3e3e7223 */ /* 0x000fe2000000001a */
[----:B----4-:R-:W-:-:S02]  /*5c20*/  FFMA R13, R65, R8, R12 ;  /* 0x00000008410d7223 */ /* 0x010fc4000000000c */
[----:B------:R-:W4:Y:S01]  /*5c30*/  LDS.128 R4, [UR8+0x1c40] ;  /* 0x001c4008ff047984 */ /* 0x000f220008000c00 */
[----:B-----5:R-:W-:Y:S01]  /*5c40*/  FFMA R3, R56, R47, R46 ;  /* 0x0000002f38037223 */ /* 0x020fe2000000002e */
[C---:B------:R-:W-:Y:S02]  /*5c50*/  FFMA R8, R64.reuse, R9, R13 ;  /* 0x0000000940087223 */ /* 0x040fe4000000000d */
[----:B------:R-:W5:Y:S01]  /*5c60*/  LDS R61, [R2+0x4900] ;  /* 0x00490000023d7984 */ /* 0x000f620000000800 */
[----:B------:R-:W-:Y:S01]  /*5c70*/  FFMA R18, R65, R40, R18 ;  /* 0x0000002841127223 */ /* 0x000fe20000000012 */
[----:B------:R-:W-:Y:S02]  /*5c80*/  FFMA R9, R57, R10, R8 ;  /* 0x0000000a39097223 */ /* 0x000fe40000000008 */
[----:B------:R-:W5:Y:S01]  /*5c90*/  LDS.128 R44, [UR8+0x1e40] ;  /* 0x001e4008ff2c7984 */ /* 0x000f620008000c00 */
[----:B------:R-:W-:Y:S01]  /*5ca0*/  FFMA R41, R64, R41, R18 ;  /* 0x0000002940297223 */ /* 0x000fe20000000012 */
[----:B------:R-:W-:-:S02]  /*5cb0*/  FFMA R8, R56, R11, R9 ;  /* 0x0000000b38087223 */ /* 0x000fc40000000009 */
[----:B------:R-:W5:Y:S01]  /*5cc0*/  LDS.128 R24, [UR8+0x2040] ;  /* 0x00204008ff187984 */ /* 0x000f620008000c00 */
[C---:B------:R-:W-:Y:S01]  /*5cd0*/  FFMA R11, R65.reuse, R20, R48 ;  /* 0x00000014410b7223 */ /* 0x040fe20000000030 */
[----:B------:R-:W-:Y:S01]  /*5ce0*/  FFMA R17, R65, R36, R16 ;  /* 0x0000002441117223 */ /* 0x000fe20000000010 */
[----:B------:R-:W-:Y:S01]  /*5cf0*/  FFMA R42, R57, R42, R41 ;  /* 0x0000002a392a7223 */ /* 0x000fe20000000029 */
[----:B------:R-:W5:Y:S02]  /*5d00*/  LDS R60, [R2+0x4980] ;  /* 0x00498000023c7984 */ /* 0x000f640000000800 */
[C---:B------:R-:W-:Y:S02]  /*5d10*/  FFMA R10, R64.reuse, R37, R17 ;  /* 0x00000025400a7223 */ /* 0x040fe40000000011 */
[----:B------:R-:W5:Y:S01]  /*5d20*/  LDS.128 R12, [UR8+0x2240] ;  /* 0x00224008ff0c7984 */ /* 0x000f620008000c00 */
[----:B------:R-:W-:Y:S01]  /*5d30*/  FFMA R52, R65, R52, R19 ;  /* 0x0000003441347223 */ /* 0x000fe20000000013 */
[C---:B------:R-:W-:Y:S01]  /*5d40*/  FFMA R9, R57.reuse, R38, R10 ;  /* 0x0000002639097223 */ /* 0x040fe2000000000a */
[----:B------:R-:W-:Y:S01]  /*5d50*/  FFMA R10, R64, R21, R11 ;  /* 0x00000015400a7223 */ /* 0x000fe2000000000b */
[----:B------:R-:W5:Y:S01]  /*5d60*/  LDS.128 R48, [UR8+0x2440] ;  /* 0x00244008ff307984 */ /* 0x000f620008000c00 */
[C---:B------:R-:W-:Y:S01]  /*5d70*/  FFMA R21, R56.reuse, R43, R42 ;  /* 0x0000002b38157223 */ /* 0x040fe2000000002a */
[----:B------:R-:W-:Y:S01]  /*5d80*/  FFMA R20, R56, R39, R9 ;  /* 0x0000002738147223 */ /* 0x000fe20000000009 */
[----:B------:R-:W-:Y:S01]  /*5d90*/  FFMA R17, R57, R22, R10 ;  /* 0x0000001639117223 */ /* 0x000fe2000000000a */
[----:B------:R-:W5:Y:S01]  /*5da0*/  LDS.128 R40, [UR8+0x2640] ;  /* 0x00264008ff287984 */ /* 0x000f620008000c00 */
[----:B-1----:R-:W-:Y:S01]  /*5db0*/  FFMA R32, R32, R59, R3 ;  /* 0x0000003b20207223 */ /* 0x002fe20000000003 */
[----:B------:R-:W-:Y:S01]  /*5dc0*/  FFMA R53, R64, R53, R52 ;  /* 0x0000003540357223 */ /* 0x000fe20000000034 */
[----:B--2---:R-:W-:Y:S01]  /*5dd0*/  FFMA R65, R65, R28, R62 ;  /* 0x0000001c41417223 */ /* 0x004fe2000000003e */
[----:B------:R-:W-:Y:S02]  /*5de0*/  LDS R63, [R2+0x4a00] ;  /* 0x004a0000023f7984 */ /* 0x000fe40000000800 */
[----:B------:R-:W-:Y:S01]  /*5df0*/  FFMA R54, R57, R54, R53 ;  /* 0x0000003639367223 */ /* 0x000fe20000000035 */
[----:B---3--:R-:W-:Y:S01]  /*5e00*/  FFMA R33, R58, R33, R32 ;  /* 0x000000213a217223 */ /* 0x008fe20000000020 */
[----:B------:R-:W1:Y:S01]  /*5e10*/  LDS.128 R36, [UR8+0x1a50] ;  /* 0x001a5008ff247984 */ /* 0x000e620008000c00 */
[----:B------:R-:W-:Y:S01]  /*5e20*/  FFMA R64, R64, R29, R65 ;  /* 0x0000001d40407223 */ /* 0x000fe20000000041 */
[C---:B------:R-:W-:Y:S01]  /*5e30*/  FFMA R32, R56.reuse, R23, R17 ;  /* 0x0000001738207223 */ /* 0x040fe20000000011 */
[----:B----4-:R-:W-:Y:S01]  /*5e40*/  FFMA R3, R59, R4, R8 ;  /* 0x000000043b037223 */ /* 0x010fe20000000008 */
[----:B------:R-:W2:Y:S01]  /*5e50*/  LDS R62, [R2+0x4a80] ;  /* 0x004a8000023e7984 */ /* 0x000ea20000000800 */
[----:B------:R-:W-:Y:S01]  /*5e60*/  FFMA R23, R57, R30, R64 ;  /* 0x0000001e39177223 */ /* 0x000fe20000000040 */
[C---:B------:R-:W-:Y:S01]  /*5e70*/  FFMA R55, R56.reuse, R55, R54 ;  /* 0x0000003738377223 */ /* 0x040fe20000000036 */
[----:B-----5:R-:W-:Y:S01]  /*5e80*/  FFMA R34, R61, R34, R33 ;  /* 0x000000223d227223 */ /* 0x020fe20000000021 */
[----:B------:R-:W3:Y:S01]  /*5e90*/  LDS.128 R8, [UR8+0x1c50] ;  /* 0x001c5008ff087984 */ /* 0x000ee20008000c00 */
[----:B------:R-:W-:Y:S01]  /*5ea0*/  FFMA R64, R56, R31, R23 ;  /* 0x0000001f38407223 */ /* 0x000fe20000000017 */
[C---:B------:R-:W-:Y:S01]  /*5eb0*/  FFMA R4, R58.reuse, R5, R3 ;  /* 0x000000053a047223 */ /* 0x040fe20000000003 */
[----:B------:R-:W-:Y:S01]  /*5ec0*/  FFMA R33, R59, R44, R20 ;  /* 0x0000002c3b217223 */ /* 0x000fe20000000014 */
[----:B------:R-:W4:Y:S02]  /*5ed0*/  LDS.128 R16, [UR8+0x1e50] ;  /* 0x001e5008ff107984 */ /* 0x000f240008000c00 */
[----:B------:R-:W-:Y:S01]  /*5ee0*/  FFMA R5, R61, R6, R4 ;  /* 0x000000063d057223 */ /* 0x000fe20000000004 */
[----:B------:R-:W-:Y:S01]  /*5ef0*/  FFMA R24, R59, R24, R21 ;  /* 0x000000183b187223 */ /* 0x000fe20000000015 */
[----:B------:R-:W5:Y:S01]  /*5f00*/  LDS R57, [R2+0x4b00] ;  /* 0x004b000002397984 */ /* 0x000f620000000800 */
[----:B------:R-:W-:Y:S01]  /*5f10*/  FFMA R6, R58, R45, R33 ;  /* 0x0000002d3a067223 */ /* 0x000fe20000000021 */
[----:B------:R-:W-:-:S02]  /*5f20*/  FFMA R4, R60, R7, R5 ;  /* 0x000000073c047223 */ /* 0x000fc40000000005 */
[----:B------:R-:W5:Y:S01]  /*5f30*/  LDS R56, [R2+0x4b80] ;  /* 0x004b800002387984 */ /* 0x000f620000000800 */
[----:B------:R-:W-:Y:S01]  /*5f40*/  FFMA R3, R60, R35, R34 ;  /* 0x000000233c037223 */ /* 0x000fe20000000022 */
[C---:B------:R-:W-:Y:S01]  /*5f50*/  FFMA R25, R58.reuse, R25, R24 ;  /* 0x000000193a197223 */ /* 0x040fe20000000018 */
[----:B------:R-:W-:Y:S01]  /*5f60*/  FFMA R12, R59, R12, R55 ;  /* 0x0000000c3b0c7223 */ /* 0x000fe20000000037 */
[----:B------:R-:W5:Y:S01]  /*5f70*/  LDS.128 R28, [UR8+0x2050] ;  /* 0x00205008ff1c7984 */ /* 0x000f620008000c00 */
[C---:B------:R-:W-:Y:S01]  /*5f80*/  FFMA R5, R61.reuse, R46, R6 ;  /* 0x0000002e3d057223 */ /* 0x040fe20000000006 */
[----:B------:R-:W-:Y:S01]  /*5f90*/  FFMA R26, R61, R26, R25 ;  /* 0x0000001a3d1a7223 */ /* 0x000fe20000000019 */
[C---:B------:R-:W-:Y:S01]  /*5fa0*/  FFMA R7, R59.reuse, R48, R32 ;  /* 0x000000303b077223 */ /* 0x040fe20000000020 */
[----:B------:R-:W5:Y:S01]  /*5fb0*/  LDS.128 R20, [UR8+0x2250] ;  /* 0x00225008ff147984 */ /* 0x000f620008000c00 */
[----:B------:R-:W-:Y:S01]  /*5fc0*/  FFMA R13, R58, R13, R12 ;  /* 0x0000000d3a0d7223 */ /* 0x000fe2000000000c */
[----:B------:R-:W-:Y:S01]  /*5fd0*/  FFMA R44, R60, R47, R5 ;  /* 0x0000002f3c2c7223 */ /* 0x000fe20000000005 */
[C---:B------:R-:W-:Y:S01]  /*5fe0*/  FFMA R6, R58.reuse, R49, R7 ;  /* 0x000000313a067223 */ /* 0x040fe20000000007 */
[----:B------:R-:W5:Y:S01]  /*5ff0*/  LDS.128 R52, [UR8+0x2450] ;  /* 0x00245008ff347984 */ /* 0x000f620008000c00 */
[----:B------:R-:W-:Y:S01]  /*6000*/  FFMA R7, R59, R40, R64 ;  /* 0x000000283b077223 */ /* 0x000fe20000000040 */
[C---:B------:R-:W-:Y:S01]  /*6010*/  FFMA R14, R61.reuse, R14, R13 ;  /* 0x0000000e3d0e7223 */ /* 0x040fe2000000000d */
[C---:B------:R-:W-:Y:S01]  /*6020*/  FFMA R5, R61.reuse, R50, R6 ;  /* 0x000000323d057223 */ /* 0x040fe20000000006 */
[----:B------:R-:W5:Y:S01]  /*6030*/  LDS.128 R32, [UR8+0x2650] ;  /* 0x00265008ff207984 */ /* 0x000f620008000c00 */
[----:B------:R-:W-:Y:S01]  /*6040*/  FFMA R6, R58, R41, R7 ;  /* 0x000000293a067223 */ /* 0x000fe20000000007 */
[C---:B------:R-:W-:Y:S01]  /*6050*/  FFMA R46, R60.reuse, R27, R26 ;  /* 0x0000001b3c2e7223 */ /* 0x040fe2000000001a */
[----:B------:R-:W-:Y:S01]  /*6060*/  FFMA R45, R60, R15, R14 ;  /* 0x0000000f3c2d7223 */ /* 0x000fe2000000000e */
[----:B-1----:R-:W-:Y:S01]  /*6070*/  FFMA R36, R36, R63, R3 ;  /* 0x0000003f24247223 */ /* 0x002fe20000000003 */
[----:B------:R-:W-:Y:S01]  /*6080*/  LDS R59, [R2+0x4c00] ;  /* 0x004c0000023b7984 */ /* 0x000fe20000000800 */
[----:B------:R-:W-:Y:S01]  /*6090*/  FFMA R48, R60, R51, R5 ;  /* 0x000000333c307223 */ /* 0x000fe20000000005 */
[----:B------:R-:W-:Y:S01]  /*60a0*/  FFMA R41, R61, R42, R6 ;  /* 0x0000002a3d297223 */ /* 0x000fe20000000006 */
[----:B--2---:R-:W-:Y:S01]  /*60b0*/  FFMA R37, R62, R37, R36 ;  /* 0x000000253e257223 */ /* 0x004fe20000000024 */
[----:B------:R-:W1:Y:S02]  /*60c0*/  LDS.128 R24, [UR8+0x1a60] ;  /* 0x001a6008ff187984 */ /* 0x000e640008000c00 */
[----:B------:R-:W-:Y:S01]  /*60d0*/  FFMA R47, R60, R43, R41 ;  /* 0x0000002b3c2f7223 */ /* 0x000fe20000000029 */
[C---:B---3--:R-:W-:Y:S01]  /*60e0*/  FFMA R3, R63.reuse, R8, R4 ;  /* 0x000000083f037223 */ /* 0x048fe20000000004 */
[----:B------:R-:W2:Y:S01]  /*60f0*/  LDS.128 R12, [UR8+0x1c60] ;  /* 0x001c6008ff0c7984 */ /* 0x000ea20008000c00 */
[----:B----4-:R-:W-:-:S03]  /*6100*/  FFMA R16, R63, R16, R44 ;  /* 0x000000103f107223 */ /* 0x010fc6000000002c */
[----:B------:R-:W3:Y:S01]  /*6110*/  LDS R58, [R2+0x4c80] ;  /* 0x004c8000023a7984 */ /* 0x000ee20000000800 */
[C---:B------:R-:W-:Y:S01]  /*6120*/  FFMA R8, R62.reuse, R9, R3 ;  /* 0x000000093e087223 */ /* 0x040fe20000000003 */
[C---:B-----5:R-:W-:Y:S02]  /*6130*/  FFMA R38, R57.reuse, R38, R37 ;  /* 0x0000002639267223 */ /* 0x060fe40000000025 */
[----:B------:R-:W4:Y:S01]  /*6140*/  LDS.128 R4, [UR8+0x1e60] ;  /* 0x001e6008ff047984 */ /* 0x000f220008000c00 */
[----:B------:R-:W-:Y:S01]  /*6150*/  FFMA R17, R62, R17, R16 ;  /* 0x000000113e117223 */ /* 0x000fe20000000010 */
[C---:B------:R-:W-:Y:S01]  /*6160*/  FFMA R9, R57.reuse, R10, R8 ;  /* 0x0000000a39097223 */ /* 0x040fe20000000008 */
[----:B------:R-:W-:Y:S01]  /*6170*/  FFMA R3, R56, R39, R38 ;  /* 0x0000002738037223 */ /* 0x000fe20000000026 */
[----:B------:R-:W5:Y:S01]  /*6180*/  LDS R61, [R2+0x4d00] ;  /* 0x004d0000023d7984 */ /* 0x000f620000000800 */
[----:B------:R-:W-:Y:S01]  /*6190*/  FFMA R18, R57, R18, R17 ;  /* 0x0000001239127223 */ /* 0x000fe20000000011 */
[----:B------:R-:W-:-:S02]  /*61a0*/  FFMA R17, R63, R28, R46 ;  /* 0x0000001c3f117223 */ /* 0x000fc4000000002e */
[----:B------:R-:W5:Y:S01]  /*61b0*/  LDS R60, [R2+0x4d80] ;  /* 0x004d8000023c7984 */ /* 0x000f620000000800 */
[----:B------:R-:W-:Y:S01]  /*61c0*/  FFMA R28, R56, R11, R9 ;  /* 0x0000000b381c7223 */ /* 0x000fe20000000009 */
[----:B------:R-:W-:Y:S02]  /*61d0*/  FFMA R20, R63, R20, R45 ;  /* 0x000000143f147223 */ /* 0x000fe4000000002d */
[----:B------:R-:W5:Y:S01]  /*61e0*/  LDS.128 R36, [UR8+0x2060] ;  /* 0x00206008ff247984 */ /* 0x000f620008000c00 */
[----:B------:R-:W-:Y:S01]  /*61f0*/  FFMA R16, R62, R29, R17 ;  /* 0x0000001d3e107223 */ /* 0x000fe20000000011 */
[----:B------:R-:W-:Y:S01]  /*6200*/  FFMA R29, R56, R19, R18 ;  /* 0x00000013381d7223 */ /* 0x000fe20000000012 */
        /* <DEDUP_REMOVED lines=9> */
[----:B------:R-:W5:Y:S01]  /*62a0*/  LDS.128 R16, [UR8+0x2660] ;  /* 0x00266008ff107984 */ /* 0x000f620008000c00 */
[----:B------:R-:W-:Y:S01]  /*62b0*/  FFMA R33, R62, R33, R30 ;  /* 0x000000213e217223 */ /* 0x000fe2000000001e */
[----:B------:R-:W-:Y:S01]  /*62c0*/  FFMA R52, R56, R23, R22 ;  /* 0x0000001738347223 */ /* 0x000fe20000000016 */
[C---:B------:R-:W-:Y:S01]  /*62d0*/  FFMA R31, R57.reuse, R54, R20 ;  /* 0x00000036391f7223 */ /* 0x040fe20000000014 */
[----:B-1----:R-:W-:Y:S01]  /*62e0*/  FFMA R24, R24, R59, R3 ;  /* 0x0000003b18187223 */ /* 0x002fe20000000003 */
[----:B------:R-:W-:Y:S01]  /*62f0*/  FFMA R34, R57, R34, R33 ;  /* 0x0000002239227223 */ /* 0x000fe20000000021 */
[----:B------:R-:W-:Y:S01]  /*6300*/  LDS.128 R20, [UR8+0x1c70] ;  /* 0x001c7008ff147984 */ /* 0x000fe20008000c00 */
[C---:B------:R-:W-:Y:S01]  /*6310*/  FFMA R54, R56.reuse, R55, R31 ;  /* 0x0000003738367223 */ /* 0x040fe2000000001f */
[----:B--2---:R-:W-:Y:S01]  /*6320*/  FFMA R3, R59, R12, R28 ;  /* 0x0000000c3b037223 */ /* 0x004fe2000000001c */
[----:B------:R-:W-:Y:S01]  /*6330*/  FFMA R64, R56, R35, R34 ;  /* 0x0000002338407223 */ /* 0x000fe20000000022 */
[----:B------:R-:W1:Y:S01]  /*6340*/  LDS R57, [R2+0x4e00] ;  /* 0x004e000002397984 */ /* 0x000e620000000800 */
[----:B---3--:R-:W-:-:S03]  /*6350*/  FFMA R25, R58, R25, R24 ;  /* 0x000000193a197223 */ /* 0x008fc60000000018 */
[----:B------:R-:W2:Y:S01]  /*6360*/  LDS.128 R44, [UR8+0x1a70] ;  /* 0x001a7008ff2c7984 */ /* 0x000ea20008000c00 */
[----:B----4-:R-:W-:Y:S01]  /*6370*/  FFMA R12, R59, R4, R29 ;  /* 0x000000043b0c7223 */ /* 0x010fe2000000001d */
[C---:B------:R-:W-:Y:S02]  /*6380*/  FFMA R4, R58.reuse, R13, R3 ;  /* 0x0000000d3a047223 */ /* 0x040fe40000000003 */
[----:B------:R-:W3:Y:S01]  /*6390*/  LDS R56, [R2+0x4e80] ;  /* 0x004e800002387984 */ /* 0x000ee20000000800 */
[C---:B-----5:R-:W-:Y:S01]  /*63a0*/  FFMA R26, R61.reuse, R26, R25 ;  /* 0x0000001a3d1a7223 */ /* 0x060fe20000000019 */
[----:B------:R-:W-:Y:S02]  /*63b0*/  FFMA R13, R58, R5, R12 ;  /* 0x000000053a0d7223 */ /* 0x000fe4000000000c */
[----:B------:R-:W4:Y:S01]  /*63c0*/  LDS R63, [R2+0x4f00] ;  /* 0x004f0000023f7984 */ /* 0x000f220000000800 */
[C---:B------:R-:W-:Y:S01]  /*63d0*/  FFMA R5, R61.reuse, R14, R4 ;  /* 0x0000000e3d057223 */ /* 0x040fe20000000004 */
[C---:B------:R-:W-:Y:S01]  /*63e0*/  FFMA R3, R60.reuse, R27, R26 ;  /* 0x0000001b3c037223 */ /* 0x040fe2000000001a */
[----:B------:R-:W-:Y:S01]  /*63f0*/  FFMA R6, R61, R6, R13 ;  /* 0x000000063d067223 */ /* 0x000fe2000000000d */
[----:B------:R-:W5:Y:S01]  /*6400*/  LDS.128 R28, [UR8+0x1e70] ;  /* 0x001e7008ff1c7984 */ /* 0x000f620008000c00 */
[C---:B------:R-:W-:Y:S01]  /*6410*/  FFMA R12, R60.reuse, R15, R5 ;  /* 0x0000000f3c0c7223 */ /* 0x040fe20000000005 */
[C---:B------:R-:W-:Y:S01]  /*6420*/  FFMA R13, R59.reuse, R36, R32 ;  /* 0x000000243b0d7223 */ /* 0x040fe20000000020 */
[----:B------:R-:W-:Y:S01]  /*6430*/  FFMA R36, R60, R7, R6 ;  /* 0x000000073c247223 */ /* 0x000fe20000000006 */
[----:B------:R-:W5:Y:S02]  /*6440*/  LDS R62, [R2+0x4f80] ;  /* 0x004f8000023e7984 */ /* 0x000f640000000800 */
[----:B------:R-:W-:Y:S01]  /*6450*/  FFMA R4, R58, R37, R13 ;  /* 0x000000253a047223 */ /* 0x000fe2000000000d */
[C---:B------:R-:W-:Y:S01]  /*6460*/  FFMA R7, R59.reuse, R8, R54 ;  /* 0x000000083b077223 */ /* 0x040fe20000000036 */
[----:B------:R-:W5:Y:S01]  /*6470*/  LDS.128 R48, [UR8+0x2070] ;  /* 0x00207008ff307984 */ /* 0x000f620008000c00 */
[----:B------:R-:W-:Y:S01]  /*6480*/  FFMA R40, R59, R40, R52 ;  /* 0x000000283b287223 */ /* 0x000fe20000000034 */
[----:B------:R-:W-:-:S02]  /*6490*/  FFMA R5, R61, R38, R4 ;  /* 0x000000263d057223 */ /* 0x000fc40000000004 */
[----:B------:R-:W5:Y:S01]  /*64a0*/  LDS.128 R24, [UR8+0x2270] ;  /* 0x00227008ff187984 */ /* 0x000f620008000c00 */
[C---:B------:R-:W-:Y:S01]  /*64b0*/  FFMA R4, R58.reuse, R9, R7 ;  /* 0x000000093a047223 */ /* 0x040fe20000000007 */
[----:B------:R-:W-:Y:S01]  /*64c0*/  FFMA R59, R59, R16, R64 ;  /* 0x000000103b3b7223 */ /* 0x000fe20000000040 */
[----:B------:R-:W-:Y:S01]  /*64d0*/  FFMA R41, R58, R41, R40 ;  /* 0x000000293a297223 */ /* 0x000fe20000000028 */
[----:B------:R-:W5:Y:S01]  /*64e0*/  LDS.128 R32, [UR8+0x2470] ;  /* 0x00247008ff207984 */ /* 0x000f620008000c00 */
[----:B------:R-:W-:Y:S01]  /*64f0*/  FFMA R38, R60, R39, R5 ;  /* 0x000000273c267223 */ /* 0x000fe20000000005 */
[C---:B------:R-:W-:Y:S01]  /*6500*/  FFMA R9, R61.reuse, R10, R4 ;  /* 0x0000000a3d097223 */ /* 0x040fe20000000004 */
[----:B------:R-:W-:Y:S01]  /*6510*/  FFMA R58, R58, R17, R59 ;  /* 0x000000113a3a7223 */ /* 0x000fe2000000003b */
[----:B------:R-:W5:Y:S01]  /*6520*/  LDS.128 R52, [UR8+0x2670] ;  /* 0x00267008ff347984 */ /* 0x000f620008000c00 */
[C---:B------:R-:W-:Y:S01]  /*6530*/  FFMA R42, R61.reuse, R42, R41 ;  /* 0x0000002a3d2a7223 */ /* 0x040fe20000000029 */
[C---:B------:R-:W-:Y:S01]  /*6540*/  FFMA R37, R60.reuse, R11, R9 ;  /* 0x0000000b3c257223 */ /* 0x040fe20000000009 */
[----:B------:R-:W-:Y:S01]  /*6550*/  FFMA R61, R61, R18, R58 ;  /* 0x000000123d3d7223 */ /* 0x000fe2000000003a */
[----:B------:R-:W-:Y:S01]  /*6560*/  LDS R59, [R2+0x5000] ;  /* 0x00500000023b7984 */ /* 0x000fe20000000800 */
[----:B-1----:R-:W-:Y:S01]  /*6570*/  FFMA R20, R57, R20, R12 ;  /* 0x0000001439147223 */ /* 0x002fe2000000000c */
[C---:B------:R-:W-:Y:S01]  /*6580*/  FFMA R43, R60.reuse, R43, R42 ;  /* 0x0000002b3c2b7223 */ /* 0x040fe2000000002a */
[----:B------:R-:W-:Y:S01]  /*6590*/  FFMA R64, R60, R19, R61 ;  /* 0x000000133c407223 */ /* 0x000fe2000000003d */
[----:B------:R-:W1:Y:S01]  /*65a0*/  LDS.128 R4, [UR8+0x1a80] ;  /* 0x001a8008ff047984 */ /* 0x000e620008000c00 */
[----:B--2---:R-:W-:-:S03]  /*65b0*/  FFMA R44, R44, R57, R3 ;  /* 0x000000392c2c7223 */ /* 0x004fc60000000003 */
[----:B------:R-:W2:Y:S01]  /*65c0*/  LDS.128 R12, [UR8+0x1e80] ;  /* 0x001e8008ff0c7984 */ /* 0x000ea20008000c00 */
[C---:B---3--:R-:W-:Y:S01]  /*65d0*/  FFMA R21, R56.reuse, R21, R20 ;  /* 0x0000001538157223 */ /* 0x048fe20000000014 */
[----:B------:R-:W-:Y:S02]  /*65e0*/  FFMA R45, R56, R45, R44 ;  /* 0x0000002d382d7223 */ /* 0x000fe4000000002c */
[----:B------:R-:W3:Y:S01]  /*65f0*/  LDS.128 R8, [UR8+0x1c80] ;  /* 0x001c8008ff087984 */ /* 0x000ee20008000c00 */
[C---:B----4-:R-:W-:Y:S01]  /*6600*/  FFMA R22, R63.reuse, R22, R21 ;  /* 0x000000163f167223 */ /* 0x050fe20000000015 */
[----:B------:R-:W-:Y:S02]  /*6610*/  FFMA R46, R63, R46, R45 ;  /* 0x0000002e3f2e7223 */ /* 0x000fe4000000002d */
[----:B------:R-:W4:Y:S01]  /*6620*/  LDS R58, [R2+0x5080] ;  /* 0x00508000023a7984 */ /* 0x000f220000000800 */
[----:B-----5:R-:W-:-:S03]  /*6630*/  FFMA R3, R57, R28, R36 ;  /* 0x0000001c39037223 */ /* 0x020fc60000000024 */
[----:B------:R-:W5:Y:S01]  /*6640*/  LDS R61, [R2+0x5100] ;  /* 0x00510000023d7984 */ /* 0x000f620000000800 */
[----:B------:R-:W-:Y:S01]  /*6650*/  FFMA R28, R62, R23, R22 ;  /* 0x000000173e1c7223 */ /* 0x000fe20000000016 */
[----:B------:R-:W-:Y:S01]  /*6660*/  FFMA R20, R56, R29, R3 ;  /* 0x0000001d38147223 */ /* 0x000fe20000000003 */
[----:B------:R-:W-:Y:S01]  /*6670*/  FFMA R3, R62, R47, R46 ;  /* 0x0000002f3e037223 */ /* 0x000fe2000000002e */
[----:B------:R-:W5:Y:S01]  /*6680*/  LDS.128 R16, [UR8+0x2080] ;  /* 0x00208008ff107984 */ /* 0x000f620008000c00 */
[----:B------:R-:W-:Y:S01]  /*6690*/  FFMA R23, R57, R48, R38 ;  /* 0x0000003039177223 */ /* 0x000fe20000000026 */
[----:B------:R-:W-:Y:S02]  /*66a0*/  FFMA R21, R63, R30, R20 ;  /* 0x0000001e3f157223 */ /* 0x000fe40000000014 */
[----:B------:R-:W5:Y:S01]  /*66b0*/  LDS R60, [R2+0x5180] ;  /* 0x00518000023c7984 */ /* 0x000f620000000800 */
[C---:B------:R-:W-:Y:S01]  /*66c0*/  FFMA R22, R57.reuse, R24, R43 ;  /* 0x0000001839167223 */ /* 0x040fe2000000002b */
[----:B------:R-:W-:Y:S01]  /*66d0*/  FFMA R20, R56, R49, R23 ;  /* 0x0000003138147223 */ /* 0x000fe20000000017 */
        /* <DEDUP_REMOVED lines=8> */
[C---:B------:R-:W-:Y:S01]  /*6760*/  FFMA R26, R63.reuse, R26, R25 ;  /* 0x0000001a3f1a7223 */ /* 0x040fe20000000019 */
[C---:B------:R-:W-:Y:S01]  /*6770*/  FFMA R34, R63.reuse, R34, R33 ;  /* 0x000000223f227223 */ /* 0x040fe20000000021 */
[----:B------:R-:W5:Y:S01]  /*6780*/  LDS.128 R44, [UR8+0x2680] ;  /* 0x00268008ff2c7984 */ /* 0x000f620008000c00 */
[----:B------:R-:W-:Y:S01]  /*6790*/  FFMA R56, R56, R53, R57 ;  /* 0x0000003538387223 */ /* 0x000fe20000000039 */
[----:B------:R-:W-:Y:S01]  /*67a0*/  FFMA R30, R62, R51, R21 ;  /* 0x000000333e1e7223 */ /* 0x000fe20000000015 */
[----:B-1----:R-:W-:Y:S01]  /*67b0*/  FFMA R4, R4, R59, R3 ;  /* 0x0000003b04047223 */ /* 0x002fe20000000003 */
[----:B------:R-:W-:Y:S01]  /*67c0*/  LDS.128 R20, [UR8+0x1c90] ;  /* 0x001c9008ff147984 */ /* 0x000fe20008000c00 */
[C---:B------:R-:W-:Y:S01]  /*67d0*/  FFMA R48, R62.reuse, R27, R26 ;  /* 0x0000001b3e307223 */ /* 0x040fe2000000001a */
[----:B------:R-:W-:Y:S01]  /*67e0*/  FFMA R49, R62, R35, R34 ;  /* 0x000000233e317223 */ /* 0x000fe20000000022 */
[----:B------:R-:W-:Y:S01]  /*67f0*/  FFMA R63, R63, R54, R56 ;  /* 0x000000363f3f7223 */ /* 0x000fe20000000038 */
[----:B------:R-:W1:Y:S01]  /*6800*/  LDS R3, [R2+0x5200] ;  /* 0x0052000002037984 */ /* 0x000e620000000800 */
[C---:B--2---:R-:W-:Y:S01]  /*6810*/  FFMA R29, R59.reuse, R12, R24 ;  /* 0x0000000c3b1d7223 */ /* 0x044fe20000000018 */
[----:B---3--:R-:W-:-:S02]  /*6820*/  FFMA R8, R59, R8, R28 ;  /* 0x000000083b087223 */ /* 0x008fc4000000001c */
[----:B------:R-:W2:Y:S01]  /*6830*/  LDS.128 R32, [UR8+0x1a90] ;  /* 0x001a9008ff207984 */ /* 0x000ea20008000c00 */
[----:B------:R-:W-:Y:S01]  /*6840*/  FFMA R64, R62, R55, R63 ;  /* 0x000000373e407223 */ /* 0x000fe2000000003f */
[C---:B----4-:R-:W-:Y:S02]  /*6850*/  FFMA R9, R58.reuse, R9, R8 ;  /* 0x000000093a097223 */ /* 0x050fe40000000008 */
[----:B------:R-:W3:Y:S01]  /*6860*/  LDS R56, [R2+0x5280] ;  /* 0x0052800002387984 */ /* 0x000ee20000000800 */
[C---:B------:R-:W-:Y:S01]  /*6870*/  FFMA R5, R58.reuse, R5, R4 ;  /* 0x000000053a057223 */ /* 0x040fe20000000004 */
[----:B------:R-:W-:Y:S01]  /*6880*/  FFMA R8, R58, R13, R29 ;  /* 0x0000000d3a087223 */ /* 0x000fe2000000001d */
[C---:B-----5:R-:W-:Y:S01]  /*6890*/  FFMA R10, R61.reuse, R10, R9 ;  /* 0x0000000a3d0a7223 */ /* 0x060fe20000000009 */
[----:B------:R-:W4:Y:S01]  /*68a0*/  LDS.128 R24, [UR8+0x1e90] ;  /* 0x001e9008ff187984 */ /* 0x000f220008000c00 */
[C---:B------:R-:W-:Y:S01]  /*68b0*/  FFMA R6, R61.reuse, R6, R5 ;  /* 0x000000063d067223 */ /* 0x040fe20000000005 */
[----:B------:R-:W-:Y:S01]  /*68c0*/  FFMA R5, R61, R14, R8 ;  /* 0x0000000e3d057223 */ /* 0x000fe20000000008 */
[----:B------:R-:W-:Y:S01]  /*68d0*/  FFMA R9, R59, R16, R30 ;  /* 0x000000103b097223 */ /* 0x000fe2000000001e */
[----:B------:R-:W5:Y:S01]  /*68e0*/  LDS R57, [R2+0x5300] ;  /* 0x0053000002397984 */ /* 0x000f620000000800 */
[----:B------:R-:W-:-:S03]  /*68f0*/  FFMA R7, R60, R7, R6 ;  /* 0x000000073c077223 */ /* 0x000fc60000000006 */
[----:B------:R-:W5:Y:S01]  /*6900*/  LDS.128 R28, [UR8+0x2090] ;  /* 0x00209008ff1c7984 */ /* 0x000f620008000c00 */
[----:B------:R-:W-:Y:S01]  /*6910*/  FFMA R4, R60, R11, R10 ;  /* 0x0000000b3c047223 */ /* 0x000fe2000000000a */
[----:B------:R-:W-:Y:S02]  /*6920*/  FFMA R6, R58, R17, R9 ;  /* 0x000000113a067223 */ /* 0x000fe40000000009 */
[----:B------:R-:W5:Y:S01]  /*6930*/  LDS R62, [R2+0x5380] ;  /* 0x00538000023e7984 */ /* 0x000f620000000800 */
[----:B------:R-:W-:-:S03]  /*6940*/  FFMA R40, R59, R40, R49 ;  /* 0x000000283b287223 */ /* 0x000fc60000000031 */
[----:B------:R-:W5:Y:S01]  /*6950*/  LDS.128 R8, [UR8+0x2290] ;  /* 0x00229008ff087984 */ /* 0x000f620008000c00 */
        /* <DEDUP_REMOVED lines=11> */
[----:B------:R-:W-:Y:S01]  /*6a10*/  LDS R59, [R2+0x5400] ;  /* 0x00540000023b7984 */ /* 0x000fe20000000800 */
[C---:B------:R-:W-:Y:S01]  /*6a20*/  FFMA R6, R61.reuse, R42, R41 ;  /* 0x0000002a3d067223 */ /* 0x040fe20000000029 */
[----:B------:R-:W-:Y:S01]  /*6a30*/  FFMA R61, R61, R46, R58 ;  /* 0x0000002e3d3d7223 */ /* 0x000fe2000000003a */
[----:B-1----:R-:W-:Y:S01]  /*6a40*/  FFMA R4, R3, R20, R4 ;  /* 0x0000001403047223 */ /* 0x002fe20000000004 */
[----:B------:R-:W1:Y:S01]  /*6a50*/  LDS.128 R12, [UR8+0x1aa0] ;  /* 0x001aa008ff0c7984 */ /* 0x000e620008000c00 */
[C---:B------:R-:W-:Y:S01]  /*6a60*/  FFMA R42, R60.reuse, R39, R5 ;  /* 0x000000273c2a7223 */ /* 0x040fe20000000005 */
[C---:B------:R-:W-:Y:S01]  /*6a70*/  FFMA R64, R60.reuse, R47, R61 ;  /* 0x0000002f3c407223 */ /* 0x040fe2000000003d */
[----:B------:R-:W-:Y:S01]  /*6a80*/  FFMA R43, R60, R43, R6 ;  /* 0x0000002b3c2b7223 */ /* 0x000fe20000000006 */
[----:B------:R-:W1:Y:S01]  /*6a90*/  LDS R58, [R2+0x5480] ;  /* 0x00548000023a7984 */ /* 0x000e620000000800 */
[----:B--2---:R-:W-:Y:S01]  /*6aa0*/  FFMA R32, R32, R3, R7 ;  /* 0x0000000320207223 */ /* 0x004fe20000000007 */
[----:B---3--:R-:W-:-:S02]  /*6ab0*/  FFMA R21, R56, R21, R4 ;  /* 0x0000001538157223 */ /* 0x008fc40000000004 */
[----:B------:R-:W2:Y:S01]  /*6ac0*/  LDS.128 R16, [UR8+0x1ca0] ;  /* 0x001ca008ff107984 */ /* 0x000ea20008000c00 */
[----:B----4-:R-:W-:Y:S01]  /*6ad0*/  FFMA R37, R3, R24, R36 ;  /* 0x0000001803257223 */ /* 0x010fe20000000024 */
[C---:B------:R-:W-:Y:S02]  /*6ae0*/  FFMA R33, R56.reuse, R33, R32 ;  /* 0x0000002138217223 */ /* 0x040fe40000000020 */
[----:B------:R-:W3:Y:S01]  /*6af0*/  LDS R61, [R2+0x5500] ;  /* 0x00550000023d7984 */ /* 0x000ee20000000800 */
[----:B------:R-:W-:Y:S01]  /*6b00*/  FFMA R20, R56, R25, R37 ;  /* 0x0000001938147223 */ /* 0x000fe20000000025 */
[C---:B-----5:R-:W-:Y:S01]  /*6b10*/  FFMA R22, R57.reuse, R22, R21 ;  /* 0x0000001639167223 */ /* 0x060fe20000000015 */
[----:B------:R-:W-:Y:S01]  /*6b20*/  FFMA R34, R57, R34, R33 ;  /* 0x0000002239227223 */ /* 0x000fe20000000021 */
[----:B------:R-:W4:Y:S01]  /*6b30*/  LDS.128 R4, [UR8+0x1ea0] ;  /* 0x001ea008ff047984 */ /* 0x000f220008000c00 */
[----:B------:R-:W-:Y:S01]  /*6b40*/  FFMA R33, R3, R28, R40 ;  /* 0x0000001c03217223 */ /* 0x000fe20000000028 */
[----:B------:R-:W-:-:S02]  /*6b50*/  FFMA R41, R57, R26, R20 ;  /* 0x0000001a39297223 */ /* 0x000fc40000000014 */
[----:B------:R-:W5:Y:S01]  /*6b60*/  LDS R60, [R2+0x5580] ;  /* 0x00558000023c7984 */ /* 0x000f620000000800 */
        /* <DEDUP_REMOVED lines=9> */
[----:B------:R-:W-:-:S02]  /*6c00*/  FFMA R8, R56, R9, R29 ;  /* 0x0000000938087223 */ /* 0x000fc4000000001d */
        /* <DEDUP_REMOVED lines=9> */
[----:B------:R-:W-:Y:S01]  /*6ca0*/  FFMA R56, R62, R11, R8 ;  /* 0x0000000b3e387223 */ /* 0x000fe20000000008 */
[----:B------:R-:W-:Y:S01]  /*6cb0*/  FFMA R57, R57, R50, R10 ;  /* 0x0000003239397223 */ /* 0x000fe2000000000a */
[----:B------:R-:W-:Y:S01]  /*6cc0*/  LDS R53, [R2+0x5600] ;  /* 0x0056000002357984 */ /* 0x000fe20000000800 */
[----:B------:R-:W-:Y:S01]  /*6cd0*/  FFMA R13, R58, R13, R12 ;  /* 0x0000000d3a0d7223 */ /* 0x000fe2000000000c */
[C---:B------:R-:W-:Y:S01]  /*6ce0*/  FFMA R64, R62.reuse, R55, R54 ;  /* 0x000000373e407223 */ /* 0x040fe20000000036 */
[----:B------:R-:W-:Y:S01]  /*6cf0*/  FFMA R66, R62, R51, R57 ;  /* 0x000000333e427223 */ /* 0x000fe20000000039 */
[----:B------:R-:W1:Y:S01]  /*6d00*/  LDS.128 R24, [UR8+0x1ab0] ;  /* 0x001ab008ff187984 */ /* 0x000e620008000c00 */
[----:B--2---:R-:W-:-:S03]  /*6d10*/  FFMA R3, R59, R16, R44 ;  /* 0x000000103b037223 */ /* 0x004fc6000000002c */
[----:B------:R-:W2:Y:S01]  /*6d20*/  LDS.128 R8, [UR8+0x1eb0] ;  /* 0x001eb008ff087984 */ /* 0x000ea20008000c00 */
[----:B---3--:R-:W-:Y:S01]  /*6d30*/  FFMA R14, R61, R14, R13 ;  /* 0x0000000e3d0e7223 */ /* 0x008fe2000000000d */
[----:B------:R-:W-:Y:S02]  /*6d40*/  FFMA R12, R58, R17, R3 ;  /* 0x000000113a0c7223 */ /* 0x000fe40000000003 */
[----:B------:R-:W3:Y:S01]  /*6d50*/  LDS R52, [R2+0x5680] ;  /* 0x0056800002347984 */ /* 0x000ee20000000800 */
[----:B----4-:R-:W-:Y:S01]  /*6d60*/  FFMA R13, R59, R4, R46 ;  /* 0x000000043b0d7223 */ /* 0x010fe2000000002e */
[----:B------:R-:W-:Y:S02]  /*6d70*/  FFMA R17, R61, R18, R12 ;  /* 0x000000123d117223 */ /* 0x000fe4000000000c */
[----:B------:R-:W4:Y:S01]  /*6d80*/  LDS.128 R28, [UR8+0x1cb0] ;  /* 0x001cb008ff1c7984 */ /* 0x000f220008000c00 */
[----:B-----5:R-:W-:Y:S01]  /*6d90*/  FFMA R3, R60, R15, R14 ;  /* 0x0000000f3c037223 */ /* 0x020fe2000000000e */
[----:B------:R-:W-:Y:S01]  /*6da0*/  FFMA R4, R58, R5, R13 ;  /* 0x000000053a047223 */ /* 0x000fe2000000000d */
[----:B------:R-:W-:Y:S01]  /*6db0*/  FFMA R62, R60, R19, R17 ;  /* 0x000000133c3e7223 */ /* 0x000fe20000000011 */
[----:B------:R-:W5:Y:S01]  /*6dc0*/  LDS.128 R12, [UR8+0x20b0] ;  /* 0x0020b008ff0c7984 */ /* 0x000f620008000c00 */
[----:B------:R-:W-:Y:S01]  /*6dd0*/  FFMA R45, R59, R36, R48 ;  /* 0x000000243b2d7223 */ /* 0x000fe20000000030 */
[----:B------:R-:W-:-:S02]  /*6de0*/  FFMA R5, R61, R6, R4 ;  /* 0x000000063d057223 */ /* 0x000fc40000000004 */
[----:B------:R-:W5:Y:S01]  /*6df0*/  LDS R55, [R2+0x5700] ;  /* 0x0057000002377984 */ /* 0x000f620000000800 */
[----:B------:R-:W-:Y:S01]  /*6e00*/  FFMA R4, R58, R37, R45 ;  /* 0x000000253a047223 */ /* 0x000fe2000000002d */
[----:B------:R-:W-:Y:S01]  /*6e10*/  FFMA R17, R59, R20, R56 ;  /* 0x000000143b117223 */ /* 0x000fe20000000038 */
[----:B------:R-:W-:Y:S01]  /*6e20*/  FFMA R20, R60, R7, R5 ;  /* 0x000000073c147223 */ /* 0x000fe20000000005 */
[----:B------:R-:W5:Y:S01]  /*6e30*/  LDS.128 R44, [UR8+0x22b0] ;  /* 0x0022b008ff2c7984 */ /* 0x000f620008000c00 */
[----:B------:R-:W-:Y:S01]  /*6e40*/  FFMA R5, R61, R38, R4 ;  /* 0x000000263d057223 */ /* 0x000fe20000000004 */
[----:B------:R-:W-:Y:S01]  /*6e50*/  FFMA R4, R58, R21, R17 ;  /* 0x000000153a047223 */ /* 0x000fe20000000011 */
[C---:B------:R-:W-:Y:S01]  /*6e60*/  FFMA R32, R59.reuse, R32, R64 ;  /* 0x000000203b207223 */ /* 0x040fe20000000040 */
        /* <DEDUP_REMOVED lines=10> */
[----:B------:R-:W-:-:S02]  /*6f10*/  FFMA R61, R61, R42, R58 ;  /* 0x0000002a3d3d7223 */ /* 0x000fc4000000003a */
[----:B------:R-:W-:Y:S01]  /*6f20*/  LDS R57, [R2+0x5800] ;  /* 0x0058000002397984 */ /* 0x000fe20000000800 */
[----:B-1----:R-:W-:Y:S01]  /*6f30*/  FFMA R24, R24, R53, R3 ;  /* 0x0000003518187223 */ /* 0x002fe20000000003 */
[C---:B------:R-:W-:Y:S01]  /*6f40*/  FFMA R63, R60.reuse, R35, R34 ;  /* 0x000000233c3f7223 */ /* 0x040fe20000000022 */
[----:B------:R-:W-:Y:S01]  /*6f50*/  FFMA R42, R60, R43, R61 ;  /* 0x0000002b3c2a7223 */ /* 0x000fe2000000003d */
[----:B------:R-:W1:Y:S01]  /*6f60*/  LDS.128 R36, [UR8+0x1ac0] ;  /* 0x001ac008ff247984 */ /* 0x000e620008000c00 */
[----:B--2---:R-:W-:-:S03]  /*6f70*/  FFMA R3, R53, R8, R20 ;  /* 0x0000000835037223 */ /* 0x004fc60000000014 */
[----:B------:R-:W2:Y:S01]  /*6f80*/  LDS R56, [R2+0x5880] ;  /* 0x0058800002387984 */ /* 0x000ea20000000800 */
[C---:B---3--:R-:W-:Y:S01]  /*6f90*/  FFMA R8, R52.reuse, R9, R3 ;  /* 0x0000000934087223 */ /* 0x048fe20000000003 */
[----:B------:R-:W-:Y:S02]  /*6fa0*/  FFMA R25, R52, R25, R24 ;  /* 0x0000001934197223 */ /* 0x000fe40000000018 */
[----:B------:R-:W3:Y:S01]  /*6fb0*/  LDS.128 R4, [UR8+0x1cc0] ;  /* 0x001cc008ff047984 */ /* 0x000ee20008000c00 */
[----:B----4-:R-:W-:-:S03]  /*6fc0*/  FFMA R28, R53, R28, R62 ;  /* 0x0000001c351c7223 */ /* 0x010fc6000000003e */
[----:B------:R-:W4:Y:S01]  /*6fd0*/  LDS R59, [R2+0x5900] ;  /* 0x00590000023b7984 */ /* 0x000f220000000800 */
[----:B-----5:R-:W-:Y:S01]  /*6fe0*/  FFMA R41, R53, R12, R40 ;  /* 0x0000000c35297223 */ /* 0x020fe20000000028 */
[C---:B------:R-:W-:Y:S02]  /*6ff0*/  FFMA R29, R52.reuse, R29, R28 ;  /* 0x0000001d341d7223 */ /* 0x040fe4000000001c */
[----:B------:R-:W5:Y:S01]  /*7000*/  LDS.128 R20, [UR8+0x1ec0] ;  /* 0x001ec008ff147984 */ /* 0x000f620008000c00 */
[C---:B------:R-:W-:Y:S01]  /*7010*/  FFMA R9, R55.reuse, R10, R8 ;  /* 0x0000000a37097223 */ /* 0x040fe20000000008 */
[----:B------:R-:W-:Y:S01]  /*7020*/  FFMA R8, R52, R13, R41 ;  /* 0x0000000d34087223 */ /* 0x000fe20000000029 */
[----:B------:R-:W-:Y:S01]  /*7030*/  FFMA R26, R55, R26, R25 ;  /* 0x0000001a371a7223 */ /* 0x000fe20000000019 */
[----:B------:R-:W5:Y:S01]  /*7040*/  LDS R58, [R2+0x5980] ;  /* 0x00598000023a7984 */ /* 0x000f620000000800 */
[----:B------:R-:W-:Y:S01]  /*7050*/  FFMA R13, R53, R44, R64 ;  /* 0x0000002c350d7223 */ /* 0x000fe20000000040 */
[----:B------:R-:W-:-:S02]  /*7060*/  FFMA R30, R55, R30, R29 ;  /* 0x0000001e371e7223 */ /* 0x000fc4000000001d */
[----:B------:R-:W5:Y:S01]  /*7070*/  LDS.128 R32, [UR8+0x20c0] ;  /* 0x0020c008ff207984 */ /* 0x000f620008000c00 */
[----:B------:R-:W-:Y:S01]  /*7080*/  FFMA R44, R54, R11, R9 ;  /* 0x0000000b362c7223 */ /* 0x000fe20000000009 */
[----:B------:R-:W-:Y:S01]  /*7090*/  FFMA R9, R55, R14, R8 ;  /* 0x0000000e37097223 */ /* 0x000fe20000000008 */
[----:B------:R-:W-:Y:S01]  /*70a0*/  FFMA R8, R52, R45, R13 ;  /* 0x0000002d34087223 */ /* 0x000fe2000000000d */
[C---:B------:R-:W-:Y:S01]  /*70b0*/  FFMA R3, R54.reuse, R27, R26 ;  /* 0x0000001b36037223 */ /* 0x040fe2000000001a */
        /* <DEDUP_REMOVED lines=12> */
[----:B------:R-:W1:Y:S01]  /*7180*/  LDS.128 R40, [UR8+0x26c0] ;  /* 0x0026c008ff287984 */ /* 0x000e620008000c00 */
[----:B------:R-:W-:Y:S01]  /*7190*/  FFMA R55, R55, R18, R52 ;  /* 0x0000001237377223 */ /* 0x000fe20000000034 */
[----:B------:R-:W-:Y:S01]  /*71a0*/  FFMA R51, R54, R51, R50 ;  /* 0x0000003336337223 */ /* 0x000fe20000000032 */
[----:B--2---:R-:W-:Y:S01]  /*71b0*/  FFMA R37, R56, R37, R36 ;  /* 0x0000002538257223 */ /* 0x004fe20000000024 */
[----:B------:R-:W-:Y:S01]  /*71c0*/  LDS R61, [R2+0x5a00] ;  /* 0x005a0000023d7984 */ /* 0x000fe20000000800 */
[----:B------:R-:W-:Y:S01]  /*71d0*/  FFMA R50, R54, R19, R55 ;  /* 0x0000001336327223 */ /* 0x000fe20000000037 */
[----:B---3--:R-:W-:-:S02]  /*71e0*/  FFMA R3, R57, R4, R60 ;  /* 0x0000000439037223 */ /* 0x008fc4000000003c */
[----:B------:R-:W2:Y:S01]  /*71f0*/  LDS.128 R8, [UR8+0x1ad0] ;  /* 0x001ad008ff087984 */ /* 0x000ea20008000c00 */
[----:B----4-:R-:W-:-:S03]  /*7200*/  FFMA R38, R59, R38, R37 ;  /* 0x000000263b267223 */ /* 0x010fc60000000025 */
[----:B------:R-:W3:Y:S01]  /*7210*/  LDS R60, [R2+0x5a80] ;  /* 0x005a8000023c7984 */ /* 0x000ee20000000800 */
[----:B------:R-:W-:Y:S01]  /*7220*/  FFMA R4, R56, R5, R3 ;  /* 0x0000000538047223 */ /* 0x000fe20000000003 */
[----:B-----5:R-:W-:Y:S02]  /*7230*/  FFMA R45, R57, R20, R44 ;  /* 0x00000014392d7223 */ /* 0x020fe4000000002c */
[----:B------:R-:W4:Y:S01]  /*7240*/  LDS.128 R12, [UR8+0x1cd0] ;  /* 0x001cd008ff0c7984 */ /* 0x000f220008000c00 */
[----:B------:R-:W-:Y:S01]  /*7250*/  FFMA R5, R59, R6, R4 ;  /* 0x000000063b057223 */ /* 0x000fe20000000004 */
[----:B------:R-:W-:Y:S02]  /*7260*/  FFMA R3, R58, R39, R38 ;  /* 0x000000273a037223 */ /* 0x000fe40000000026 */
[----:B------:R-:W5:Y:S01]  /*7270*/  LDS.128 R16, [UR8+0x1ed0] ;  /* 0x001ed008ff107984 */ /* 0x000f620008000c00 */
[----:B------:R-:W-:Y:S01]  /*7280*/  FFMA R4, R56, R21, R45 ;  /* 0x0000001538047223 */ /* 0x000fe2000000002d */
[----:B------:R-:W-:Y:S01]  /*7290*/  FFMA R20, R58, R7, R5 ;  /* 0x000000073a147223 */ /* 0x000fe20000000005 */
[----:B------:R-:W-:Y:S01]  /*72a0*/  FFMA R45, R57, R32, R46 ;  /* 0x00000020392d7223 */ /* 0x000fe2000000002e */
[----:B------:R-:W5:Y:S01]  /*72b0*/  LDS R63, [R2+0x5b00] ;  /* 0x005b0000023f7984 */ /* 0x000f620000000800 */
[----:B------:R-:W-:-:S02]  /*72c0*/  FFMA R21, R59, R22, R4 ;  /* 0x000000163b157223 */ /* 0x000fc40000000004 */
[----:B------:R-:W-:Y:S01]  /*72d0*/  FFMA R32, R56, R33, R45 ;  /* 0x0000002138207223 */ /* 0x000fe2000000002d */
[----:B------:R-:W5:Y:S01]  /*72e0*/  LDS.128 R36, [UR8+0x20d0] ;  /* 0x0020d008ff247984 */ /* 0x000f620008000c00 */
[----:B------:R-:W-:Y:S01]  /*72f0*/  FFMA R22, R58, R23, R21 ;  /* 0x000000173a167223 */ /* 0x000fe20000000015 */
[----:B------:R-:W-:Y:S02]  /*7300*/  FFMA R33, R57, R24, R48 ;  /* 0x0000001839217223 */ /* 0x000fe40000000030 */
[----:B------:R-:W5:Y:S01]  /*7310*/  LDS R62, [R2+0x5b80] ;  /* 0x005b8000023e7984 */ /* 0x000f620000000800 */
[----:B------:R-:W-:Y:S01]  /*7320*/  FFMA R21, R59, R34, R32 ;  /* 0x000000223b157223 */ /* 0x000fe20000000020 */
[C---:B------:R-:W-:Y:S02]  /*7330*/  FFMA R28, R57.reuse, R28, R51 ;  /* 0x0000001c391c7223 */ /* 0x040fe40000000033 */
[----:B------:R-:W5:Y:S01]  /*7340*/  LDS.128 R44, [UR8+0x22d0] ;  /* 0x0022d008ff2c7984 */ /* 0x000f620008000c00 */
[----:B------:R-:W-:Y:S01]  /*7350*/  FFMA R25, R56, R25, R33 ;  /* 0x0000001938197223 */ /* 0x000fe20000000021 */
[----:B------:R-:W-:Y:S01]  /*7360*/  FFMA R24, R58, R35, R21 ;  /* 0x000000233a187223 */ /* 0x000fe20000000015 */
[C---:B------:R-:W-:Y:S01]  /*7370*/  FFMA R29, R56.reuse, R29, R28 ;  /* 0x0000001d381d7223 */ /* 0x040fe2000000001c */
[----:B------:R-:W5:Y:S01]  /*7380*/  LDS.128 R4, [UR8+0x24d0] ;  /* 0x0024d008ff047984 */ /* 0x000f620008000c00 */
[----:B-1----:R-:W-:Y:S01]  /*7390*/  FFMA R57, R57, R40, R50 ;  /* 0x0000002839397223 */ /* 0x002fe20000000032 */
[C---:B------:R-:W-:Y:S01]  /*73a0*/  FFMA R26, R59.reuse, R26, R25 ;  /* 0x0000001a3b1a7223 */ /* 0x040fe20000000019 */
[C---:B------:R-:W-:Y:S01]  /*73b0*/  FFMA R30, R59.reuse, R30, R29 ;  /* 0x0000001e3b1e7223 */ /* 0x040fe2000000001d */
[----:B------:R-:W-:Y:S01]  /*73c0*/  LDS.128 R32, [UR8+0x1ae0] ;  /* 0x001ae008ff207984 */ /* 0x000fe20008000c00 */
[----:B------:R-:W-:Y:S01]  /*73d0*/  FFMA R56, R56, R41, R57 ;  /* 0x0000002938387223 */ /* 0x000fe20000000039 */
[C---:B------:R-:W-:Y:S01]  /*73e0*/  FFMA R40, R58.reuse, R27, R26 ;  /* 0x0000001b3a287223 */ /* 0x040fe2000000001a */
[----:B------:R-:W-:Y:S01]  /*73f0*/  FFMA R41, R58, R31, R30 ;  /* 0x0000001f3a297223 */ /* 0x000fe2000000001e */
[----:B--2---:R-:W-:Y:S01]  /*7400*/  FFMA R8, R8, R61, R3 ;  /* 0x0000003d08087223 */ /* 0x004fe20000000003 */
[----:B------:R-:W1:Y:S01]  /*7410*/  LDS R57, [R2+0x5c00] ;  /* 0x005c000002397984 */ /* 0x000e620000000800 */
[----:B------:R-:W-:-:S02]  /*7420*/  FFMA R59, R59, R42, R56 ;  /* 0x0000002a3b3b7223 */ /* 0x000fc40000000038 */
[----:B---3--:R-:W-:Y:S01]  /*7430*/  FFMA R9, R60, R9, R8 ;  /* 0x000000093c097223 */ /* 0x008fe20000000008 */
[----:B------:R-:W2:Y:S01]  /*7440*/  LDS.128 R52, [UR8+0x26d0] ;  /* 0x0026d008ff347984 */ /* 0x000ea20008000c00 */
[----:B------:R-:W-:Y:S01]  /*7450*/  FFMA R42, R58, R43, R59 ;  /* 0x0000002b3a2a7223 */ /* 0x000fe2000000003b */
[C---:B----4-:R-:W-:Y:S02]  /*7460*/  FFMA R12, R61.reuse, R12, R20 ;  /* 0x0000000c3d0c7223 */ /* 0x050fe40000000014 */
[----:B------:R-:W3:Y:S01]  /*7470*/  LDS.128 R48, [UR8+0x1ce0] ;  /* 0x001ce008ff307984 */ /* 0x000ee20008000c00 */
[----:B-----5:R-:W-:-:S03]  /*7480*/  FFMA R3, R61, R16, R22 ;  /* 0x000000103d037223 */ /* 0x020fc60000000016 */
[----:B------:R-:W4:Y:S01]  /*7490*/  LDS R56, [R2+0x5c80] ;  /* 0x005c800002387984 */ /* 0x000f220000000800 */
[C---:B------:R-:W-:Y:S01]  /*74a0*/  FFMA R13, R60.reuse, R13, R12 ;  /* 0x0000000d3c0d7223 */ /* 0x040fe2000000000c */
[C---:B------:R-:W-:Y:S02]  /*74b0*/  FFMA R10, R63.reuse, R10, R9 ;  /* 0x0000000a3f0a7223 */ /* 0x040fe40000000009 */
[----:B------:R-:W5:Y:S01]  /*74c0*/  LDS R59, [R2+0x5d00] ;  /* 0x005d0000023b7984 */ /* 0x000f620000000800 */
[C---:B------:R-:W-:Y:S01]  /*74d0*/  FFMA R8, R60.reuse, R17, R3 ;  /* 0x000000113c087223 */ /* 0x040fe20000000003 */
[----:B------:R-:W-:Y:S01]  /*74e0*/  FFMA R14, R63, R14, R13 ;  /* 0x0000000e3f0e7223 */ /* 0x000fe2000000000d */
[----:B------:R-:W-:Y:S01]  /*74f0*/  FFMA R9, R61, R36, R24 ;  /* 0x000000243d097223 */ /* 0x000fe20000000018 */
[----:B------:R-:W5:Y:S03]  /*7500*/  LDS.128 R28, [UR8+0x1ee0] ;  /* 0x001ee008ff1c7984 */ /* 0x000f660008000c00 */
[----:B------:R-:W-:Y:S01]  /*7510*/  FFMA R37, R60, R37, R9 ;  /* 0x000000253c257223 */ /* 0x000fe20000000009 */
        /* <DEDUP_REMOVED lines=12> */
[----:B------:R-:W5:Y:S01]  /*75e0*/  LDS R58, [R2+0x5d80] ;  /* 0x005d8000023a7984 */ /* 0x000f620000000800 */
[----:B------:R-:W-:Y:S01]  /*75f0*/  FFMA R40, R62, R39, R38 ;  /* 0x000000273e287223 */ /* 0x000fe20000000026 */
[C---:B------:R-:W-:Y:S01]  /*7600*/  FFMA R5, R63.reuse, R46, R16 ;  /* 0x0000002e3f057223 */ /* 0x040fe20000000010 */
[----:B------:R-:W-:Y:S01]  /*7610*/  FFMA R6, R63, R6, R17 ;  /* 0x000000063f067223 */ /* 0x000fe20000000011 */
[----:B------:R-:W5:Y:S01]  /*7620*/  LDS.128 R8, [UR8+0x26e0] ;  /* 0x0026e008ff087984 */ /* 0x000f620008000c00 */
[----:B-1----:R-:W-:Y:S01]  /*7630*/  FFMA R32, R32, R57, R3 ;  /* 0x0000003920207223 */ /* 0x002fe20000000003 */
[C---:B------:R-:W-:Y:S01]  /*7640*/  FFMA R47, R62.reuse, R47, R5 ;  /* 0x0000002f3e2f7223 */ /* 0x040fe20000000005 */
[----:B--2---:R-:W-:Y:S01]  /*7650*/  FFMA R61, R61, R52, R42 ;  /* 0x000000343d3d7223 */ /* 0x004fe2000000002a */
[----:B------:R-:W-:Y:S01]  /*7660*/  LDS.128 R16, [UR8+0x1af0] ;  /* 0x001af008ff107984 */ /* 0x000fe20008000c00 */
[----:B------:R-:W-:Y:S01]  /*7670*/  FFMA R42, R62, R7, R6 ;  /* 0x000000073e2a7223 */ /* 0x000fe20000000006 */
[----:B---3--:R-:W-:Y:S01]  /*7680*/  FFMA R36, R57, R48, R36 ;  /* 0x0000003039247223 */ /* 0x008fe20000000024 */
[----:B------:R-:W-:Y:S01]  /*7690*/  FFMA R60, R60, R53, R61 ;  /* 0x000000353c3c7223 */ /* 0x000fe2000000003d */
[----:B------:R-:W-:Y:S01]  /*76a0*/  LDS R48, [R2+0x5e80] ;  /* 0x005e800002307984 */ /* 0x000fe20000000800 */
[C---:B----4-:R-:W-:Y:S01]  /*76b0*/  FFMA R33, R56.reuse, R33, R32 ;  /* 0x0000002138217223 */ /* 0x050fe20000000020 */
[----:B------:R-:W-:-:S02]  /*76c0*/  FFMA R3, R56, R49, R36 ;  /* 0x0000003138037223 */ /* 0x000fc40000000024 */
[----:B------:R-:W1:Y:S01]  /*76d0*/  LDS R53, [R2+0x5e00] ;  /* 0x005e000002357984 */ /* 0x000e620000000800 */
[----:B------:R-:W-:Y:S01]  /*76e0*/  FFMA R54, R63, R54, R60 ;  /* 0x000000363f367223 */ /* 0x000fe2000000003c */
[C---:B-----5:R-:W-:Y:S01]  /*76f0*/  FFMA R34, R59.reuse, R34, R33 ;  /* 0x000000223b227223 */ /* 0x060fe20000000021 */
[----:B------:R-:W-:Y:S01]  /*7700*/  FFMA R50, R59, R50, R3 ;  /* 0x000000323b327223 */ /* 0x000fe20000000003 */
[----:B------:R-:W2:Y:S01]  /*7710*/  LDS.128 R36, [UR8+0x1cf0] ;  /* 0x001cf008ff247984 */ /* 0x000ea20008000c00 */
[----:B------:R-:W-:Y:S01]  /*7720*/  FFMA R54, R62, R55, R54 ;  /* 0x000000373e367223 */ /* 0x000fe20000000036 */
[C---:B------:R-:W-:Y:S02]  /*7730*/  FFMA R33, R57.reuse, R28, R4 ;  /* 0x0000001c39217223 */ /* 0x040fe40000000004 */
[----:B------:R-:W3:Y:S01]  /*7740*/  LDS.128 R4, [UR8+0x1ef0] ;  /* 0x001ef008ff047984 */ /* 0x000ee20008000c00 */
[----:B------:R-:W-:Y:S01]  /*7750*/  FFMA R41, R57, R24, R40 ;  /* 0x0000001839297223 */ /* 0x000fe20000000028 */
[----:B------:R-:W-:-:S02]  /*7760*/  FFMA R28, R56, R29, R33 ;  /* 0x0000001d381c7223 */ /* 0x000fc40000000021 */
[----:B------:R-:W4:Y:S01]  /*7770*/  LDS R49, [R2+0x5f00] ;  /* 0x005f000002317984 */ /* 0x000f220000000800 */
[----:B------:R-:W-:Y:S01]  /*7780*/  FFMA R24, R57, R20, R47 ;  /* 0x0000001439187223 */ /* 0x000fe2000000002f */
[C---:B------:R-:W-:Y:S01]  /*7790*/  FFMA R20, R56.reuse, R25, R41 ;  /* 0x0000001938147223 */ /* 0x040fe20000000029 */
[----:B------:R-:W-:Y:S02]  /*77a0*/  FFMA R29, R59, R30, R28 ;  /* 0x0000001e3b1d7223 */ /* 0x000fe4000000001c */
[----:B------:R-:W-:Y:S01]  /*77b0*/  FFMA R25, R56, R21, R24 ;  /* 0x0000001538197223 */ /* 0x000fe20000000018 */
[----:B------:R-:W-:Y:S01]  /*77c0*/  FFMA R41, R57, R12, R42 ;  /* 0x0000000c39297223 */ /* 0x000fe2000000002a */
[C---:B------:R-:W-:Y:S02]  /*77d0*/  FFMA R21, R59.reuse, R26, R20 ;  /* 0x0000001a3b157223 */ /* 0x040fe40000000014 */
[----:B------:R-:W-:Y:S01]  /*77e0*/  FFMA R22, R59, R22, R25 ;  /* 0x000000163b167223 */ /* 0x000fe20000000019 */
[C---:B------:R-:W-:Y:S01]  /*77f0*/  FFMA R3, R58.reuse, R35, R34 ;  /* 0x000000233a037223 */ /* 0x040fe20000000022 */
[C---:B------:R-:W-:Y:S01]  /*7800*/  FFMA R44, R58.reuse, R51, R50 ;  /* 0x000000333a2c7223 */ /* 0x040fe20000000032 */
[----:B------:R-:W-:Y:S01]  /*7810*/  FFMA R46, R58, R31, R29 ;  /* 0x0000001f3a2e7223 */ /* 0x000fe2000000001d */
[----:B------:R-:W-:Y:S01]  /*7820*/  FFMA R57, R57, R8, R54 ;  /* 0x0000000839397223 */ /* 0x000fe20000000036 */
[----:B------:R-:W-:Y:S01]  /*7830*/  FFMA R12, R56, R13, R41 ;  /* 0x0000000d380c7223 */ /* 0x000fe20000000029 */
[C---:B------:R-:W-:Y:S01]  /*7840*/  FFMA R52, R58.reuse, R27, R21 ;  /* 0x0000001b3a347223 */ /* 0x040fe20000000015 */
[----:B------:R-:W-:Y:S01]  /*7850*/  FFMA R54, R58, R23, R22 ;  /* 0x000000173a367223 */ /* 0x000fe20000000016 */
[----:B------:R-:W5:Y:S01]  /*7860*/  LDS R50, [R2+0x5f80] ;  /* 0x005f800002327984 */ /* 0x000f620000000800 */
[----:B------:R-:W-:Y:S01]  /*7870*/  FFMA R12, R59, R14, R12 ;  /* 0x0000000e3b0c7223 */ /* 0x000fe2000000000c */
[----:B------:R-:W-:-:S02]  /*7880*/  FFMA R56, R56, R9, R57 ;  /* 0x0000000938387223 */ /* 0x000fc40000000039 */
[----:B------:R-:W5:Y:S01]  /*7890*/  LDS.128 R32, [UR8+0x20f0] ;  /* 0x0020f008ff207984 */ /* 0x000f620008000c00 */
[----:B------:R-:W-:Y:S01]  /*78a0*/  FFMA R55, R58, R15, R12 ;  /* 0x0000000f3a377223 */ /* 0x000fe2000000000c */
[----:B------:R-:W-:Y:S02]  /*78b0*/  FFMA R59, R59, R10, R56 ;  /* 0x0000000a3b3b7223 */ /* 0x000fe40000000038 */
[----:B------:R-:W5:Y:S01]  /*78c0*/  LDS.128 R40, [UR8+0x22f0] ;  /* 0x0022f008ff287984 */ /* 0x000f620008000c00 */
[----:B-1----:R-:W-:Y:S01]  /*78d0*/  FFMA R16, R16, R53, R3 ;  /* 0x0000003510107223 */ /* 0x002fe20000000003 */
[----:B------:R-:W-:Y:S02]  /*78e0*/  FFMA R58, R58, R11, R59 ;  /* 0x0000000b3a3a7223 */ /* 0x000fe4000000003b */
[----:B------:R-:W1:Y:S01]  /*78f0*/  LDS.128 R28, [UR8+0x24f0] ;  /* 0x0024f008ff1c7984 */ /* 0x000e620008000c00 */
[----:B--2---:R-:W-:Y:S01]  /*7900*/  FFMA R3, R53, R36, R44 ;  /* 0x0000002435037223 */ /* 0x004fe2000000002c */
[----:B------:R-:W-:-:S02]  /*7910*/  FFMA R17, R48, R17, R16 ;  /* 0x0000001130117223 */ /* 0x000fc40000000010 */
[----:B------:R-:W2:Y:S01]  /*7920*/  LDS.128 R20, [UR8+0x26f0] ;  /* 0x0026f008ff147984 */ /* 0x000ea20008000c00 */
[----:B------:R-:W-:-:S04]  /*7930*/  DEPBAR.LE SB0, 0x0 ;  /* 0x000080000000791a */ /* 0x000fc80000000000 */
[----:B------:R-:W-:Y:S01]  /*7940*/  BAR.SYNC.DEFER_BLOCKING 0x0 ;  /* 0x0000000000007b1d */ /* 0x000fe20000010000 */
[----:B---3--:R-:W-:Y:S01]  /*7950*/  FFMA R9, R53, R4, R46 ;  /* 0x0000000435097223 */ /* 0x008fe2000000002e */
[C---:B------:R-:W-:Y:S01]  /*7960*/  FFMA R8, R48.reuse, R37, R3 ;  /* 0x0000002530087223 */ /* 0x040fe20000000003 */
[C---:B----4-:R-:W-:Y:S02]  /*7970*/  FFMA R18, R49.reuse, R18, R17 ;  /* 0x0000001231127223 */ /* 0x050fe40000000011 */
[----:B------:R-:W-:Y:S01]  /*7980*/  FFMA R4, R48, R5, R9 ;  /* 0x0000000530047223 */ /* 0x000fe20000000009 */
[----:B------:R-:W-:Y:S01]  /*7990*/  FFMA R17, R49, R38, R8 ;  /* 0x0000002631117223 */ /* 0x000fe20000000008 */
[----:B-----5:R-:W-:-:S03]  /*79a0*/  FFMA R3, R50, R19, R18 ;  /* 0x0000001332037223 */ /* 0x020fc60000000012 */
[----:B------:R-:W-:Y:S01]  /*79b0*/  FFMA R51, R50, R39, R17 ;  /* 0x0000002732337223 */ /* 0x000fe20000000011 */
[----:B------:R-:W-:Y:S01]  /*79c0*/  FFMA R5, R53, R32, R52 ;  /* 0x0000002035057223 */ /* 0x000fe20000000034 */
[----:B------:R-:W-:Y:S03]  /*79d0*/  LDS R60, [R2] ;  /* 0x00000000023c7984 */ /* 0x000fe60000000800 */
[----:B------:R-:W-:Y:S01]  /*79e0*/  FFMA R33, R48, R33, R5 ;  /* 0x0000002130217223 */ /* 0x000fe20000000005 */
[----:B------:R-:W3:Y:S01]  /*79f0*/  LDS.128 R12, [UR8] ;  /* 0x00000008ff0c7984 */ /* 0x000ee20008000c00 */
[C---:B------:R-:W-:Y:S02]  /*7a00*/  FFMA R5, R49.reuse, R6, R4 ;  /* 0x0000000631057223 */ /* 0x040fe40000000004 */
[----:B------:R-:W-:Y:S01]  /*7a10*/  FFMA R34, R49, R34, R33 ;  /* 0x0000002231227223 */ /* 0x000fe20000000021 */
[----:B------:R-:W4:Y:S01]  /*7a20*/  LDS.128 R24, [UR8+0x200] ;  /* 0x00020008ff187984 */ /* 0x000f220008000c00 */
[C---:B------:R-:W-:Y:S01]  /*7a30*/  FFMA R33, R53.reuse, R40, R54 ;  /* 0x0000002835217223 */ /* 0x040fe20000000036 */
[C---:B-1----:R-:W-:Y:S01]  /*7a40*/  FFMA R28, R53.reuse, R28, R55 ;  /* 0x0000001c351c7223 */ /* 0x042fe20000000037 */
[----:B------:R-:W-:Y:S01]  /*7a50*/  FFMA R55, R50, R7, R5 ;  /* 0x0000000732377223 */ /* 0x000fe20000000005 */
[----:B------:R-:W1:Y:S01]  /*7a60*/  LDS R56, [R2+0x80] ;  /* 0x0000800002387984 */ /* 0x000e620000000800 */
[C---:B------:R-:W-:Y:S01]  /*7a70*/  FFMA R4, R48.reuse, R41, R33 ;  /* 0x0000002930047223 */ /* 0x040fe20000000021 */
[----:B------:R-:W-:Y:S01]  /*7a80*/  FFMA R5, R48, R29, R28 ;  /* 0x0000001d30057223 */ /* 0x000fe2000000001c */
[----:B------:R-:W-:Y:S01]  /*7a90*/  FFMA R57, R50, R35, R34 ;  /* 0x0000002332397223 */ /* 0x000fe20000000022 */
[----:B------:R-:W5:Y:S01]  /*7aa0*/  LDS.128 R44, [UR8+0x400] ;  /* 0x00040008ff2c7984 */ /* 0x000f620008000c00 */
[----:B--2---:R-:W-:Y:S01]  /*7ab0*/  FFMA R53, R53, R20, R58 ;  /* 0x0000001435357223 */ /* 0x004fe2000000003a */
[C---:B------:R-:W-:Y:S01]  /*7ac0*/  FFMA R29, R49.reuse, R42, R4 ;  /* 0x0000002a311d7223 */ /* 0x040fe20000000004 */
[C---:B------:R-:W-:Y:S01]  /*7ad0*/  FFMA R30, R49.reuse, R30, R5 ;  /* 0x0000001e311e7223 */ /* 0x040fe20000000005 */
[----:B------:R-:W2:Y:S01]  /*7ae0*/  LDS R61, [R2+0x100] ;  /* 0x00010000023d7984 */ /* 0x000ea20000000800 */
[----:B------:R-:W-:Y:S01]  /*7af0*/  FFMA R48, R48, R21, R53 ;  /* 0x0000001530307223 */ /* 0x000fe20000000035 */
[C---:B------:R-:W-:Y:S01]  /*7b00*/  FFMA R53, R50.reuse, R43, R29 ;  /* 0x0000002b32357223 */ /* 0x040fe2000000001d */
[----:B------:R-:W-:Y:S01]  /*7b10*/  FFMA R59, R50, R31, R30 ;  /* 0x0000001f323b7223 */ /* 0x000fe2000000001e */
[----:B------:R-:W2:Y:S01]  /*7b20*/  LDS.128 R8, [UR8+0x600] ;  /* 0x00060008ff087984 */ /* 0x000ea20008000c00 */
[----:B------:R-:W-:-:S03]  /*7b30*/  FFMA R49, R49, R22, R48 ;  /* 0x0000001631317223 */ /* 0x000fc60000000030 */
[----:B------:R-:W2:Y:S04]  /*7b40*/  LDS R62, [R2+0x180] ;  /* 0x00018000023e7984 */ /* 0x000ea80000000800 */
[----:B------:R-:W2:Y:S04]  /*7b50*/  LDS.128 R36, [UR8+0x800] ;  /* 0x00080008ff247984 */ /* 0x000ea80008000c00 */
[----:B------:R-:W2:Y:S04]  /*7b60*/  LDS.128 R16, [UR8+0xa00] ;  /* 0x000a0008ff107984 */ /* 0x000ea80008000c00 */
[----:B------:R-:W2:Y:S01]  /*7b70*/  LDS.128 R32, [UR8+0xc00] ;  /* 0x000c0008ff207984 */ /* 0x000ea20008000c00 */
[----:B---3--:R-:W-:-:S03]  /*7b80*/  FFMA R12, R12, R60, R3 ;  /* 0x0000003c0c0c7223 */ /* 0x008fc60000000003 */
[----:B------:R-:W-:Y:S01]  /*7b90*/  LDS R63, [R2+0x200] ;  /* 0x00020000023f7984 */ /* 0x000fe20000000800 */
[----:B------:R-:W-:Y:S01]  /*7ba0*/  FFMA R3, R50, R23, R49 ;  /* 0x0000001732037223 */ /* 0x000fe20000000031 */
[----:B----4-:R-:W-:Y:S02]  /*7bb0*/  FFMA R24, R60, R24, R51 ;  /* 0x000000183c187223 */ /* 0x010fe40000000033 */
[----:B------:R-:W3:Y:S01]  /*7bc0*/  LDS.128 R4, [UR8+0x10] ;  /* 0x00001008ff047984 */ /* 0x000ee20008000c00 */
[----:B-1----:R-:W-:-:S03]  /*7bd0*/  FFMA R13, R56, R13, R12 ;  /* 0x0000000d380d7223 */ /* 0x002fc6000000000c */
[----:B------:R-:W1:Y:S01]  /*7be0*/  LDS.128 R28, [UR8+0x210] ;  /* 0x00021008ff1c7984 */ /* 0x000e620008000c00 */
[----:B------:R-:W-:Y:S01]  /*7bf0*/  FFMA R25, R56, R25, R24 ;  /* 0x0000001938197223 */ /* 0x000fe20000000018 */
[----:B-----5:R-:W-:Y:S02]  /*7c00*/  FFMA R55, R60, R44, R55 ;  /* 0x0000002c3c377223 */ /* 0x020fe40000000037 */
[----:B------:R-:W4:Y:S01]  /*7c10*/  LDS R64, [R2+0x280] ;  /* 0x0002800002407984 */ /* 0x000f220000000800 */
[C---:B--2---:R-:W-:Y:S01]  /*7c20*/  FFMA R14, R61.reuse, R14, R13 ;  /* 0x0000000e3d0e7223 */ /* 0x044fe2000000000d */
[----:B------:R-:W-:Y:S01]  /*7c30*/  FFMA R26, R61, R26, R25 ;  /* 0x0000001a3d1a7223 */ /* 0x000fe20000000019 */
[----:B------:R-:W-:Y:S01]  /*7c40*/  FFMA R12, R56, R45, R55 ;  /* 0x0000002d380c7223 */ /* 0x000fe20000000037 */
[----:B------:R-:W2:Y:S01]  /*7c50*/  LDS.128 R20, [UR8+0x410] ;  /* 0x00041008ff147984 */ /* 0x000ea20008000c00 */
[----:B------:R-:W-:-:S03]  /*7c60*/  FFMA R57, R60, R8, R57 ;  /* 0x000000083c397223 */ /* 0x000fc60000000039 */
[----:B------:R-:W5:Y:S01]  /*7c70*/  LDS R65, [R2+0x300] ;  /* 0x0003000002417984 */ /* 0x000f620000000800 */
[C---:B------:R-:W-:Y:S01]  /*7c80*/  FFMA R8, R62.reuse, R27, R26 ;  /* 0x0000001b3e087223 */ /* 0x040fe2000000001a */
[----:B------:R-:W-:Y:S01]  /*7c90*/  FFMA R25, R62, R15, R14 ;  /* 0x0000000f3e197223 */ /* 0x000fe2000000000e */
[C---:B------:R-:W-:Y:S01]  /*7ca0*/  FFMA R27, R61.reuse, R46, R12 ;  /* 0x0000002e3d1b7223 */ /* 0x040fe2000000000c */
[----:B------:R-:W5:Y:S01]  /*7cb0*/  LDS R66, [R2+0x380] ;  /* 0x0003800002427984 */ /* 0x000f620000000800 */
[----:B------:R-:W-:Y:S01]  /*7cc0*/  FFMA R53, R60, R36, R53 ;  /* 0x000000243c357223 */ /* 0x000fe20000000035 */
[----:B------:R-:W-:Y:S02]  /*7cd0*/  FFMA R24, R56, R9, R57 ;  /* 0x0000000938187223 */ /* 0x000fe40000000039 */
        /* <DEDUP_REMOVED lines=9> */
[C---:B------:R-:W-:Y:S01]  /*7d70*/  FFMA R18, R61.reuse, R18, R17 ;  /* 0x000000123d127223 */ /* 0x040fe20000000011 */
[----:B------:R-:W-:Y:S01]  /*7d80*/  FFMA R56, R56, R33, R3 ;  /* 0x0000002138387223 */ /* 0x000fe20000000003 */
[C---:B------:R-:W-:Y:S01]  /*7d90*/  FFMA R10, R62.reuse, R47, R27 ;  /* 0x0000002f3e0a7223 */ /* 0x040fe2000000001b */
[----:B------:R-:W-:Y:S01]  /*7da0*/  LDS R67, [R2+0x400] ;  /* 0x0004000002437984 */ /* 0x000fe20000000800 */
[----:B------:R-:W-:Y:S01]  /*7db0*/  FFMA R60, R62, R19, R18 ;  /* 0x000000133e3c7223 */ /* 0x000fe20000000012 */
[----:B---3--:R-:W-:Y:S01]  /*7dc0*/  FFMA R4, R4, R63, R25 ;  /* 0x0000003f04047223 */ /* 0x008fe20000000019 */
[----:B------:R-:W-:Y:S01]  /*7dd0*/  FFMA R61, R61, R34, R56 ;  /* 0x000000223d3d7223 */ /* 0x000fe20000000038 */
[----:B------:R-:W3:Y:S01]  /*7de0*/  LDS.128 R52, [UR8+0x20] ;  /* 0x00002008ff347984 */ /* 0x000ee20008000c00 */
[C---:B------:R-:W-:Y:S01]  /*7df0*/  FFMA R36, R62.reuse, R11, R24 ;  /* 0x0000000b3e247223 */ /* 0x040fe20000000018 */
[C---:B-1----:R-:W-:Y:S01]  /*7e00*/  FFMA R3, R63.reuse, R28, R8 ;  /* 0x0000001c3f037223 */ /* 0x042fe20000000008 */
[C---:B------:R-:W-:Y:S01]  /*7e10*/  FFMA R39, R62.reuse, R39, R9 ;  /* 0x000000273e277223 */ /* 0x040fe20000000009 */
[----:B------:R-:W1:Y:S01]  /*7e20*/  LDS R68, [R2+0x480] ;  /* 0x0004800002447984 */ /* 0x000e620000000800 */
[----:B------:R-:W-:Y:S01]  /*7e30*/  FFMA R62, R62, R35, R61 ;  /* 0x000000233e3e7223 */ /* 0x000fe2000000003d */
[C---:B----4-:R-:W-:Y:S01]  /*7e40*/  FFMA R5, R64.reuse, R5, R4 ;  /* 0x0000000540057223 */ /* 0x050fe20000000004 */
[----:B------:R-:W-:Y:S01]  /*7e50*/  FFMA R4, R64, R29, R3 ;  /* 0x0000001d40047223 */ /* 0x000fe20000000003 */
[----:B------:R-:W4:Y:S04]  /*7e60*/  LDS R69, [R2+0x500] ;  /* 0x0005000002457984 */ /* 0x000f280000000800 */
[----:B------:R-:W4:Y:S01]  /*7e70*/  LDS.128 R16, [UR8+0x420] ;  /* 0x00042008ff107984 */ /* 0x000f220008000c00 */
[----:B--2---:R-:W-:-:S03]  /*7e80*/  FFMA R9, R63, R20, R10 ;  /* 0x000000143f097223 */ /* 0x004fc6000000000a */
[----:B------:R-:W2:Y:S01]  /*7e90*/  LDS.128 R44, [UR8+0xc10] ;  /* 0x000c1008ff2c7984 */ /* 0x000ea20008000c00 */
[C---:B-----5:R-:W-:Y:S01]  /*7ea0*/  FFMA R6, R65.reuse, R6, R5 ;  /* 0x0000000641067223 */ /* 0x060fe20000000005 */
[C---:B------:R-:W-:Y:S01]  /*7eb0*/  FFMA R5, R65.reuse, R30, R4 ;  /* 0x0000001e41057223 */ /* 0x040fe20000000004 */
[----:B------:R-:W-:Y:S01]  /*7ec0*/  FFMA R4, R64, R21, R9 ;  /* 0x0000001540047223 */ /* 0x000fe20000000009 */
[----:B------:R-:W5:Y:S01]  /*7ed0*/  LDS R70, [R2+0x580] ;  /* 0x0005800002467984 */ /* 0x000f620000000800 */
[C---:B------:R-:W-:Y:S01]  /*7ee0*/  FFMA R3, R66.reuse, R7, R6 ;  /* 0x0000000742037223 */ /* 0x040fe20000000006 */
[C---:B------:R-:W-:Y:S01]  /*7ef0*/  FFMA R20, R66.reuse, R31, R5 ;  /* 0x0000001f42147223 */ /* 0x040fe20000000005 */
[----:B------:R-:W-:Y:S01]  /*7f00*/  FFMA R5, R65, R22, R4 ;  /* 0x0000001641057223 */ /* 0x000fe20000000004 */
[----:B------:R-:W5:Y:S01]  /*7f10*/  LDS.128 R56, [UR8+0x620] ;  /* 0x00062008ff387984 */ /* 0x000f620008000c00 */
[C---:B------:R-:W-:Y:S02]  /*7f20*/  FFMA R9, R63.reuse, R12, R60 ;  /* 0x0000000c3f097223 */ /* 0x040fe4000000003c */
[----:B------:R-:W-:Y:S01]  /*7f30*/  FFMA R12, R66, R23, R5 ;  /* 0x00000017420c7223 */ /* 0x000fe20000000005 */
[----:B------:R-:W5:Y:S01]  /*7f40*/  LDS.128 R24, [UR8+0x220] ;  /* 0x00022008ff187984 */ /* 0x000f620008000c00 */
[C---:B------:R-:W-:Y:S01]  /*7f50*/  FFMA R7, R63.reuse, R48, R36 ;  /* 0x000000303f077223 */ /* 0x040fe20000000024 */
[C---:B------:R-:W-:Y:S01]  /*7f60*/  FFMA R4, R64.reuse, R13, R9 ;  /* 0x0000000d40047223 */ /* 0x040fe20000000009 */
[----:B------:R-:W-:Y:S01]  /*7f70*/  FFMA R40, R63, R40, R39 ;  /* 0x000000283f287223 */ /* 0x000fe20000000027 */
[----:B------:R-:W5:Y:S01]  /*7f80*/  LDS.128 R32, [UR8+0xa20] ;  /* 0x000a2008ff207984 */ /* 0x000f620008000c00 */
[C---:B------:R-:W-:Y:S01]  /*7f90*/  FFMA R7, R64.reuse, R49, R7 ;  /* 0x0000003140077223 */ /* 0x040fe20000000007 */
[C---:B------:R-:W-:Y:S01]  /*7fa0*/  FFMA R13, R65.reuse, R14, R4 ;  /* 0x0000000e410d7223 */ /* 0x040fe20000000004 */
[----:B------:R-:W-:Y:S01]  /*7fb0*/  FFMA R41, R64, R41, R40 ;  /* 0x0000002940297223 */ /* 0x000fe20000000028 */
[----:B------:R-:W5:Y:S01]  /*7fc0*/  LDS.128 R36, [UR8+0x820] ;  /* 0x00082008ff247984 */ /* 0x000f620008000c00 */
[C---:B------:R-:W-:Y:S01]  /*7fd0*/  FFMA R50, R65.reuse, R50, R7 ;  /* 0x0000003241327223 */ /* 0x040fe20000000007 */
[----:B------:R-:W-:Y:S01]  /*7fe0*/  FFMA R23, R66, R15, R13 ;  /* 0x0000000f42177223 */ /* 0x000fe2000000000d */
[----:B------:R-:W-:Y:S01]  /*7ff0*/  FFMA R42, R65, R42, R41 ;  /* 0x0000002a412a7223 */ /* 0x000fe20000000029 */
[----:B------:R-:W5:Y:S01]  /*8000*/  LDS.128 R28, [UR8+0xc20] ;  /* 0x000c2008ff1c7984 */ /* 0x000f620008000c00 */
[----:B---3--:R-:W-:Y:S01]  /*8010*/  FFMA R52, R52, R67, R3 ;  /* 0x0000004334347223 */ /* 0x008fe20000000003 */
[C---:B------:R-:W-:Y:S01]  /*8020*/  FFMA R22, R66.reuse, R51, R50 ;  /* 0x0000003342167223 */ /* 0x040fe20000000032 */
[----:B------:R-:W-:Y:S01]  /*8030*/  FFMA R21, R66, R43, R42 ;  /* 0x0000002b42157223 */ /* 0x000fe2000000002a */
[----:B------:R-:W-:Y:S01]  /*8040*/  LDS R71, [R2+0x600] ;  /* 0x0006000002477984 */ /* 0x000fe20000000800 */
[----:B-1----:R-:W-:-:S03]  /*8050*/  FFMA R53, R68, R53, R52 ;  /* 0x0000003544357223 */ /* 0x002fc60000000034 */
[----:B------:R-:W1:Y:S01]  /*8060*/  LDS.128 R8, [UR8+0x30] ;  /* 0x00003008ff087984 */ /* 0x000e620008000c00 */
[----:B----4-:R-:W-:Y:S01]  /*8070*/  FFMA R54, R69, R54, R53 ;  /* 0x0000003645367223 */ /* 0x010fe20000000035 */
[----:B------:R-:W-:Y:S02]  /*8080*/  FFMA R13, R67, R16, R12 ;  /* 0x00000010430d7223 */ /* 0x000fe4000000000c */
[----:B------:R-:W3:Y:S01]  /*8090*/  LDS.128 R4, [UR8+0x230] ;  /* 0x00023008ff047984 */ /* 0x000ee20008000c00 */
[----:B--2---:R-:W-:-:S03]  /*80a0*/  FFMA R63, R63, R44, R62 ;  /* 0x0000002c3f3f7223 */ /* 0x004fc6000000003e */
[----:B------:R-:W2:Y:S01]  /*80b0*/  LDS.128 R40, [UR8+0x430] ;  /* 0x00043008ff287984 */ /* 0x000ea20008000c00 */
[----:B------:R-:W-:Y:S01]  /*80c0*/  FFMA R12, R68, R17, R13 ;  /* 0x00000011440c7223 */ /* 0x000fe2000000000d */
[----:B------:R-:W-:Y:S02]  /*80d0*/  FFMA R64, R64, R45, R63 ;  /* 0x0000002d40407223 */ /* 0x000fe4000000003f */
[----:B------:R-:W4:Y:S01]  /*80e0*/  LDS R72, [R2+0x680] ;  /* 0x0006800002487984 */ /* 0x000f220000000800 */
[----:B-----5:R-:W-:Y:S01]  /*80f0*/  FFMA R3, R70, R55, R54 ;  /* 0x0000003746037223 */ /* 0x020fe20000000036 */
[----:B------:R-:W-:Y:S01]  /*8100*/  FFMA R13, R69, R18, R12 ;  /* 0x00000012450d7223 */ /* 0x000fe2000000000c */
[----:B------:R-:W-:Y:S01]  /*8110*/  FFMA R15, R67, R56, R22 ;  /* 0x00000038430f7223 */ /* 0x000fe20000000016 */
[----:B------:R-:W5:Y:S01]  /*8120*/  LDS R73, [R2+0x700] ;  /* 0x0007000002497984 */ /* 0x000f620000000800 */
        /* <DEDUP_REMOVED lines=20> */
[----:B------:R-:W-:Y:S01]  /*8270*/  FFMA R68, R68, R29, R67 ;  /* 0x0000001d44447223 */ /* 0x000fe20000000043 */
[C---:B------:R-:W-:Y:S01]  /*8280*/  FFMA R34, R69.reuse, R34, R33 ;  /* 0x0000002245227223 */ /* 0x040fe20000000021 */
[----:B-1----:R-:W-:Y:S01]  /*8290*/  FFMA R8, R8, R71, R3 ;  /* 0x0000004708087223 */ /* 0x002fe20000000003 */
[----:B------:R-:W-:Y:S01]  /*82a0*/  LDS.128 R12, [UR8+0x240] ;  /* 0x00024008ff0c7984 */ /* 0x000fe20008000c00 */
[C---:B------:R-:W-:Y:S01]  /*82b0*/  FFMA R38, R69.reuse, R38, R37 ;  /* 0x0000002645267223 */ /* 0x040fe20000000025 */
[----:B------:R-:W-:Y:S01]  /*82c0*/  FFMA R69, R69, R30, R68 ;  /* 0x0000001e45457223 */ /* 0x000fe20000000044 */
[C---:B---3--:R-:W-:Y:S01]  /*82d0*/  FFMA R4, R71.reuse, R4, R26 ;  /* 0x0000000447047223 */ /* 0x048fe2000000001a */
[----:B------:R-:W1:Y:S01]  /*82e0*/  LDS R3, [R2+0x800] ;  /* 0x0008000002037984 */ /* 0x000e620000000800 */
[C---:B------:R-:W-:Y:S01]  /*82f0*/  FFMA R34, R70.reuse, R35, R34 ;  /* 0x0000002346227223 */ /* 0x040fe20000000022 */
[C---:B------:R-:W-:Y:S01]  /*8300*/  FFMA R31, R70.reuse, R31, R69 ;  /* 0x0000001f461f7223 */ /* 0x040fe20000000045 */
[----:B--2---:R-:W-:Y:S01]  /*8310*/  FFMA R29, R71, R40, R20 ;  /* 0x00000028471d7223 */ /* 0x004fe20000000014 */
[----:B------:R-:W2:Y:S01]  /*8320*/  LDS.128 R16, [UR8+0x40] ;  /* 0x00004008ff107984 */ /* 0x000ea20008000c00 */
[----:B------:R-:W-:Y:S01]  /*8330*/  FFMA R39, R70, R39, R38 ;  /* 0x0000002746277223 */ /* 0x000fe20000000026 */
[----:B----4-:R-:W-:-:S02]  /*8340*/  FFMA R5, R72, R5, R4 ;  /* 0x0000000548057223 */ /* 0x010fc40000000004 */
[----:B------:R-:W3:Y:S01]  /*8350*/  LDS.128 R24, [UR8+0x440] ;  /* 0x00044008ff187984 */ /* 0x000ee20008000c00 */
[C---:B------:R-:W-:Y:S01]  /*8360*/  FFMA R4, R72.reuse, R41, R29 ;  /* 0x0000002948047223 */ /* 0x040fe2000000001d */
[----:B------:R-:W-:Y:S01]  /*8370*/  FFMA R9, R72, R9, R8 ;  /* 0x0000000948097223 */ /* 0x000fe20000000008 */
[C---:B-----5:R-:W-:Y:S01]  /*8380*/  FFMA R6, R73.reuse, R6, R5 ;  /* 0x0000000649067223 */ /* 0x060fe20000000005 */
[----:B------:R-:W4:Y:S01]  /*8390*/  LDS R68, [R2+0x880] ;  /* 0x0008800002447984 */ /* 0x000f220000000800 */
[C---:B------:R-:W-:Y:S01]  /*83a0*/  FFMA R5, R73.reuse, R42, R4 ;  /* 0x0000002a49057223 */ /* 0x040fe20000000004 */
[----:B------:R-:W-:Y:S01]  /*83b0*/  FFMA R10, R73, R10, R9 ;  /* 0x0000000a490a7223 */ /* 0x000fe20000000009 */
[C---:B------:R-:W-:Y:S01]  /*83c0*/  FFMA R6, R74.reuse, R7, R6 ;  /* 0x000000074a067223 */ /* 0x040fe20000000006 */
[----:B------:R-:W5:Y:S01]  /*83d0*/  LDS R69, [R2+0x900] ;  /* 0x0009000002457984 */ /* 0x000f620000000800 */
[C---:B------:R-:W-:Y:S01]  /*83e0*/  FFMA R8, R74.reuse, R43, R5 ;  /* 0x0000002b4a087223 */ /* 0x040fe20000000005 */
[----:B------:R-:W-:Y:S01]  /*83f0*/  FFMA R11, R74, R11, R10 ;  /* 0x0000000b4a0b7223 */ /* 0x000fe2000000000a */
[C---:B------:R-:W-:Y:S01]  /*8400*/  FFMA R7, R71.reuse, R48, R28 ;  /* 0x0000003047077223 */ /* 0x040fe2000000001c */
[----:B------:R-:W5:Y:S03]  /*8410*/  LDS.128 R40, [UR8+0x840] ;  /* 0x00084008ff287984 */ /* 0x000f660008000c00 */
[----:B------:R-:W-:Y:S01]  /*8420*/  FFMA R4, R72, R49, R7 ;  /* 0x0000003148047223 */ /* 0x000fe20000000007 */
[----:B------:R-:W5:Y:S01]  /*8430*/  LDS.128 R56, [UR8+0xc40] ;  /* 0x000c4008ff387984 */ /* 0x000f620008000c00 */
[C---:B------:R-:W-:Y:S01]  /*8440*/  FFMA R7, R71.reuse, R52, R34 ;  /* 0x0000003447077223 */ /* 0x040fe20000000022 */
[----:B------:R-:W-:-:S02]  /*8450*/  FFMA R60, R71, R60, R31 ;  /* 0x0000003c473c7223 */ /* 0x000fc4000000001f */
[----:B------:R-:W5:Y:S01]  /*8460*/  LDS.128 R20, [UR8+0x640] ;  /* 0x00064008ff147984 */ /* 0x000f620008000c00 */
[C---:B------:R-:W-:Y:S01]  /*8470*/  FFMA R5, R73.reuse, R50, R4 ;  /* 0x0000003249057223 */ /* 0x040fe20000000004 */
[C---:B------:R-:W-:Y:S01]  /*8480*/  FFMA R4, R72.reuse, R53, R7 ;  /* 0x0000003548047223 */ /* 0x040fe20000000007 */
[----:B------:R-:W-:Y:S01]  /*8490*/  FFMA R61, R72, R61, R60 ;  /* 0x0000003d483d7223 */ /* 0x000fe2000000003c */
[----:B------:R-:W5:Y:S01]  /*84a0*/  LDS R70, [R2+0x980] ;  /* 0x0009800002467984 */ /* 0x000f620000000800 */
[C---:B------:R-:W-:Y:S01]  /*84b0*/  FFMA R51, R74.reuse, R51, R5 ;  /* 0x000000334a337223 */ /* 0x040fe20000000005 */
[----:B------:R-:W-:Y:S01]  /*84c0*/  FFMA R5, R73, R54, R4 ;  /* 0x0000003649057223 */ /* 0x000fe20000000004 */
[----:B------:R-:W-:Y:S01]  /*84d0*/  FFMA R44, R71, R44, R39 ;  /* 0x0000002c472c7223 */ /* 0x000fe20000000027 */
[----:B------:R-:W5:Y:S01]  /*84e0*/  LDS.128 R64, [UR8+0xa40] ;  /* 0x000a4008ff407984 */ /* 0x000f620008000c00 */
[----:B------:R-:W-:Y:S01]  /*84f0*/  FFMA R62, R73, R62, R61 ;  /* 0x0000003e493e7223 */ /* 0x000fe2000000003d */
[----:B------:R-:W-:Y:S01]  /*8500*/  FFMA R55, R74, R55, R5 ;  /* 0x000000374a377223 */ /* 0x000fe20000000005 */
[----:B------:R-:W-:Y:S01]  /*8510*/  FFMA R45, R72, R45, R44 ;  /* 0x0000002d482d7223 */ /* 0x000fe2000000002c */
[----:B------:R-:W-:Y:S01]  /*8520*/  LDS R61, [R2+0xa00] ;  /* 0x000a0000023d7984 */ /* 0x000fe20000000800 */
[----:B-1----:R-:W-:-:S02]  /*8530*/  FFMA R12, R3, R12, R6 ;  /* 0x0000000c030c7223 */ /* 0x002fc40000000006 */
[----:B------:R-:W-:Y:S01]  /*8540*/  FFMA R46, R73, R46, R45 ;  /* 0x0000002e492e7223 */ /* 0x000fe2000000002d */
[----:B------:R-:W1:Y:S01]  /*8550*/  LDS.128 R28, [UR8+0x50] ;  /* 0x00005008ff1c7984 */ /* 0x000e620008000c00 */
[----:B------:R-:W-:Y:S01]  /*8560*/  FFMA R45, R74, R63, R62 ;  /* 0x0000003f4a2d7223 */ /* 0x000fe2000000003e */
[----:B--2---:R-:W-:Y:S01]  /*8570*/  FFMA R16, R16, R3, R11 ;  /* 0x0000000310107223 */ /* 0x004fe2000000000b */
[----:B------:R-:W-:Y:S01]  /*8580*/  FFMA R46, R74, R47, R46 ;  /* 0x0000002f4a2e7223 */ /* 0x000fe2000000002e */
[----:B------:R-:W2:Y:S01]  /*8590*/  LDS.128 R4, [UR8+0x250] ;  /* 0x00025008ff047984 */ /* 0x000ea20008000c00 */
[----:B---3--:R-:W-:-:S03]  /*85a0*/  FFMA R33, R3, R24, R8 ;  /* 0x0000001803217223 */ /* 0x008fc60000000008 */
[----:B------:R-:W3:Y:S01]  /*85b0*/  LDS R60, [R2+0xa80] ;  /* 0x000a8000023c7984 */ /* 0x000ee20000000800 */
[C---:B----4-:R-:W-:Y:S01]  /*85c0*/  FFMA R13, R68.reuse, R13, R12 ;  /* 0x0000000d440d7223 */ /* 0x050fe2000000000c */
[C---:B------:R-:W-:Y:S01]  /*85d0*/  FFMA R25, R68.reuse, R25, R33 ;  /* 0x0000001944197223 */ /* 0x040fe20000000021 */
[----:B------:R-:W-:Y:S01]  /*85e0*/  FFMA R17, R68, R17, R16 ;  /* 0x0000001144117223 */ /* 0x000fe20000000010 */
[----:B------:R-:W4:Y:S01]  /*85f0*/  LDS R63, [R2+0xb00] ;  /* 0x000b0000023f7984 */ /* 0x000f220000000800 */
[C---:B-----5:R-:W-:Y:S01]  /*8600*/  FFMA R14, R69.reuse, R14, R13 ;  /* 0x0000000e450e7223 */ /* 0x060fe2000000000d */
[C---:B------:R-:W-:Y:S01]  /*8610*/  FFMA R26, R69.reuse, R26, R25 ;  /* 0x0000001a451a7223 */ /* 0x040fe20000000019 */
[----:B------:R-:W-:Y:S01]  /*8620*/  FFMA R18, R69, R18, R17 ;  /* 0x0000001245127223 */ /* 0x000fe20000000011 */
[----:B------:R-:W5:Y:S01]  /*8630*/  LDS.128 R36, [UR8+0x450] ;  /* 0x00045008ff247984 */ /* 0x000f620008000c00 */
[----:B------:R-:W-:-:S03]  /*8640*/  FFMA R13, R3, R40, R46 ;  /* 0x00000028030d7223 */ /* 0x000fc6000000002e */
[----:B------:R-:W5:Y:S01]  /*8650*/  LDS.128 R8, [UR8+0x650] ;  /* 0x00065008ff087984 */ /* 0x000f620008000c00 */
[C---:B------:R-:W-:Y:S01]  /*8660*/  FFMA R56, R3.reuse, R56, R45 ;  /* 0x0000003803387223 */ /* 0x040fe2000000002d */
[C---:B------:R-:W-:Y:S02]  /*8670*/  FFMA R12, R68.reuse, R41, R13 ;  /* 0x00000029440c7223 */ /* 0x040fe4000000000d */
[----:B------:R-:W5:Y:S01]  /*8680*/  LDS R62, [R2+0xb80] ;  /* 0x000b8000023e7984 */ /* 0x000f620000000800 */
[----:B------:R-:W-:Y:S01]  /*8690*/  FFMA R20, R3, R20, R51 ;  /* 0x0000001403147223 */ /* 0x000fe20000000033 */
        /* <DEDUP_REMOVED lines=9> */
[----:B------:R-:W-:Y:S01]  /*8730*/  LDS R71, [R2+0xc00] ;  /* 0x000c000002477984 */ /* 0x000fe20000000800 */
[C---:B------:R-:W-:Y:S01]  /*8740*/  FFMA R3, R69.reuse, R42, R12 ;  /* 0x0000002a45037223 */ /* 0x040fe2000000000c */
[----:B------:R-:W-:Y:S01]  /*8750*/  FFMA R58, R69, R58, R57 ;  /* 0x0000003a453a7223 */ /* 0x000fe20000000039 */
[----:B------:R-:W-:Y:S01]  /*8760*/  FFMA R17, R70, R23, R22 ;  /* 0x0000001746117223 */ /* 0x000fe20000000016 */
[----:B------:R-:W5:Y:S01]  /*8770*/  LDS.128 R24, [UR8+0x60] ;  /* 0x00006008ff187984 */ /* 0x000f620008000c00 */
[----:B-1----:R-:W-:Y:S01]  /*8780*/  FFMA R28, R28, R61, R19 ;  /* 0x0000003d1c1c7223 */ /* 0x002fe20000000013 */
[----:B------:R-:W-:Y:S01]  /*8790*/  FFMA R40, R70, R43, R3 ;  /* 0x0000002b46287223 */ /* 0x000fe20000000003 */
[----:B------:R-:W-:Y:S01]  /*87a0*/  FFMA R65, R68, R65, R64 ;  /* 0x0000004144417223 */ /* 0x000fe20000000040 */
[----:B------:R-:W1:Y:S01]  /*87b0*/  LDS.128 R48, [UR8+0xc50] ;  /* 0x000c5008ff307984 */ /* 0x000e620008000c00 */
[----:B--2---:R-:W-:Y:S01]  /*87c0*/  FFMA R3, R61, R4, R14 ;  /* 0x000000043d037223 */ /* 0x004fe2000000000e */
[----:B------:R-:W-:Y:S01]  /*87d0*/  FFMA R59, R70, R59, R58 ;  /* 0x0000003b463b7223 */ /* 0x000fe2000000003a */
[----:B------:R-:W-:Y:S01]  /*87e0*/  FFMA R66, R69, R66, R65 ;  /* 0x0000004245427223 */ /* 0x000fe20000000041 */
[----:B------:R-:W2:Y:S01]  /*87f0*/  LDS R56, [R2+0xc80] ;  /* 0x000c800002387984 */ /* 0x000ea20000000800 */
[C---:B---3--:R-:W-:Y:S01]  /*8800*/  FFMA R29, R60.reuse, R29, R28 ;  /* 0x0000001d3c1d7223 */ /* 0x048fe2000000001c */
[----:B------:R-:W-:Y:S01]  /*8810*/  FFMA R4, R60, R5, R3 ;  /* 0x000000053c047223 */ /* 0x000fe20000000003 */
[----:B------:R-:W-:Y:S01]  /*8820*/  FFMA R66, R70, R67, R66 ;  /* 0x0000004346427223 */ /* 0x000fe20000000042 */
[----:B------:R-:W3:Y:S01]  /*8830*/  LDS R57, [R2+0xd00] ;  /* 0x000d000002397984 */ /* 0x000ee20000000800 */
[C---:B----4-:R-:W-:Y:S01]  /*8840*/  FFMA R30, R63.reuse, R30, R29 ;  /* 0x0000001e3f1e7223 */ /* 0x050fe2000000001d */
[----:B------:R-:W-:-:S02]  /*8850*/  FFMA R5, R63, R6, R4 ;  /* 0x000000063f057223 */ /* 0x000fc40000000004 */
[----:B------:R-:W4:Y:S01]  /*8860*/  LDS.128 R20, [UR8+0x260] ;  /* 0x00026008ff147984 */ /* 0x000f220008000c00 */
[----:B-----5:R-:W-:-:S03]  /*8870*/  FFMA R29, R61, R36, R16 ;  /* 0x000000243d1d7223 */ /* 0x020fc60000000010 */
[----:B------:R-:W5:Y:S01]  /*8880*/  LDS.128 R12, [UR8+0x460] ;  /* 0x00046008ff0c7984 */ /* 0x000f620008000c00 */
[----:B------:R-:W-:Y:S01]  /*8890*/  FFMA R8, R61, R8, R17 ;  /* 0x000000083d087223 */ /* 0x000fe20000000011 */
[----:B------:R-:W-:Y:S01]  /*88a0*/  FFMA R4, R60, R37, R29 ;  /* 0x000000253c047223 */ /* 0x000fe2000000001d */
[----:B------:R-:W-:Y:S02]  /*88b0*/  FFMA R3, R62, R31, R30 ;  /* 0x0000001f3e037223 */ /* 0x000fe4000000001e */
[----:B------:R-:W-:Y:S01]  /*88c0*/  FFMA R9, R60, R9, R8 ;  /* 0x000000093c097223 */ /* 0x000fe20000000008 */
[----:B------:R-:W5:Y:S01]  /*88d0*/  LDS.128 R28, [UR8+0x860] ;  /* 0x00086008ff1c7984 */ /* 0x000f620008000c00 */
[----:B------:R-:W-:Y:S01]  /*88e0*/  FFMA R4, R63, R38, R4 ;  /* 0x000000263f047223 */ /* 0x000fe20000000004 */
[----:B------:R-:W-:Y:S01]  /*88f0*/  FFMA R37, R61, R32, R40 ;  /* 0x000000203d257223 */ /* 0x000fe20000000028 */
[----:B------:R-:W-:Y:S01]  /*8900*/  FFMA R10, R63, R10, R9 ;  /* 0x0000000a3f0a7223 */ /* 0x000fe20000000009 */
[----:B------:R-:W5:Y:S01]  /*8910*/  LDS R58, [R2+0xd80] ;  /* 0x000d8000023a7984 */ /* 0x000f620000000800 */
[----:B------:R-:W-:Y:S01]  /*8920*/  FFMA R32, R62, R7, R5 ;  /* 0x000000073e207223 */ /* 0x000fe20000000005 */
        /* <DEDUP_REMOVED lines=12> */
[----:B-1----:R-:W-:-:S02]  /*89f0*/  FFMA R48, R61, R48, R59 ;  /* 0x000000303d307223 */ /* 0x002fc4000000003b */
[----:B------:R-:W-:Y:S01]  /*8a00*/  LDS R59, [R2+0xe00] ;  /* 0x000e0000023b7984 */ /* 0x000fe20000000800 */
[----:B------:R-:W-:Y:S01]  /*8a10*/  FFMA R46, R62, R47, R3 ;  /* 0x0000002f3e2e7223 */ /* 0x000fe20000000003 */
[----:B--2---:R-:W-:Y:S01]  /*8a20*/  FFMA R25, R56, R25, R24 ;  /* 0x0000001938197223 */ /* 0x004fe20000000018 */
[----:B------:R-:W-:Y:S01]  /*8a30*/  FFMA R49, R60, R49, R48 ;  /* 0x000000313c317223 */ /* 0x000fe20000000030 */
[----:B------:R-:W1:Y:S02]  /*8a40*/  LDS.128 R40, [UR8+0x70] ;  /* 0x00007008ff287984 */ /* 0x000e640008000c00 */
[----:B---3--:R-:W-:Y:S01]  /*8a50*/  FFMA R26, R57, R26, R25 ;  /* 0x0000001a391a7223 */ /* 0x008fe20000000019 */
[----:B------:R-:W-:Y:S01]  /*8a60*/  FFMA R50, R63, R50, R49 ;  /* 0x000000323f327223 */ /* 0x000fe20000000031 */
[----:B------:R-:W2:Y:S01]  /*8a70*/  LDS.128 R4, [UR8+0x270] ;  /* 0x00027008ff047984 */ /* 0x000ea20008000c00 */
[C---:B----4-:R-:W-:Y:S02]  /*8a80*/  FFMA R25, R71.reuse, R20, R32 ;  /* 0x0000001447197223 */ /* 0x050fe40000000020 */
[----:B------:R-:W-:Y:S01]  /*8a90*/  FFMA R63, R62, R51, R50 ;  /* 0x000000333e3f7223 */ /* 0x000fe20000000032 */
[----:B------:R-:W3:Y:S01]  /*8aa0*/  LDS R60, [R2+0xe80] ;  /* 0x000e8000023c7984 */ /* 0x000ee20000000800 */
[----:B-----5:R-:W-:Y:S01]  /*8ab0*/  FFMA R20, R71, R12, R39 ;  /* 0x0000000c47147223 */ /* 0x020fe20000000027 */
[----:B------:R-:W-:-:S02]  /*8ac0*/  FFMA R12, R56, R21, R25 ;  /* 0x00000015380c7223 */ /* 0x000fc40000000019 */
[----:B------:R-:W4:Y:S01]  /*8ad0*/  LDS.128 R36, [UR8+0x470] ;  /* 0x00047008ff247984 */ /* 0x000f220008000c00 */
[----:B------:R-:W-:Y:S01]  /*8ae0*/  FFMA R21, R56, R13, R20 ;  /* 0x0000000d38157223 */ /* 0x000fe20000000014 */
[----:B------:R-:W-:Y:S01]  /*8af0*/  FFMA R13, R57, R22, R12 ;  /* 0x00000016390d7223 */ /* 0x000fe2000000000c */
[----:B------:R-:W-:Y:S01]  /*8b00*/  FFMA R28, R71, R28, R44 ;  /* 0x0000001c471c7223 */ /* 0x000fe2000000002c */
[----:B------:R-:W5:Y:S01]  /*8b10*/  LDS R61, [R2+0xf00] ;  /* 0x000f0000023d7984 */ /* 0x000f620000000800 */
[----:B------:R-:W-:Y:S01]  /*8b20*/  FFMA R14, R57, R14, R21 ;  /* 0x0000000e390e7223 */ /* 0x000fe20000000015 */
        /* <DEDUP_REMOVED lines=15> */
[----:B------:R-:W-:Y:S01]  /*8c20*/  FFMA R8, R56, R53, R15 ;  /* 0x0000003538087223 */ /* 0x000fe2000000000f */
[----:B------:R-:W-:Y:S01]  /*8c30*/  FFMA R20, R58, R19, R13 ;  /* 0x000000133a147223 */ /* 0x000fe2000000000d */
[----:B------:R-:W-:Y:S01]  /*8c40*/  FFMA R13, R56, R9, R14 ;  /* 0x00000009380d7223 */ /* 0x000fe2000000000e */
[----:B------:R-:W-:Y:S01]  /*8c50*/  LDS R63, [R2+0x1000] ;  /* 0x00100000023f7984 */ /* 0x000fe20000000800 */
[C---:B------:R-:W-:Y:S01]  /*8c60*/  FFMA R9, R57.reuse, R54, R8 ;  /* 0x0000003639097223 */ /* 0x040fe20000000008 */
[----:B-1----:R-:W-:Y:S01]  /*8c70*/  FFMA R40, R40, R59, R3 ;  /* 0x0000003b28287223 */ /* 0x002fe20000000003 */
[----:B------:R-:W-:Y:S01]  /*8c80*/  FFMA R10, R57, R10, R13 ;  /* 0x0000000a390a7223 */ /* 0x000fe2000000000d */
[----:B------:R-:W1:Y:S01]  /*8c90*/  LDS.128 R28, [UR8+0x80] ;  /* 0x00008008ff1c7984 */ /* 0x000e620008000c00 */
[C---:B------:R-:W-:Y:S01]  /*8ca0*/  FFMA R52, R58.reuse, R55, R9 ;  /* 0x000000373a347223 */ /* 0x040fe20000000009 */
[C---:B--2---:R-:W-:Y:S01]  /*8cb0*/  FFMA R3, R59.reuse, R4, R12 ;  /* 0x000000043b037223 */ /* 0x044fe2000000000c */
[----:B------:R-:W-:Y:S01]  /*8cc0*/  FFMA R55, R58, R11, R10 ;  /* 0x0000000b3a377223 */ /* 0x000fe2000000000a */
[----:B------:R-:W2:Y:S02]  /*8cd0*/  LDS.128 R44, [UR8+0xc70] ;  /* 0x000c7008ff2c7984 */ /* 0x000ea40008000c00 */
[C---:B---3--:R-:W-:Y:S01]  /*8ce0*/  FFMA R4, R60.reuse, R5, R3 ;  /* 0x000000053c047223 */ /* 0x048fe20000000003 */
[----:B------:R-:W-:Y:S01]  /*8cf0*/  FFMA R41, R60, R41, R40 ;  /* 0x000000293c297223 */ /* 0x000fe20000000028 */
[----:B------:R-:W3:Y:S01]  /*8d00*/  LDS R56, [R2+0x1080] ;  /* 0x0010800002387984 */ /* 0x000ee20000000800 */
[----:B----4-:R-:W-:-:S03]  /*8d10*/  FFMA R21, R59, R36, R16 ;  /* 0x000000243b157223 */ /* 0x010fc60000000010 */
[----:B------:R-:W4:Y:S01]  /*8d20*/  LDS R57, [R2+0x1100] ;  /* 0x0011000002397984 */ /* 0x000f220000000800 */
[----:B-----5:R-:W-:-:S03]  /*8d30*/  FFMA R5, R61, R6, R4 ;  /* 0x000000063d057223 */ /* 0x020fc60000000004 */
[----:B------:R-:W5:Y:S01]  /*8d40*/  LDS.128 R12, [UR8+0x280] ;  /* 0x00028008ff0c7984 */ /* 0x000f620008000c00 */
[C---:B------:R-:W-:Y:S01]  /*8d50*/  FFMA R4, R60.reuse, R37, R21 ;  /* 0x000000253c047223 */ /* 0x040fe20000000015 */
[----:B------:R-:W-:Y:S02]  /*8d60*/  FFMA R42, R61, R42, R41 ;  /* 0x0000002a3d2a7223 */ /* 0x000fe40000000029 */
[----:B------:R-:W5:Y:S01]  /*8d70*/  LDS.128 R16, [UR8+0x680] ;  /* 0x00068008ff107984 */ /* 0x000f620008000c00 */
[----:B------:R-:W-:Y:S01]  /*8d80*/  FFMA R37, R59, R32, R20 ;  /* 0x000000203b257223 */ /* 0x000fe20000000014 */
[----:B------:R-:W-:Y:S02]  /*8d90*/  FFMA R4, R61, R38, R4 ;  /* 0x000000263d047223 */ /* 0x000fe40000000004 */
[----:B------:R-:W5:Y:S01]  /*8da0*/  LDS.128 R8, [UR8+0x480] ;  /* 0x00048008ff087984 */ /* 0x000f620008000c00 */
[----:B------:R-:W-:Y:S01]  /*8db0*/  FFMA R24, R59, R24, R23 ;  /* 0x000000183b187223 */ /* 0x000fe20000000017 */
[----:B------:R-:W-:-:S02]  /*8dc0*/  FFMA R6, R60, R33, R37 ;  /* 0x000000213c067223 */ /* 0x000fc40000000025 */
[----:B------:R-:W5:Y:S01]  /*8dd0*/  LDS R58, [R2+0x1180] ;  /* 0x00118000023a7984 */ /* 0x000f620000000800 */
[----:B------:R-:W-:Y:S01]  /*8de0*/  FFMA R25, R60, R25, R24 ;  /* 0x000000193c197223 */ /* 0x000fe20000000018 */
[C---:B------:R-:W-:Y:S01]  /*8df0*/  FFMA R3, R62.reuse, R43, R42 ;  /* 0x0000002b3e037223 */ /* 0x040fe2000000002a */
[C---:B------:R-:W-:Y:S01]  /*8e00*/  FFMA R53, R62.reuse, R39, R4 ;  /* 0x000000273e357223 */ /* 0x040fe20000000004 */
        /* <DEDUP_REMOVED lines=8> */
[----:B------:R-:W5:Y:S01]  /*8e90*/  LDS.128 R40, [UR8+0xa80] ;  /* 0x000a8008ff287984 */ /* 0x000f620008000c00 */
[----:B-1----:R-:W-:Y:S01]  /*8ea0*/  FFMA R28, R28, R63, R3 ;  /* 0x0000003f1c1c7223 */ /* 0x002fe20000000003 */
[----:B--2---:R-:W-:-:S02]  /*8eb0*/  FFMA R6, R59, R44, R55 ;  /* 0x0000002c3b067223 */ /* 0x004fc40000000037 */
[----:B------:R-:W-:Y:S01]  /*8ec0*/  LDS.128 R24, [UR8+0x90] ;  /* 0x00009008ff187984 */ /* 0x000fe20008000c00 */
[----:B------:R-:W-:Y:S01]  /*8ed0*/  FFMA R44, R62, R35, R5 ;  /* 0x000000233e2c7223 */ /* 0x000fe20000000005 */
[----:B------:R-:W-:Y:S01]  /*8ee0*/  FFMA R5, R61, R50, R4 ;  /* 0x000000323d057223 */ /* 0x000fe20000000004 */
[----:B---3--:R-:W-:Y:S01]  /*8ef0*/  FFMA R29, R56, R29, R28 ;  /* 0x0000001d381d7223 */ /* 0x008fe2000000001c */
[----:B------:R-:W1:Y:S01]  /*8f00*/  LDS R59, [R2+0x1200] ;  /* 0x00120000023b7984 */ /* 0x000e620000000800 */
[----:B------:R-:W-:Y:S01]  /*8f10*/  FFMA R45, R60, R45, R6 ;  /* 0x0000002d3c2d7223 */ /* 0x000fe20000000006 */
[----:B------:R-:W-:Y:S01]  /*8f20*/  FFMA R50, R62, R51, R5 ;  /* 0x000000333e327223 */ /* 0x000fe20000000005 */
[----:B----4-:R-:W-:Y:S01]  /*8f30*/  FFMA R30, R57, R30, R29 ;  /* 0x0000001e391e7223 */ /* 0x010fe2000000001d */
[----:B------:R-:W2:Y:S01]  /*8f40*/  LDS R60, [R2+0x1280] ;  /* 0x00128000023c7984 */ /* 0x000ea20000000800 */
[----:B------:R-:W-:Y:S01]  /*8f50*/  FFMA R46, R61, R46, R45 ;  /* 0x0000002e3d2e7223 */ /* 0x000fe2000000002d */
[----:B-----5:R-:W-:-:S02]  /*8f60*/  FFMA R29, R63, R12, R32 ;  /* 0x0000000c3f1d7223 */ /* 0x020fc40000000020 */
[----:B------:R-:W3:Y:S01]  /*8f70*/  LDS.128 R4, [UR8+0x290] ;  /* 0x00029008ff047984 */ /* 0x000ee20008000c00 */
[----:B------:R-:W-:Y:S01]  /*8f80*/  FFMA R51, R62, R47, R46 ;  /* 0x0000002f3e337223 */ /* 0x000fe2000000002e */
[C---:B------:R-:W-:Y:S02]  /*8f90*/  FFMA R49, R63.reuse, R16, R44 ;  /* 0x000000103f317223 */ /* 0x040fe4000000002c */
[----:B------:R-:W4:Y:S01]  /*8fa0*/  LDS.128 R32, [UR8+0x490] ;  /* 0x00049008ff207984 */ /* 0x000f220008000c00 */
[----:B------:R-:W-:-:S03]  /*8fb0*/  FFMA R12, R63, R8, R53 ;  /* 0x000000083f0c7223 */ /* 0x000fc60000000035 */
        /* <DEDUP_REMOVED lines=24> */
[----:B------:R-:W-:Y:S01]  /*9140*/  LDS R63, [R2+0x1400] ;  /* 0x00140000023f7984 */ /* 0x000fe20000000800 */
[----:B-1----:R-:W-:Y:S01]  /*9150*/  FFMA R24, R24, R59, R3 ;  /* 0x0000003b18187223 */ /* 0x002fe20000000003 */
[----:B------:R-:W-:Y:S01]  /*9160*/  FFMA R23, R58, R23, R9 ;  /* 0x000000173a177223 */ /* 0x000fe20000000009 */
        /* <DEDUP_REMOVED lines=10> */
[----:B------:R-:W4:Y:S01]  /*9210*/  LDS.128 R36, [UR8+0x2a0] ;  /* 0x0002a008ff247984 */ /* 0x000f220008000c00 */
[----:B------:R-:W-:Y:S01]  /*9220*/  FFMA R33, R60, R33, R32 ;  /* 0x000000213c217223 */ /* 0x000fe20000000020 */
[C---:B-----5:R-:W-:Y:S01]  /*9230*/  FFMA R5, R61.reuse, R6, R4 ;  /* 0x000000063d057223 */ /* 0x060fe20000000004 */
        /* <DEDUP_REMOVED lines=34> */
[----:B----4-:R-:W-:-:S03]  /*9460*/  FFMA R49, R63, R36, R20 ;  /* 0x000000243f317223 */ /* 0x010fc60000000014 */
[----:B------:R-:W4:Y:S01]  /*9470*/  LDS.128 R4, [UR8+0x2b0] ;  /* 0x0002b008ff047984 */ /* 0x000f220008000c00 */
[C---:B-----5:R-:W-:Y:S01]  /*9480*/  FFMA R36, R63.reuse, R8, R23 ;  /* 0x000000083f247223 */ /* 0x060fe20000000017 */
[C---:B------:R-:W-:Y:S02]  /*9490*/  FFMA R8, R56.reuse, R37, R49 ;  /* 0x0000002538087223 */ /* 0x040fe40000000031 */
[----:B------:R-:W5:Y:S01]  /*94a0*/  LDS.128 R16, [UR8+0x4b0] ;  /* 0x0004b008ff107984 */ /* 0x000f620008000c00 */
[----:B------:R-:W-:Y:S01]  /*94b0*/  FFMA R12, R63, R12, R25 ;  /* 0x0000000c3f0c7223 */ /* 0x000fe20000000019 */
[----:B------:R-:W-:Y:S01]  /*94c0*/  FFMA R37, R56, R9, R36 ;  /* 0x0000000938257223 */ /* 0x000fe20000000024 */
[C---:B------:R-:W-:Y:S01]  /*94d0*/  FFMA R9, R3.reuse, R38, R8 ;  /* 0x0000002603097223 */ /* 0x040fe20000000008 */
[----:B------:R-:W5:Y:S01]  /*94e0*/  LDS R62, [R2+0x1780] ;  /* 0x00178000023e7984 */ /* 0x000f620000000800 */
[C---:B------:R-:W-:Y:S01]  /*94f0*/  FFMA R57, R58.reuse, R51, R50 ;  /* 0x000000333a397223 */ /* 0x040fe20000000032 */
[----:B------:R-:W-:Y:S01]  /*9500*/  FFMA R10, R3, R10, R37 ;  /* 0x0000000a030a7223 */ /* 0x000fe20000000025 */
[----:B------:R-:W-:Y:S01]  /*9510*/  FFMA R8, R58, R39, R9 ;  /* 0x000000273a087223 */ /* 0x000fe20000000009 */
[----:B------:R-:W5:Y:S01]  /*9520*/  LDS.128 R24, [UR8+0x6b0] ;  /* 0x0006b008ff187984 */ /* 0x000f620008000c00 */
[C---:B------:R-:W-:Y:S01]  /*9530*/  FFMA R40, R63.reuse, R40, R21 ;  /* 0x000000283f287223 */ /* 0x040fe20000000015 */
[C---:B------:R-:W-:Y:S01]  /*9540*/  FFMA R13, R56.reuse, R13, R12 ;  /* 0x0000000d380d7223 */ /* 0x040fe2000000000c */
[C---:B------:R-:W-:Y:S01]  /*9550*/  FFMA R9, R63.reuse, R32, R48 ;  /* 0x000000203f097223 */ /* 0x040fe20000000030 */
[----:B------:R-:W5:Y:S01]  /*9560*/  LDS.128 R20, [UR8+0x8b0] ;  /* 0x0008b008ff147984 */ /* 0x000f620008000c00 */
[----:B------:R-:W-:Y:S01]  /*9570*/  FFMA R41, R56, R41, R40 ;  /* 0x0000002938297223 */ /* 0x000fe20000000028 */
[----:B------:R-:W-:Y:S01]  /*9580*/  FFMA R40, R58, R11, R10 ;  /* 0x0000000b3a287223 */ /* 0x000fe2000000000a */
        /* <DEDUP_REMOVED lines=8> */
[----:B-1----:R-:W-:Y:S01]  /*9610*/  FFMA R28, R28, R59, R57 ;  /* 0x0000003b1c1c7223 */ /* 0x002fe20000000039 */
[----:B------:R-:W-:Y:S01]  /*9620*/  LDS R63, [R2+0x1800] ;  /* 0x00180000023f7984 */ /* 0x000fe20000000800 */
[----:B------:R-:W-:Y:S01]  /*9630*/  FFMA R10, R3, R46, R45 ;  /* 0x0000002e030a7223 */ /* 0x000fe2000000002d */
[----:B------:R-:W-:Y:S01]  /*9640*/  FFMA R43, R58, R43, R42 ;  /* 0x0000002b3a2b7223 */ /* 0x000fe2000000002a */
[----:B--2---:R-:W-:Y:S01]  /*9650*/  FFMA R29, R60, R29, R28 ;  /* 0x0000001d3c1d7223 */ /* 0x004fe2000000001c */
[----:B------:R-:W1:Y:S01]  /*9660*/  LDS.128 R36, [UR8+0xc0] ;  /* 0x0000c008ff247984 */ /* 0x000e620008000c00 */
[C---:B------:R-:W-:Y:S01]  /*9670*/  FFMA R67, R58.reuse, R15, R14 ;  /* 0x0000000f3a437223 */ /* 0x040fe2000000000e */
[C---:B------:R-:W-:Y:S01]  /*9680*/  FFMA R46, R58.reuse, R35, R9 ;  /* 0x000000233a2e7223 */ /* 0x040fe20000000009 */
[----:B---3--:R-:W-:Y:S01]  /*9690*/  FFMA R30, R61, R30, R29 ;  /* 0x0000001e3d1e7223 */ /* 0x008fe2000000001d */
[----:B------:R-:W-:Y:S01]  /*96a0*/  FFMA R45, R58, R47, R10 ;  /* 0x0000002f3a2d7223 */ /* 0x000fe2000000000a */
[----:B------:R-:W2:Y:S01]  /*96b0*/  LDS.128 R12, [UR8+0x2c0] ;  /* 0x0002c008ff0c7984 */ /* 0x000ea20008000c00 */
[----:B----4-:R-:W-:-:S03]  /*96c0*/  FFMA R33, R59, R4, R8 ;  /* 0x000000043b217223 */ /* 0x010fc60000000008 */
[----:B------:R-:W3:Y:S01]  /*96d0*/  LDS R64, [R2+0x1880] ;  /* 0x0018800002407984 */ /* 0x000ee20000000800 */
[----:B-----5:R-:W-:Y:S01]  /*96e0*/  FFMA R16, R59, R16, R43 ;  /* 0x000000103b107223 */ /* 0x020fe2000000002b */
[----:B------:R-:W-:Y:S02]  /*96f0*/  FFMA R4, R60, R5, R33 ;  /* 0x000000053c047223 */ /* 0x000fe40000000021 */
        /* <DEDUP_REMOVED lines=11> */
[----:B------:R-:W5:Y:S02]  /*97b0*/  LDS R66, [R2+0x1980] ;  /* 0x0019800002427984 */ /* 0x000f640000000800 */
[----:B------:R-:W-:Y:S01]  /*97c0*/  FFMA R26, R61, R26, R25 ;  /* 0x0000001a3d1a7223 */ /* 0x000fe20000000019 */
[C---:B------:R-:W-:Y:S01]  /*97d0*/  FFMA R5, R59.reuse, R52, R46 ;  /* 0x000000343b057223 */ /* 0x040fe2000000002e */
[----:B------:R-:W5:Y:S01]  /*97e0*/  LDS.128 R32, [UR8+0x8c0] ;  /* 0x0008c008ff207984 */ /* 0x000f620008000c00 */
[----:B------:R-:W-:Y:S01]  /*97f0*/  FFMA R25, R62, R19, R18 ;  /* 0x000000133e197223 */ /* 0x000fe20000000012 */
[C---:B------:R-:W-:Y:S01]  /*9800*/  FFMA R21, R60.reuse, R21, R20 ;  /* 0x000000153c157223 */ /* 0x040fe20000000014 */
[----:B------:R-:W-:Y:S01]  /*9810*/  FFMA R48, R59, R48, R45 ;  /* 0x000000303b307223 */ /* 0x000fe2000000002d */
[----:B------:R-:W-:Y:S01]  /*9820*/  LDS R67, [R2+0x1a00] ;  /* 0x001a000002437984 */ /* 0x000fe20000000800 */
[----:B------:R-:W-:Y:S01]  /*9830*/  FFMA R4, R60, R53, R5 ;  /* 0x000000353c047223 */ /* 0x000fe20000000005 */
[C---:B------:R-:W-:Y:S01]  /*9840*/  FFMA R22, R61.reuse, R22, R21 ;  /* 0x000000163d167223 */ /* 0x040fe20000000015 */
[----:B------:R-:W-:Y:S01]  /*9850*/  FFMA R47, R62, R27, R26 ;  /* 0x0000001b3e2f7223 */ /* 0x000fe2000000001a */
[----:B------:R-:W5:Y:S01]  /*9860*/  LDS.128 R56, [UR8+0xd0] ;  /* 0x0000d008ff387984 */ /* 0x000f620008000c00 */
[----:B------:R-:W-:Y:S01]  /*9870*/  FFMA R49, R60, R49, R48 ;  /* 0x000000313c317223 */ /* 0x000fe20000000030 */
[----:B------:R-:W-:Y:S01]  /*9880*/  FFMA R44, R62, R23, R22 ;  /* 0x000000173e2c7223 */ /* 0x000fe20000000016 */
[----:B-1----:R-:W-:Y:S01]  /*9890*/  FFMA R36, R36, R63, R3 ;  /* 0x0000003f24247223 */ /* 0x002fe20000000003 */
[----:B------:R-:W1:Y:S01]  /*98a0*/  LDS.128 R16, [UR8+0xac0] ;  /* 0x000ac008ff107984 */ /* 0x000e620008000c00 */
[C---:B------:R-:W-:Y:S01]  /*98b0*/  FFMA R3, R61.reuse, R54, R4 ;  /* 0x000000363d037223 */ /* 0x040fe20000000004 */
[----:B------:R-:W-:-:S02]  /*98c0*/  FFMA R50, R61, R50, R49 ;  /* 0x000000323d327223 */ /* 0x000fc40000000031 */
[----:B------:R-:W1:Y:S01]  /*98d0*/  LDS.128 R40, [UR8+0xcc0] ;  /* 0x000cc008ff287984 */ /* 0x000e620008000c00 */
[----:B--2---:R-:W-:Y:S01]  /*98e0*/  FFMA R45, R63, R12, R24 ;  /* 0x0000000c3f2d7223 */ /* 0x004fe20000000018 */
[C---:B------:R-:W-:Y:S01]  /*98f0*/  FFMA R46, R62.reuse, R55, R3 ;  /* 0x000000373e2e7223 */ /* 0x040fe20000000003 */
[----:B------:R-:W-:Y:S01]  /*9900*/  FFMA R51, R62, R51, R50 ;  /* 0x000000333e337223 */ /* 0x000fe20000000032 */
[----:B------:R-:W2:Y:S01]  /*9910*/  LDS R52, [R2+0x1a80] ;  /* 0x001a800002347984 */ /* 0x000ea20000000800 */
[----:B---3--:R-:W-:-:S03]  /*9920*/  FFMA R37, R64, R37, R36 ;  /* 0x0000002540257223 */ /* 0x008fc60000000024 */
[----:B------:R-:W3:Y:S01]  /*9930*/  LDS R53, [R2+0x1b00] ;  /* 0x001b000002357984 */ /* 0x000ee20000000800 */
[C---:B----4-:R-:W-:Y:S01]  /*9940*/  FFMA R12, R63.reuse, R8, R25 ;  /* 0x000000083f0c7223 */ /* 0x050fe20000000019 */
[C---:B------:R-:W-:Y:S02]  /*9950*/  FFMA R8, R64.reuse, R13, R45 ;  /* 0x0000000d40087223 */ /* 0x040fe4000000002d */
[----:B------:R-:W4:Y:S01]  /*9960*/  LDS R54, [R2+0x1b80] ;  /* 0x001b800002367984 */ /* 0x000f220000000800 */
[----:B-----5:R-:W-:Y:S01]  /*9970*/  FFMA R28, R63, R28, R47 ;  /* 0x0000001c3f1c7223 */ /* 0x020fe2000000002f */
[C---:B------:R-:W-:Y:S02]  /*9980*/  FFMA R13, R64.reuse, R9, R12 ;  /* 0x00000009400d7223 */ /* 0x040fe4000000000c */
[----:B------:R-:W5:Y:S01]  /*9990*/  LDS.128 R4, [UR8+0x2d0] ;  /* 0x0002d008ff047984 */ /* 0x000f620008000c00 */
[C---:B------:R-:W-:Y:S01]  /*99a0*/  FFMA R38, R65.reuse, R38, R37 ;  /* 0x0000002641267223 */ /* 0x040fe20000000025 */
[----:B------:R-:W-:Y:S01]  /*99b0*/  FFMA R29, R64, R29, R28 ;  /* 0x0000001d401d7223 */ /* 0x000fe2000000001c */
[C---:B------:R-:W-:Y:S01]  /*99c0*/  FFMA R10, R65.reuse, R10, R13 ;  /* 0x0000000a410a7223 */ /* 0x040fe2000000000d */
[----:B------:R-:W5:Y:S01]  /*99d0*/  LDS.128 R20, [UR8+0x4d0] ;  /* 0x0004d008ff147984 */ /* 0x000f620008000c00 */
[C---:B------:R-:W-:Y:S01]  /*99e0*/  FFMA R3, R66.reuse, R39, R38 ;  /* 0x0000002742037223 */ /* 0x040fe20000000026 */
        /* <DEDUP_REMOVED lines=9> */
[----:B------:R-:W-:-:S02]  /*9a80*/  FFMA R56, R56, R67, R3 ;  /* 0x0000004338387223 */ /* 0x000fc40000000003 */
[----:B------:R-:W5:Y:S01]  /*9a90*/  LDS.128 R28, [UR8+0xad0] ;  /* 0x000ad008ff1c7984 */ /* 0x000f620008000c00 */
[----:B------:R-:W-:Y:S01]  /*9aa0*/  FFMA R9, R65, R34, R8 ;  /* 0x0000002241097223 */ /* 0x000fe20000000008 */
[C---:B-1----:R-:W-:Y:S02]  /*9ab0*/  FFMA R11, R63.reuse, R16, R46 ;  /* 0x000000103f0b7223 */ /* 0x042fe4000000002e */
[----:B------:R-:W-:Y:S01]  /*9ac0*/  LDS R61, [R2+0x1c00] ;  /* 0x001c0000023d7984 */ /* 0x000fe20000000800 */
[----:B------:R-:W-:Y:S01]  /*9ad0*/  FFMA R35, R66, R35, R9 ;  /* 0x0000002342237223 */ /* 0x000fe20000000009 */
[----:B------:R-:W-:Y:S02]  /*9ae0*/  FFMA R40, R63, R40, R51 ;  /* 0x000000283f287223 */ /* 0x000fe40000000033 */
[----:B------:R-:W1:Y:S01]  /*9af0*/  LDS.128 R44, [UR8+0xcd0] ;  /* 0x000cd008ff2c7984 */ /* 0x000e620008000c00 */
[----:B------:R-:W-:Y:S01]  /*9b00*/  FFMA R8, R64, R17, R11 ;  /* 0x0000001140087223 */ /* 0x000fe2000000000b */
[----:B--2---:R-:W-:-:S02]  /*9b10*/  FFMA R57, R52, R57, R56 ;  /* 0x0000003934397223 */ /* 0x004fc40000000038 */
[----:B------:R-:W2:Y:S01]  /*9b20*/  LDS.128 R48, [UR8+0xe0] ;  /* 0x0000e008ff307984 */ /* 0x000ea20008000c00 */
[----:B------:R-:W-:Y:S01]  /*9b30*/  FFMA R3, R65, R18, R8 ;  /* 0x0000001241037223 */ /* 0x000fe20000000008 */
[----:B------:R-:W-:Y:S01]  /*9b40*/  FFMA R41, R64, R41, R40 ;  /* 0x0000002940297223 */ /* 0x000fe20000000028 */
[----:B---3--:R-:W-:Y:S01]  /*9b50*/  FFMA R58, R53, R58, R57 ;  /* 0x0000003a353a7223 */ /* 0x008fe20000000039 */
[----:B------:R-:W3:Y:S01]  /*9b60*/  LDS R56, [R2+0x1c80] ;  /* 0x001c800002387984 */ /* 0x000ee20000000800 */
[----:B------:R-:W-:Y:S01]  /*9b70*/  FFMA R40, R66, R19, R3 ;  /* 0x0000001342287223 */ /* 0x000fe20000000003 */
[----:B------:R-:W-:Y:S01]  /*9b80*/  FFMA R42, R65, R42, R41 ;  /* 0x0000002a412a7223 */ /* 0x000fe20000000029 */
[----:B----4-:R-:W-:Y:S01]  /*9b90*/  FFMA R59, R54, R59, R58 ;  /* 0x0000003b363b7223 */ /* 0x010fe2000000003a */
[----:B------:R-:W4:Y:S02]  /*9ba0*/  LDS R57, [R2+0x1d00] ;  /* 0x001d000002397984 */ /* 0x000f240000000800 */
[----:B------:R-:W-:Y:S01]  /*9bb0*/  FFMA R65, R66, R43, R42 ;  /* 0x0000002b42417223 */ /* 0x000fe2000000002a */
[C---:B-----5:R-:W-:Y:S01]  /*9bc0*/  FFMA R3, R67.reuse, R4, R12 ;  /* 0x0000000443037223 */ /* 0x060fe2000000000c */
[----:B------:R-:W5:Y:S01]  /*9bd0*/  LDS.128 R8, [UR8+0x2e0] ;  /* 0x0002e008ff087984 */ /* 0x000f620008000c00 */
[----:B------:R-:W-:-:S03]  /*9be0*/  FFMA R20, R67, R20, R13 ;  /* 0x0000001443147223 */ /* 0x000fc6000000000d */
[----:B------:R-:W5:Y:S01]  /*9bf0*/  LDS R58, [R2+0x1d80] ;  /* 0x001d8000023a7984 */ /* 0x000f620000000800 */
[C---:B------:R-:W-:Y:S01]  /*9c00*/  FFMA R4, R52.reuse, R5, R3 ;  /* 0x0000000534047223 */ /* 0x040fe20000000003 */
[----:B------:R-:W-:Y:S02]  /*9c10*/  FFMA R21, R52, R21, R20 ;  /* 0x0000001534157223 */ /* 0x000fe40000000014 */
        /* <DEDUP_REMOVED lines=11> */
[C---:B------:R-:W-:Y:S01]  /*9cd0*/  FFMA R37, R52.reuse, R37, R36 ;  /* 0x0000002534257223 */ /* 0x040fe20000000024 */
[----:B------:R-:W5:Y:S01]  /*9ce0*/  LDS.128 R4, [UR8+0xae0] ;  /* 0x000ae008ff047984 */ /* 0x000f620008000c00 */
[C---:B------:R-:W-:Y:S01]  /*9cf0*/  FFMA R26, R53.reuse, R26, R25 ;  /* 0x0000001a351a7223 */ /* 0x040fe20000000019 */
[----:B------:R-:W-:Y:S01]  /*9d00*/  FFMA R28, R52, R29, R3 ;  /* 0x0000001d341c7223 */ /* 0x000fe20000000003 */
[----:B------:R-:W-:Y:S01]  /*9d10*/  FFMA R38, R53, R38, R37 ;  /* 0x0000002635267223 */ /* 0x000fe20000000025 */
[----:B------:R-:W5:Y:S01]  /*9d20*/  LDS.128 R20, [UR8+0xce0] ;  /* 0x000ce008ff147984 */ /* 0x000f620008000c00 */
[----:B-1----:R-:W-:Y:S01]  /*9d30*/  FFMA R44, R67, R44, R65 ;  /* 0x0000002c432c7223 */ /* 0x002fe20000000041 */
[----:B------:R-:W-:Y:S01]  /*9d40*/  FFMA R55, R54, R27, R26 ;  /* 0x0000001b36377223 */ /* 0x000fe2000000001a */
[C---:B------:R-:W-:Y:S01]  /*9d50*/  FFMA R29, R53.reuse, R30, R28 ;  /* 0x0000001e351d7223 */ /* 0x040fe2000000001c */
[----:B--2---:R-:W-:Y:S01]  /*9d60*/  FFMA R48, R48, R61, R59 ;  /* 0x0000003d30307223 */ /* 0x004fe2000000003b */
[----:B------:R-:W-:Y:S01]  /*9d70*/  FFMA R45, R52, R45, R44 ;  /* 0x0000002d342d7223 */ /* 0x000fe2000000002c */
[----:B------:R-:W-:Y:S01]  /*9d80*/  FFMA R68, R54, R39, R38 ;  /* 0x0000002736447223 */ /* 0x000fe20000000026 */
[----:B------:R-:W-:Y:S01]  /*9d90*/  LDS R63, [R2+0x1e00] ;  /* 0x001e0000023f7984 */ /* 0x000fe20000000800 */
[----:B---3--:R-:W-:Y:S01]  /*9da0*/  FFMA R49, R56, R49, R48 ;  /* 0x0000003138317223 */ /* 0x008fe20000000030 */
[----:B------:R-:W-:-:S02]  /*9db0*/  FFMA R46, R53, R46, R45 ;  /* 0x0000002e352e7223 */ /* 0x000fc4000000002d */
[----:B------:R-:W1:Y:S01]  /*9dc0*/  LDS.128 R40, [UR8+0xf0] ;  /* 0x0000f008ff287984 */ /* 0x000e620008000c00 */
[----:B----4-:R-:W-:Y:S01]  /*9dd0*/  FFMA R50, R57, R50, R49 ;  /* 0x0000003239327223 */ /* 0x010fe20000000031 */
[C---:B------:R-:W-:Y:S02]  /*9de0*/  FFMA R70, R54.reuse, R47, R46 ;  /* 0x0000002f36467223 */ /* 0x040fe4000000002e */
[----:B------:R-:W2:Y:S01]  /*9df0*/  LDS.128 R36, [UR8+0x2f0] ;  /* 0x0002f008ff247984 */ /* 0x000ea20008000c00 */
[----:B-----5:R-:W-:Y:S01]  /*9e00*/  FFMA R3, R61, R8, R64 ;  /* 0x000000083d037223 */ /* 0x020fe20000000040 */
[----:B------:R-:W-:Y:S02]  /*9e10*/  FFMA R64, R54, R31, R29 ;  /* 0x0000001f36407223 */ /* 0x000fe4000000001d */
[----:B------:R-:W3:Y:S01]  /*9e20*/  LDS.128 R24, [UR8+0x4f0] ;  /* 0x0004f008ff187984 */ /* 0x000ee20008000c00 */
[----:B------:R-:W-:Y:S01]  /*9e30*/  FFMA R59, R58, R51, R50 ;  /* 0x000000333a3b7223 */ /* 0x000fe20000000032 */
[----:B------:R-:W-:-:S02]  /*9e40*/  FFMA R8, R56, R9, R3 ;  /* 0x0000000938087223 */ /* 0x000fc40000000003 */
[----:B------:R-:W4:Y:S01]  /*9e50*/  LDS.128 R48, [UR8+0x8f0] ;  /* 0x0008f008ff307984 */ /* 0x000f220008000c00 */
[----:B------:R-:W-:Y:S01]  /*9e60*/  FFMA R12, R61, R12, R55 ;  /* 0x0000000c3d0c7223 */ /* 0x000fe20000000037 */
[----:B------:R-:W-:Y:S02]  /*9e70*/  FFMA R9, R57, R10, R8 ;  /* 0x0000000a39097223 */ /* 0x000fe40000000008 */
[----:B------:R-:W5:Y:S01]  /*9e80*/  LDS.128 R52, [UR8+0x6f0] ;  /* 0x0006f008ff347984 */ /* 0x000f620008000c00 */
[C---:B------:R-:W-:Y:S01]  /*9e90*/  FFMA R3, R61.reuse, R16, R66 ;  /* 0x000000103d037223 */ /* 0x040fe20000000042 */
[C---:B------:R-:W-:Y:S02]  /*9ea0*/  FFMA R13, R56.reuse, R13, R12 ;  /* 0x0000000d380d7223 */ /* 0x040fe4000000000c */
[----:B------:R-:W5:Y:S01]  /*9eb0*/  LDS.128 R44, [UR8+0xaf0] ;  /* 0x000af008ff2c7984 */ /* 0x000f620008000c00 */
[----:B------:R-:W-:Y:S01]  /*9ec0*/  FFMA R8, R56, R17, R3 ;  /* 0x0000001138087223 */ /* 0x000fe20000000003 */
[----:B------:R-:W-:Y:S01]  /*9ed0*/  FFMA R32, R61, R32, R68 ;  /* 0x000000203d207223 */ /* 0x000fe20000000044 */
[C---:B------:R-:W-:Y:S01]  /*9ee0*/  FFMA R14, R57.reuse, R14, R13 ;  /* 0x0000000e390e7223 */ /* 0x040fe2000000000d */
[----:B------:R-:W5:Y:S01]  /*9ef0*/  LDS.128 R28, [UR8+0xcf0] ;  /* 0x000cf008ff1c7984 */ /* 0x000f620008000c00 */
[----:B------:R-:W-:Y:S01]  /*9f00*/  FFMA R18, R57, R18, R8 ;  /* 0x0000001239127223 */ /* 0x000fe20000000008 */
[----:B------:R-:W-:Y:S01]  /*9f10*/  FFMA R8, R58, R11, R9 ;  /* 0x0000000b3a087223 */ /* 0x000fe20000000009 */
[C---:B------:R-:W-:Y:S01]  /*9f20*/  FFMA R9, R61.reuse, R4, R64 ;  /* 0x000000043d097223 */ /* 0x040fe20000000040 */
[----:B------:R-:W5:Y:S01]  /*9f30*/  LDS R60, [R2+0x1e80] ;  /* 0x001e8000023c7984 */ /* 0x000f620000000800 */
[----:B------:R-:W-:Y:S01]  /*9f40*/  FFMA R61, R61, R20, R70 ;  /* 0x000000143d3d7223 */ /* 0x000fe20000000046 */
[C---:B------:R-:W-:Y:S01]  /*9f50*/  FFMA R33, R56.reuse, R33, R32 ;  /* 0x0000002138217223 */ /* 0x040fe20000000020 */
[C---:B------:R-:W-:Y:S01]  /*9f60*/  FFMA R4, R56.reuse, R5, R9 ;  /* 0x0000000538047223 */ /* 0x040fe20000000009 */
[----:B------:R-:W5:Y:S01]  /*9f70*/  LDS R65, [R2+0x1f00] ;  /* 0x001f000002417984 */ /* 0x000f620000000800 */
[----:B------:R-:W-:Y:S01]  /*9f80*/  FFMA R56, R56, R21, R61 ;  /* 0x0000001538387223 */ /* 0x000fe2000000003d */
[C---:B------:R-:W-:Y:S01]  /*9f90*/  FFMA R34, R57.reuse, R34, R33 ;  /* 0x0000002239227223 */ /* 0x040fe20000000021 */
[C---:B------:R-:W-:Y:S01]  /*9fa0*/  FFMA R9, R57.reuse, R6, R4 ;  /* 0x0000000639097223 */ /* 0x040fe20000000004 */
[----:B------:R2:W5:Y:S01]  /*9fb0*/  LDS R62, [R2+0x1f80] ;  /* 0x001f8000023e7984 */ /* 0x0005620000000800 */
[----:B------:R-:W-:Y:S01]  /*9fc0*/  FFMA R22, R57, R22, R56 ;  /* 0x0000001639167223 */ /* 0x000fe20000000038 */
[C---:B------:R-:W-:Y:S01]  /*9fd0*/  FFMA R18, R58.reuse, R19, R18 ;  /* 0x000000133a127223 */ /* 0x040fe20000000012 */
[C---:B------:R-:W-:Y:S01]  /*9fe0*/  FFMA R14, R58.reuse, R15, R14 ;  /* 0x0000000f3a0e7223 */ /* 0x040fe2000000000e */
[C---:B------:R-:W-:Y:S01]  /*9ff0*/  FFMA R35, R58.reuse, R35, R34 ;  /* 0x000000233a237223 */ /* 0x040fe20000000022 */
[C---:B------:R-:W-:Y:S01]  /*a000*/  FFMA R9, R58.reuse, R7, R9 ;  /* 0x000000073a097223 */ /* 0x040fe20000000009 */
[----:B------:R-:W-:Y:S01]  /*a010*/  FFMA R23, R58, R23, R22 ;  /* 0x000000173a177223 */ /* 0x000fe20000000016 */
[----:B-1----:R-:W-:Y:S01]  /*a020*/  FFMA R40, R40, R63, R59 ;  /* 0x0000003f28287223 */ /* 0x002fe2000000003b */
[----:B--2---:R-:W1:Y:S01]  /*a030*/  LDC.64 R2, c[0x0][0x390] ;  /* 0x0000e400ff027b82 */ /* 0x004e620000000a00 */
[C---:B------:R-:W-:Y:S01]  /*a040*/  FFMA R8, R63.reuse, R36, R8 ;  /* 0x000000243f087223 */ /* 0x040fe20000000008 */
[C---:B---3--:R-:W-:Y:S01]  /*a050*/  FFMA R5, R63.reuse, R24, R18 ;  /* 0x000000183f057223 */ /* 0x048fe20000000012 */
[C---:B----4-:R-:W-:Y:S01]  /*a060*/  FFMA R48, R63.reuse, R48, R35 ;  /* 0x000000303f307223 */ /* 0x050fe20000000023 */
[C---:B-----5:R-:W-:Y:S01]  /*a070*/  FFMA R7, R63.reuse, R52, R14 ;  /* 0x000000343f077223 */ /* 0x060fe2000000000e */
[C---:B------:R-:W-:Y:S01]  /*a080*/  FFMA R44, R63.reuse, R44, R9 ;  /* 0x0000002c3f2c7223 */ /* 0x040fe20000000009 */
[----:B------:R-:W-:Y:S01]  /*a090*/  FFMA R28, R63, R28, R23 ;  /* 0x0000001c3f1c7223 */ /* 0x000fe20000000017 */
[----:B-1----:R-:W-:-:S04]  /*a0a0*/  IMAD.WIDE.U32 R2, R0, 0x4, R2 ;  /* 0x0000000400027825 */ /* 0x002fc800078e0002 */
[C---:B------:R-:W-:Y:S01]  /*a0b0*/  FFMA R41, R60.reuse, R41, R40 ;  /* 0x000000293c297223 */ /* 0x040fe20000000028 */
        /* <DEDUP_REMOVED lines=20> */
[----:B------:R-:W-:Y:S04]  /*a200*/  STG.E desc[UR4][R2.64], R43 ;  /* 0x0000002b02007986 */ /* 0x000fe8000c101904 */
[----:B------:R-:W-:Y:S04]  /*a210*/  STG.E desc[UR4][R2.64+0x3800], R39 ;  /* 0x0038002702007986 */ /* 0x000fe8000c101904 */
[----:B------:R-:W-:Y:S04]  /*a220*/  STG.E desc[UR4][R2.64+0x7000], R5 ;  /* 0x0070000502007986 */ /* 0x000fe8000c101904 */
[----:B------:R-:W-:Y:S04]  /*a230*/  STG.E desc[UR4][R2.64+0xa800], R7 ;  /* 0x00a8000702007986 */ /* 0x000fe8000c101904 */
[----:B------:R-:W-:Y:S04]  /*a240*/  STG.E desc[UR4][R2.64+0xe000], R51 ;  /* 0x00e0003302007986 */ /* 0x000fe8000c101904 */
[----:B------:R-:W-:Y:S04]  /*a250*/  STG.E desc[UR4][R2.64+0x11800], R47 ;  /* 0x0118002f02007986 */ /* 0x000fe8000c101904 */
[----:B------:R-:W-:Y:S01]  /*a260*/  STG.E desc[UR4][R2.64+0x15000], R31 ;  /* 0x0150001f02007986 */ /* 0x000fe2000c101904 */
[----:B------:R-:W-:Y:S05]  /*a270*/  EXIT ;  /* 0x000000000000794d */ /* 0x000fea0003800000 */
.L_x_1:
[----:B------:R-:W-:-:S00]  /*a280*/  BRA `(.L_x_1) ;  /* 0xfffffffc00fc7947 */ /* 0x000fc0000383ffff */
[----:B------:R-:W-:-:S00]  /*a290*/  NOP ;  /* 0x0000000000007918 */ /* 0x000fc00000000000 */
        /* <DEDUP_REMOVED lines=14> */
.L_x_2:


//--------------------- .nv.shared.main_kernel0   --------------------------
	.section	.nv.shared.main_kernel0,"aw",@nobits
	.sectionflags	@""
	.align	4
.nv.shared.main_kernel0:
	.zero		35584


//--------------------- .nv.shared.reserved.0     --------------------------
	.section	.nv.shared.reserved.0,"aw",@nobits
	.weak		__nv_reservedSMEM_offset_0_alias
	.size		__nv_reservedSMEM_offset_0_alias, 0, 64
	.other		__nv_reservedSMEM_offset_0_alias,@"STO_CUDA_RESERVED_SHARED STV_DEFAULT"
__nv_reservedSMEM_offset_0_alias:
	.zero		0
	.zero		64


//--------------------- .nv.constant0.main_kernel0 --------------------------
	.section	.nv.constant0.main_kernel0,"a",@progbits
	.sectionflags	@""
	.align	4
.nv.constant0.main_kernel0:
	.zero		920


//--------------------- SYMBOLS --------------------------

	.type		.nv.reservedSmem.offset0,@object
	.size		.nv.reservedSmem.offset0,0x4
	.type		.nv.reservedSmem.cap,@object
	.size		.nv.reservedSmem.cap,0x4
